	.target	sm_100a

	.elftype	@"ET_EXEC"


//--------------------- .note.nv.tkinfo           --------------------------
	.section	.note.nv.tkinfo,"",@"SHT_NOTE"
	.sectionflags	@"SHF_NOTE_NV_TKINFO"
	.tkinfo
        /*0018*/ 	.word	0x00000002
        /*0030*/ 	.string	""
        /*0030*/ 	.string	"ptxas"
        /*0030*/ 	.string	"Cuda compilation tools, release 13.0, V13.0.88"
        /*0030*/ 	.string	"Build cuda_13.0.r13.0/compiler.36424714_0"
        /*0030*/ 	.string	"-arch sm_100a -m 64 "



//--------------------- .note.nv.cuinfo           --------------------------
	.section	.note.nv.cuinfo,"",@"SHT_NOTE"
	.sectionflags	@"SHF_NOTE_NV_CUINFO"
        /*0018*/ 	.short	0x0002
        /*001a*/ 	.short	0x0064
        /*001c*/ 	.short	0x0082
	.zero		2


//--------------------- .nv.info                  --------------------------
	.section	.nv.info,"",@"SHT_CUDA_INFO"
	.align	4


	//----- nvinfo : EIATTR_REGCOUNT
	.align		4
        /*0000*/ 	.byte	0x04, 0x2f
        /*0002*/ 	.short	(.L_29 - .L_28)
	.align		4
.L_28:
        /*0004*/ 	.word	index@(_ZN2at6native13im2col_kernelIdEEvlPKT_llllllllllllPS2_)
        /*0008*/ 	.word	0x00000040


	//----- nvinfo : EIATTR_FRAME_SIZE
	.align		4
.L_29:
        /*000c*/ 	.byte	0x04, 0x11
        /*000e*/ 	.short	(.L_31 - .L_30)
	.align		4
.L_30:
        /*0010*/ 	.word	index@($__internal_11_$__cuda_sm20_div_s64)
        /*0014*/ 	.word	0x00000030


	//----- nvinfo : EIATTR_FRAME_SIZE
	.align		4
.L_31:
        /*0018*/ 	.byte	0x04, 0x11
        /*001a*/ 	.short	(.L_33 - .L_32)
	.align		4
.L_32:
        /*001c*/ 	.word	index@(_ZN2at6native13im2col_kernelIdEEvlPKT_llllllllllllPS2_)
        /*0020*/ 	.word	0x00000030


	//----- nvinfo : EIATTR_REGCOUNT
	.align		4
.L_33:
        /*0024*/ 	.byte	0x04, 0x2f
        /*0026*/ 	.short	(.L_35 - .L_34)
	.align		4
.L_34:
        /*0028*/ 	.word	index@(_ZN2at6native13im2col_kernelIfEEvlPKT_llllllllllllPS2_)
        /*002c*/ 	.word	0x00000040


	//----- nvinfo : EIATTR_FRAME_SIZE
	.align		4
.L_35:
        /*0030*/ 	.byte	0x04, 0x11
        /*0032*/ 	.short	(.L_37 - .L_36)
	.align		4
.L_36:
        /*0034*/ 	.word	index@($__internal_10_$__cuda_sm20_div_s64)
        /*0038*/ 	.word	0x00000038


	//----- nvinfo : EIATTR_FRAME_SIZE
	.align		4
.L_37:
        /*003c*/ 	.byte	0x04, 0x11
        /*003e*/ 	.short	(.L_39 - .L_38)
	.align		4
.L_38:
        /*0040*/ 	.word	index@(_ZN2at6native13im2col_kernelIfEEvlPKT_llllllllllllPS2_)
        /*0044*/ 	.word	0x00000038


	//----- nvinfo : EIATTR_REGCOUNT
	.align		4
.L_39:
        /*0048*/ 	.byte	0x04, 0x2f
        /*004a*/ 	.short	(.L_41 - .L_40)
	.align		4
.L_40:
        /*004c*/ 	.word	index@(_ZN2at6native13im2col_kernelIN3c104HalfEEEvlPKT_llllllllllllPS4_)
        /*0050*/ 	.word	0x00000040


	//----- nvinfo : EIATTR_FRAME_SIZE
	.align		4
.L_41:
        /*0054*/ 	.byte	0x04, 0x11
        /*0056*/ 	.short	(.L_43 - .L_42)
	.align		4
.L_42:
        /*0058*/ 	.word	index@($__internal_9_$__cuda_sm20_div_s64)
        /*005c*/ 	.word	0x00000038


	//----- nvinfo : EIATTR_FRAME_SIZE
	.align		4
.L_43:
        /*0060*/ 	.byte	0x04, 0x11
        /*0062*/ 	.short	(.L_45 - .L_44)
	.align		4
.L_44:
        /*0064*/ 	.word	index@(_ZN2at6native13im2col_kernelIN3c104HalfEEEvlPKT_llllllllllllPS4_)
        /*0068*/ 	.word	0x00000038


	//----- nvinfo : EIATTR_REGCOUNT
	.align		4
.L_45:
        /*006c*/ 	.byte	0x04, 0x2f
        /*006e*/ 	.short	(.L_47 - .L_46)
	.align		4
.L_46:
        /*0070*/ 	.word	index@(_ZN2at6native13im2col_kernelIN3c108BFloat16EEEvlPKT_llllllllllllPS4_)
        /*0074*/ 	.word	0x00000040


	//----- nvinfo : EIATTR_FRAME_SIZE
	.align		4
.L_47:
        /*0078*/ 	.byte	0x04, 0x11
        /*007a*/ 	.short	(.L_49 - .L_48)
	.align		4
.L_48:
        /*007c*/ 	.word	index@($__internal_8_$__cuda_sm20_div_s64)
        /*0080*/ 	.word	0x00000038


	//----- nvinfo : EIATTR_FRAME_SIZE
	.align		4
.L_49:
        /*0084*/ 	.byte	0x04, 0x11
        /*0086*/ 	.short	(.L_51 - .L_50)
	.align		4
.L_50:
        /*0088*/ 	.word	index@(_ZN2at6native13im2col_kernelIN3c108BFloat16EEEvlPKT_llllllllllllPS4_)
        /*008c*/ 	.word	0x00000038


	//----- nvinfo : EIATTR_REGCOUNT
	.align		4
.L_51:
        /*0090*/ 	.byte	0x04, 0x2f
        /*0092*/ 	.short	(.L_53 - .L_52)
	.align		4
.L_52:
        /*0094*/ 	.word	index@(_ZN2at6native13col2im_kernelIddEEvlPKT_llllllllllllPS2_)
        /*0098*/ 	.word	0x00000040


	//----- nvinfo : EIATTR_FRAME_SIZE
	.align		4
.L_53:
        /*009c*/ 	.byte	0x04, 0x11
        /*009e*/ 	.short	(.L_55 - .L_54)
	.align		4
.L_54:
        /*00a0*/ 	.word	index@($__internal_7_$__cuda_sm20_rem_s64)
        /*00a4*/ 	.word	0x00000010


	//----- nvinfo : EIATTR_FRAME_SIZE
	.align		4
.L_55:
        /*00a8*/ 	.byte	0x04, 0x11
        /*00aa*/ 	.short	(.L_57 - .L_56)
	.align		4
.L_56:
        /*00ac*/ 	.word	index@($__internal_6_$__cuda_sm20_div_s64)
        /*00b0*/ 	.word	0x00000010


	//----- nvinfo : EIATTR_FRAME_SIZE
	.align		4
.L_57:
        /*00b4*/ 	.byte	0x04, 0x11
        /*00b6*/ 	.short	(.L_59 - .L_58)
	.align		4
.L_58:
        /*00b8*/ 	.word	index@(_ZN2at6native13col2im_kernelIddEEvlPKT_llllllllllllPS2_)
        /*00bc*/ 	.word	0x00000010


	//----- nvinfo : EIATTR_REGCOUNT
	.align		4
.L_59:
        /*00c0*/ 	.byte	0x04, 0x2f
        /*00c2*/ 	.short	(.L_61 - .L_60)
	.align		4
.L_60:
        /*00c4*/ 	.word	index@(_ZN2at6native13col2im_kernelIffEEvlPKT_llllllllllllPS2_)
        /*00c8*/ 	.word	0x00000040


	//----- nvinfo : EIATTR_FRAME_SIZE
	.align		4
.L_61:
        /*00cc*/ 	.byte	0x04, 0x11
        /*00ce*/ 	.short	(.L_63 - .L_62)
	.align		4
.L_62:
        /*00d0*/ 	.word	index@($__internal_5_$__cuda_sm20_rem_s64)
        /*00d4*/ 	.word	0x00000010


	//----- nvinfo : EIATTR_FRAME_SIZE
	.align		4
.L_63:
        /*00d8*/ 	.byte	0x04, 0x11
        /*00da*/ 	.short	(.L_65 - .L_64)
	.align		4
.L_64:
        /*00dc*/ 	.word	index@($__internal_4_$__cuda_sm20_div_s64)
        /*00e0*/ 	.word	0x00000010


	//----- nvinfo : EIATTR_FRAME_SIZE
	.align		4
.L_65:
        /*00e4*/ 	.byte	0x04, 0x11
        /*00e6*/ 	.short	(.L_67 - .L_66)
	.align		4
.L_66:
        /*00e8*/ 	.word	index@(_ZN2at6native13col2im_kernelIffEEvlPKT_llllllllllllPS2_)
        /*00ec*/ 	.word	0x00000010


	//----- nvinfo : EIATTR_REGCOUNT
	.align		4
.L_67:
        /*00f0*/ 	.byte	0x04, 0x2f
        /*00f2*/ 	.short	(.L_69 - .L_68)
	.align		4
.L_68:
        /*00f4*/ 	.word	index@(_ZN2at6native13col2im_kernelIN3c104HalfEfEEvlPKT_llllllllllllPS4_)
        /*00f8*/ 	.word	0x00000040


	//----- nvinfo : EIATTR_FRAME_SIZE
	.align		4
.L_69:
        /*00fc*/ 	.byte	0x04, 0x11
        /*00fe*/ 	.short	(.L_71 - .L_70)
	.align		4
.L_70:
        /*0100*/ 	.word	index@($__internal_3_$__cuda_sm20_rem_s64)
        /*0104*/ 	.word	0x00000010


	//----- nvinfo : EIATTR_FRAME_SIZE
	.align		4
.L_71:
        /*0108*/ 	.byte	0x04, 0x11
        /*010a*/ 	.short	(.L_73 - .L_72)
	.align		4
.L_72:
        /*010c*/ 	.word	index@($__internal_2_$__cuda_sm20_div_s64)
        /*0110*/ 	.word	0x00000010


	//----- nvinfo : EIATTR_FRAME_SIZE
	.align		4
.L_73:
        /*0114*/ 	.byte	0x04, 0x11
        /*0116*/ 	.short	(.L_75 - .L_74)
	.align		4
.L_74:
        /*0118*/ 	.word	index@(_ZN2at6native13col2im_kernelIN3c104HalfEfEEvlPKT_llllllllllllPS4_)
        /*011c*/ 	.word	0x00000010


	//----- nvinfo : EIATTR_REGCOUNT
	.align		4
.L_75:
        /*0120*/ 	.byte	0x04, 0x2f
        /*0122*/ 	.short	(.L_77 - .L_76)
	.align		4
.L_76:
        /*0124*/ 	.word	index@(_ZN2at6native13col2im_kernelIN3c108BFloat16EfEEvlPKT_llllllllllllPS4_)
        /*0128*/ 	.word	0x00000040


	//----- nvinfo : EIATTR_FRAME_SIZE
	.align		4
.L_77:
        /*012c*/ 	.byte	0x04, 0x11
        /*012e*/ 	.short	(.L_79 - .L_78)
	.align		4
.L_78:
        /*0130*/ 	.word	index@($__internal_1_$__cuda_sm20_rem_s64)
        /*0134*/ 	.word	0x00000010


	//----- nvinfo : EIATTR_FRAME_SIZE
	.align		4
.L_79:
        /*0138*/ 	.byte	0x04, 0x11
        /*013a*/ 	.short	(.L_81 - .L_80)
	.align		4
.L_80:
        /*013c*/ 	.word	index@($__internal_0_$__cuda_sm20_div_s64)
        /*0140*/ 	.word	0x00000010


	//----- nvinfo : EIATTR_FRAME_SIZE
	.align		4
.L_81:
        /*0144*/ 	.byte	0x04, 0x11
        /*0146*/ 	.short	(.L_83 - .L_82)
	.align		4
.L_82:
        /*0148*/ 	.word	index@(_ZN2at6native13col2im_kernelIN3c108BFloat16EfEEvlPKT_llllllllllllPS4_)
        /*014c*/ 	.word	0x00000010


	//----- nvinfo : EIATTR_MIN_STACK_SIZE
	.align		4
.L_83:
        /*0150*/ 	.byte	0x04, 0x12
        /*0152*/ 	.short	(.L_85 - .L_84)
	.align		4
.L_84:
        /*0154*/ 	.word	index@(_ZN2at6native13col2im_kernelIN3c108BFloat16EfEEvlPKT_llllllllllllPS4_)
        /*0158*/ 	.word	0x00000010


	//----- nvinfo : EIATTR_MIN_STACK_SIZE
	.align		4
.L_85:
        /*015c*/ 	.byte	0x04, 0x12
        /*015e*/ 	.short	(.L_87 - .L_86)
	.align		4
.L_86:
        /*0160*/ 	.word	index@(_ZN2at6native13col2im_kernelIN3c104HalfEfEEvlPKT_llllllllllllPS4_)
        /*0164*/ 	.word	0x00000010


	//----- nvinfo : EIATTR_MIN_STACK_SIZE
	.align		4
.L_87:
        /*0168*/ 	.byte	0x04, 0x12
        /*016a*/ 	.short	(.L_89 - .L_88)
	.align		4
.L_88:
        /*016c*/ 	.word	index@(_ZN2at6native13col2im_kernelIffEEvlPKT_llllllllllllPS2_)
        /*0170*/ 	.word	0x00000010


	//----- nvinfo : EIATTR_MIN_STACK_SIZE
	.align		4
.L_89:
        /*0174*/ 	.byte	0x04, 0x12
        /*0176*/ 	.short	(.L_91 - .L_90)
	.align		4
.L_90:
        /*0178*/ 	.word	index@(_ZN2at6native13col2im_kernelIddEEvlPKT_llllllllllllPS2_)
        /*017c*/ 	.word	0x00000010


	//----- nvinfo : EIATTR_MIN_STACK_SIZE
	.align		4
.L_91:
        /*0180*/ 	.byte	0x04, 0x12
        /*0182*/ 	.short	(.L_93 - .L_92)
	.align		4
.L_92:
        /*0184*/ 	.word	index@(_ZN2at6native13im2col_kernelIN3c108BFloat16EEEvlPKT_llllllllllllPS4_)
        /*0188*/ 	.word	0x00000038


	//----- nvinfo : EIATTR_MIN_STACK_SIZE
	.align		4
.L_93:
        /*018c*/ 	.byte	0x04, 0x12
        /*018e*/ 	.short	(.L_95 - .L_94)
	.align		4
.L_94:
        /*0190*/ 	.word	index@(_ZN2at6native13im2col_kernelIN3c104HalfEEEvlPKT_llllllllllllPS4_)
        /*0194*/ 	.word	0x00000038


	//----- nvinfo : EIATTR_MIN_STACK_SIZE
	.align		4
.L_95:
        /*0198*/ 	.byte	0x04, 0x12
        /*019a*/ 	.short	(.L_97 - .L_96)
	.align		4
.L_96:
        /*019c*/ 	.word	index@(_ZN2at6native13im2col_kernelIfEEvlPKT_llllllllllllPS2_)
        /*01a0*/ 	.word	0x00000038


	//----- nvinfo : EIATTR_MIN_STACK_SIZE
	.align		4
.L_97:
        /*01a4*/ 	.byte	0x04, 0x12
        /*01a6*/ 	.short	(.L_99 - .L_98)
	.align		4
.L_98:
        /*01a8*/ 	.word	index@(_ZN2at6native13im2col_kernelIdEEvlPKT_llllllllllllPS2_)
        /*01ac*/ 	.word	0x00000030
.L_99:


//--------------------- .nv.compat                --------------------------
	.section	.nv.compat,"",@"SHT_CUDA_COMPAT_INFO"
	.align	4
        /*0000*/ 	.byte	0x02, 0x09, 0x01, 0x00, 0x02, 0x02, 0x01, 0x00, 0x02, 0x05, 0x05, 0x00, 0x03, 0x07, 0x01, 0x01
        /*0010*/ 	.byte	0x02, 0x03, 0x00, 0x00, 0x02, 0x06, 0x01, 0x00, 0x04, 0x0b, 0x08, 0x00, 0x01, 0x00, 0x00, 0x00
        /*0020*/ 	.byte	0x00, 0x00, 0x00, 0x00


//--------------------- .nv.info._ZN2at6native13col2im_kernelIN3c108BFloat16EfEEvlPKT_llllllllllllPS4_ --------------------------
	.section	.nv.info._ZN2at6native13col2im_kernelIN3c108BFloat16EfEEvlPKT_llllllllllllPS4_,"",@"SHT_CUDA_INFO"
	.sectionflags	@""
	.align	4


	//----- nvinfo : EIATTR_CUDA_API_VERSION
	.align		4
        /*0000*/ 	.byte	0x04, 0x37
        /*0002*/ 	.short	(.L_101 - .L_100)
.L_100:
        /*0004*/ 	.word	0x00000082


	//----- nvinfo : EIATTR_KPARAM_INFO
	.align		4
.L_101:
        /*0008*/ 	.byte	0x04, 0x17
        /*000a*/ 	.short	(.L_103 - .L_102)
.L_102:
        /*000c*/ 	.word	0x00000000
        /*0010*/ 	.short	0x000e
        /*0012*/ 	.short	0x0070
        /*0014*/ 	.byte	0x00, 0xf5, 0x21, 0x00


	//----- nvinfo : EIATTR_KPARAM_INFO
	.align		4
.L_103:
        /*0018*/ 	.byte	0x04, 0x17
        /*001a*/ 	.short	(.L_105 - .L_104)
.L_104:
        /*001c*/ 	.word	0x00000000
        /*0020*/ 	.short	0x000d
        /*0022*/ 	.short	0x0068
        /*0024*/ 	.byte	0x00, 0xf0, 0x21, 0x00


	//----- nvinfo : EIATTR_KPARAM_INFO
	.align		4
.L_105:
        /*0028*/ 	.byte	0x04, 0x17
        /*002a*/ 	.short	(.L_107 - .L_106)
.L_106:
        /*002c*/ 	.word	0x00000000
        /*0030*/ 	.short	0x000c
        /*0032*/ 	.short	0x0060
        /*0034*/ 	.byte	0x00, 0xf0, 0x21, 0x00


	//----- nvinfo : EIATTR_KPARAM_INFO
	.align		4
.L_107:
        /*0038*/ 	.byte	0x04, 0x17
        /*003a*/ 	.short	(.L_109 - .L_108)
.L_108:
        /*003c*/ 	.word	0x00000000
        /*0040*/ 	.short	0x000b
        /*0042*/ 	.short	0x0058
        /*0044*/ 	.byte	0x00, 0xf0, 0x21, 0x00


	//----- nvinfo : EIATTR_KPARAM_INFO
	.align		4
.L_109:
        /*0048*/ 	.byte	0x04, 0x17
        /*004a*/ 	.short	(.L_111 - .L_110)
.L_110:
        /*004c*/ 	.word	0x00000000
        /*0050*/ 	.short	0x000a
        /*0052*/ 	.short	0x0050
        /*0054*/ 	.byte	0x00, 0xf0, 0x21, 0x00


	//----- nvinfo : EIATTR_KPARAM_INFO
	.align		4
.L_111:
        /*0058*/ 	.byte	0x04, 0x17
        /*005a*/ 	.short	(.L_113 - .L_112)
.L_112:
        /*005c*/ 	.word	0x00000000
        /*0060*/ 	.short	0x0009
        /*0062*/ 	.short	0x0048
        /*0064*/ 	.byte	0x00, 0xf0, 0x21, 0x00


	//----- nvinfo : EIATTR_KPARAM_INFO
	.align		4
.L_113:
        /*0068*/ 	.byte	0x04, 0x17
        /*006a*/ 	.short	(.L_115 - .L_114)
.L_114:
        /*006c*/ 	.word	0x00000000
        /*0070*/ 	.short	0x0008
        /*0072*/ 	.short	0x0040
        /*0074*/ 	.byte	0x00, 0xf0, 0x21, 0x00


	//----- nvinfo : EIATTR_KPARAM_INFO
	.align		4
.L_115:
        /*0078*/ 	.byte	0x04, 0x17
        /*007a*/ 	.short	(.L_117 - .L_116)
.L_116:
        /*007c*/ 	.word	0x00000000
        /*0080*/ 	.short	0x0007
        /*0082*/ 	.short	0x0038
        /*0084*/ 	.byte	0x00, 0xf0, 0x21, 0x00


	//----- nvinfo : EIATTR_KPARAM_INFO
	.align		4
.L_117:
        /*0088*/ 	.byte	0x04, 0x17
        /*008a*/ 	.short	(.L_119 - .L_118)
.L_118:
        /*008c*/ 	.word	0x00000000
        /*0090*/ 	.short	0x0006
        /*0092*/ 	.short	0x0030
        /*0094*/ 	.byte	0x00, 0xf0, 0x21, 0x00


	//----- nvinfo : EIATTR_KPARAM_INFO
	.align		4
.L_119:
        /*0098*/ 	.byte	0x04, 0x17
        /*009a*/ 	.short	(.L_121 - .L_120)
.L_120:
        /*009c*/ 	.word	0x00000000
        /*00a0*/ 	.short	0x0005
        /*00a2*/ 	.short	0x0028
        /*00a4*/ 	.byte	0x00, 0xf0, 0x21, 0x00


	//----- nvinfo : EIATTR_KPARAM_INFO
	.align		4
.L_121:
        /*00a8*/ 	.byte	0x04, 0x17
        /*00aa*/ 	.short	(.L_123 - .L_122)
.L_122:
        /*00ac*/ 	.word	0x00000000
        /*00b0*/ 	.short	0x0004
        /*00b2*/ 	.short	0x0020
        /*00b4*/ 	.byte	0x00, 0xf0, 0x21, 0x00


	//----- nvinfo : EIATTR_KPARAM_INFO
	.align		4
.L_123:
        /*00b8*/ 	.byte	0x04, 0x17
        /*00ba*/ 	.short	(.L_125 - .L_124)
.L_124:
        /*00bc*/ 	.word	0x00000000
        /*00c0*/ 	.short	0x0003
        /*00c2*/ 	.short	0x0018
        /*00c4*/ 	.byte	0x00, 0xf0, 0x21, 0x00


	//----- nvinfo : EIATTR_KPARAM_INFO
	.align		4
.L_125:
        /*00c8*/ 	.byte	0x04, 0x17
        /*00ca*/ 	.short	(.L_127 - .L_126)
.L_126:
        /*00cc*/ 	.word	0x00000000
        /*00d0*/ 	.short	0x0002
        /*00d2*/ 	.short	0x0010
        /*00d4*/ 	.byte	0x00, 0xf0, 0x21, 0x00


	//----- nvinfo : EIATTR_KPARAM_INFO
	.align		4
.L_127:
        /*00d8*/ 	.byte	0x04, 0x17
        /*00da*/ 	.short	(.L_129 - .L_128)
.L_128:
        /*00dc*/ 	.word	0x00000000
        /*00e0*/ 	.short	0x0001
        /*00e2*/ 	.short	0x0008
        /*00e4*/ 	.byte	0x00, 0xf5, 0x21, 0x00


	//----- nvinfo : EIATTR_KPARAM_INFO
	.align		4
.L_129:
        /*00e8*/ 	.byte	0x04, 0x17
        /*00ea*/ 	.short	(.L_131 - .L_130)
.L_130:
        /*00ec*/ 	.word	0x00000000
        /*00f0*/ 	.short	0x0000
        /*00f2*/ 	.short	0x0000
        /*00f4*/ 	.byte	0x00, 0xf0, 0x21, 0x00


	//----- nvinfo : EIATTR_SPARSE_MMA_MASK
	.align		4
.L_131:
        /*00f8*/ 	.byte	0x03, 0x50
        /*00fa*/ 	.short	0x0000


	//----- nvinfo : EIATTR_MAXREG_COUNT
	.align		4
        /*00fc*/ 	.byte	0x03, 0x1b
        /*00fe*/ 	.short	0x0080


	//----- nvinfo : EIATTR_ANNOTATIONS
	.align		4
        /*0100*/ 	.byte	0x04, 0x55
        /*0102*/ 	.short	(.L_133 - .L_132)


	//   ....[0]....
.L_132:
        /*0104*/ 	.word	0x00000001
        /*0108*/ 	.byte	0xc0, 0x00, 0x00, 0x00, 0x01, 0x00, 0x00, 0x00, 0xe0, 0x00, 0x00, 0x00, 0x01, 0x00, 0x00, 0x00
        /*0118*/ 	.byte	0x30, 0x01, 0x00, 0x00, 0x01, 0x00, 0x00, 0x00, 0x90, 0x03, 0x00, 0x00, 0x01, 0x00, 0x00, 0x00
        /*0128*/ 	.byte	0xb0, 0x06, 0x00, 0x00, 0x01, 0x00, 0x00, 0x00, 0x70, 0x15, 0x00, 0x00, 0x01, 0x00, 0x00, 0x00
        /*0138*/ 	.byte	0x70, 0x5c, 0x00, 0x00, 0x01, 0x00, 0x00, 0x00, 0xe0, 0x5c, 0x00, 0x00, 0x01, 0x00, 0x00, 0x00
        /*0148*/ 	.byte	0x00, 0x5d, 0x00, 0x00, 0x01, 0x00, 0x00, 0x00, 0xd0, 0x5d, 0x00, 0x00, 0x01, 0x00, 0x00, 0x00
        /*0158*/ 	.byte	0xf0, 0x5d, 0x00, 0x00


	//----- nvinfo : EIATTR_MERCURY_ISA_VERSION
	.align		4
.L_133:
        /*015c*/ 	.byte	0x03, 0x5f
        /*015e*/ 	.short	0x0101


	//----- nvinfo : EIATTR_VRC_CTA_INIT_COUNT
	.align		4
        /*0160*/ 	.byte	0x02, 0x4a
	.zero		1
	.zero		1


	//----- nvinfo : EIATTR_EXIT_INSTR_OFFSETS
	.align		4
        /*0164*/ 	.byte	0x04, 0x1c
        /*0166*/ 	.short	(.L_135 - .L_134)


	//   ....[0]....
.L_134:
        /*0168*/ 	.word	0x000000a0


	//   ....[1]....
        /*016c*/ 	.word	0x00005e10


	//----- nvinfo : EIATTR_MAX_THREADS
	.align		4
.L_135:
        /*0170*/ 	.byte	0x04, 0x05
        /*0172*/ 	.short	(.L_137 - .L_136)
.L_136:
        /*0174*/ 	.word	0x00000200
        /*0178*/ 	.word	0x00000001
        /*017c*/ 	.word	0x00000001


	//----- nvinfo : EIATTR_CRS_STACK_SIZE
	.align		4
.L_137:
        /*0180*/ 	.byte	0x04, 0x1e
        /*0182*/ 	.short	(.L_139 - .L_138)
.L_138:
        /*0184*/ 	.word	0x00000000


	//----- nvinfo : EIATTR_CBANK_PARAM_SIZE
	.align		4
.L_139:
        /*0188*/ 	.byte	0x03, 0x19
        /*018a*/ 	.short	0x0078


	//----- nvinfo : EIATTR_PARAM_CBANK
	.align		4
        /*018c*/ 	.byte	0x04, 0x0a
        /*018e*/ 	.short	(.L_141 - .L_140)
	.align		4
.L_140:
        /*0190*/ 	.word	index@(.nv.constant0._ZN2at6native13col2im_kernelIN3c108BFloat16EfEEvlPKT_llllllllllllPS4_)
        /*0194*/ 	.short	0x0380
        /*0196*/ 	.short	0x0078


	//----- nvinfo : EIATTR_SW_WAR
	.align		4
.L_141:
        /*0198*/ 	.byte	0x04, 0x36
        /*019a*/ 	.short	(.L_143 - .L_142)
.L_142:
        /*019c*/ 	.word	0x00000008
.L_143:


//--------------------- .nv.info._ZN2at6native13col2im_kernelIN3c104HalfEfEEvlPKT_llllllllllllPS4_ --------------------------
	.section	.nv.info._ZN2at6native13col2im_kernelIN3c104HalfEfEEvlPKT_llllllllllllPS4_,"",@"SHT_CUDA_INFO"
	.sectionflags	@""
	.align	4


	//----- nvinfo : EIATTR_CUDA_API_VERSION
	.align		4
        /*0000*/ 	.byte	0x04, 0x37
        /*0002*/ 	.short	(.L_145 - .L_144)
.L_144:
        /*0004*/ 	.word	0x00000082


	//----- nvinfo : EIATTR_KPARAM_INFO
	.align		4
.L_145:
        /*0008*/ 	.byte	0x04, 0x17
        /*000a*/ 	.short	(.L_147 - .L_146)
.L_146:
        /*000c*/ 	.word	0x00000000
        /*0010*/ 	.short	0x000e
        /*0012*/ 	.short	0x0070
        /*0014*/ 	.byte	0x00, 0xf5, 0x21, 0x00


	//----- nvinfo : EIATTR_KPARAM_INFO
	.align		4
.L_147:
        /*0018*/ 	.byte	0x04, 0x17
        /*001a*/ 	.short	(.L_149 - .L_148)
.L_148:
        /*001c*/ 	.word	0x00000000
        /*0020*/ 	.short	0x000d
        /*0022*/ 	.short	0x0068
        /*0024*/ 	.byte	0x00, 0xf0, 0x21, 0x00


	//----- nvinfo : EIATTR_KPARAM_INFO
	.align		4
.L_149:
        /*0028*/ 	.byte	0x04, 0x17
        /*002a*/ 	.short	(.L_151 - .L_150)
.L_150:
        /*002c*/ 	.word	0x00000000
        /*0030*/ 	.short	0x000c
        /*0032*/ 	.short	0x0060
        /*0034*/ 	.byte	0x00, 0xf0, 0x21, 0x00


	//----- nvinfo : EIATTR_KPARAM_INFO
	.align		4
.L_151:
        /*0038*/ 	.byte	0x04, 0x17
        /*003a*/ 	.short	(.L_153 - .L_152)
.L_152:
        /*003c*/ 	.word	0x00000000
        /*0040*/ 	.short	0x000b
        /*0042*/ 	.short	0x0058
        /*0044*/ 	.byte	0x00, 0xf0, 0x21, 0x00


	//----- nvinfo : EIATTR_KPARAM_INFO
	.align		4
.L_153:
        /*0048*/ 	.byte	0x04, 0x17
        /*004a*/ 	.short	(.L_155 - .L_154)
.L_154:
        /*004c*/ 	.word	0x00000000
        /*0050*/ 	.short	0x000a
        /*0052*/ 	.short	0x0050
        /*0054*/ 	.byte	0x00, 0xf0, 0x21, 0x00


	//----- nvinfo : EIATTR_KPARAM_INFO
	.align		4
.L_155:
        /*0058*/ 	.byte	0x04, 0x17
        /*005a*/ 	.short	(.L_157 - .L_156)
.L_156:
        /*005c*/ 	.word	0x00000000
        /*0060*/ 	.short	0x0009
        /*0062*/ 	.short	0x0048
        /*0064*/ 	.byte	0x00, 0xf0, 0x21, 0x00


	//----- nvinfo : EIATTR_KPARAM_INFO
	.align		4
.L_157:
        /*0068*/ 	.byte	0x04, 0x17
        /*006a*/ 	.short	(.L_159 - .L_158)
.L_158:
        /*006c*/ 	.word	0x00000000
        /*0070*/ 	.short	0x0008
        /*0072*/ 	.short	0x0040
        /*0074*/ 	.byte	0x00, 0xf0, 0x21, 0x00


	//----- nvinfo : EIATTR_KPARAM_INFO
	.align		4
.L_159:
        /*0078*/ 	.byte	0x04, 0x17
        /*007a*/ 	.short	(.L_161 - .L_160)
.L_160:
        /*007c*/ 	.word	0x00000000
        /*0080*/ 	.short	0x0007
        /*0082*/ 	.short	0x0038
        /*0084*/ 	.byte	0x00, 0xf0, 0x21, 0x00


	//----- nvinfo : EIATTR_KPARAM_INFO
	.align		4
.L_161:
        /*0088*/ 	.byte	0x04, 0x17
        /*008a*/ 	.short	(.L_163 - .L_162)
.L_162:
        /*008c*/ 	.word	0x00000000
        /*0090*/ 	.short	0x0006
        /*0092*/ 	.short	0x0030
        /*0094*/ 	.byte	0x00, 0xf0, 0x21, 0x00


	//----- nvinfo : EIATTR_KPARAM_INFO
	.align		4
.L_163:
        /*0098*/ 	.byte	0x04, 0x17
        /*009a*/ 	.short	(.L_165 - .L_164)
.L_164:
        /*009c*/ 	.word	0x00000000
        /*00a0*/ 	.short	0x0005
        /*00a2*/ 	.short	0x0028
        /*00a4*/ 	.byte	0x00, 0xf0, 0x21, 0x00


	//----- nvinfo : EIATTR_KPARAM_INFO
	.align		4
.L_165:
        /*00a8*/ 	.byte	0x04, 0x17
        /*00aa*/ 	.short	(.L_167 - .L_166)
.L_166:
        /*00ac*/ 	.word	0x00000000
        /*00b0*/ 	.short	0x0004
        /*00b2*/ 	.short	0x0020
        /*00b4*/ 	.byte	0x00, 0xf0, 0x21, 0x00


	//----- nvinfo : EIATTR_KPARAM_INFO
	.align		4
.L_167:
        /*00b8*/ 	.byte	0x04, 0x17
        /*00ba*/ 	.short	(.L_169 - .L_168)
.L_168:
        /*00bc*/ 	.word	0x00000000
        /*00c0*/ 	.short	0x0003
        /*00c2*/ 	.short	0x0018
        /*00c4*/ 	.byte	0x00, 0xf0, 0x21, 0x00


	//----- nvinfo : EIATTR_KPARAM_INFO
	.align		4
.L_169:
        /*00c8*/ 	.byte	0x04, 0x17
        /*00ca*/ 	.short	(.L_171 - .L_170)
.L_170:
        /*00cc*/ 	.word	0x00000000
        /*00d0*/ 	.short	0x0002
        /*00d2*/ 	.short	0x0010
        /*00d4*/ 	.byte	0x00, 0xf0, 0x21, 0x00


	//----- nvinfo : EIATTR_KPARAM_INFO
	.align		4
.L_171:
        /*00d8*/ 	.byte	0x04, 0x17
        /*00da*/ 	.short	(.L_173 - .L_172)
.L_172:
        /*00dc*/ 	.word	0x00000000
        /*00e0*/ 	.short	0x0001
        /*00e2*/ 	.short	0x0008
        /*00e4*/ 	.byte	0x00, 0xf5, 0x21, 0x00


	//----- nvinfo : EIATTR_KPARAM_INFO
	.align		4
.L_173:
        /*00e8*/ 	.byte	0x04, 0x17
        /*00ea*/ 	.short	(.L_175 - .L_174)
.L_174:
        /*00ec*/ 	.word	0x00000000
        /*00f0*/ 	.short	0x0000
        /*00f2*/ 	.short	0x0000
        /*00f4*/ 	.byte	0x00, 0xf0, 0x21, 0x00


	//----- nvinfo : EIATTR_SPARSE_MMA_MASK
	.align		4
.L_175:
        /*00f8*/ 	.byte	0x03, 0x50
        /*00fa*/ 	.short	0x0000


	//----- nvinfo : EIATTR_MAXREG_COUNT
	.align		4
        /*00fc*/ 	.byte	0x03, 0x1b
        /*00fe*/ 	.short	0x0080


	//----- nvinfo : EIATTR_ANNOTATIONS
	.align		4
        /*0100*/ 	.byte	0x04, 0x55
        /*0102*/ 	.short	(.L_177 - .L_176)


	//   ....[0]....
.L_176:
        /*0104*/ 	.word	0x00000001
        /*0108*/ 	.byte	0xc0, 0x00, 0x00, 0x00, 0x01, 0x00, 0x00, 0x00, 0xe0, 0x00, 0x00, 0x00, 0x01, 0x00, 0x00, 0x00
        /*0118*/ 	.byte	0x30, 0x01, 0x00, 0x00, 0x01, 0x00, 0x00, 0x00, 0x90, 0x03, 0x00, 0x00, 0x01, 0x00, 0x00, 0x00
        /*0128*/ 	.byte	0xb0, 0x06, 0x00, 0x00, 0x01, 0x00, 0x00, 0x00, 0x70, 0x15, 0x00, 0x00, 0x01, 0x00, 0x00, 0x00
        /*0138*/ 	.byte	0x70, 0x5c, 0x00, 0x00, 0x01, 0x00, 0x00, 0x00, 0xe0, 0x5c, 0x00, 0x00, 0x01, 0x00, 0x00, 0x00
        /*0148*/ 	.byte	0x00, 0x5d, 0x00, 0x00, 0x01, 0x00, 0x00, 0x00, 0xd0, 0x5d, 0x00, 0x00, 0x01, 0x00, 0x00, 0x00
        /*0158*/ 	.byte	0xf0, 0x5d, 0x00, 0x00


	//----- nvinfo : EIATTR_MERCURY_ISA_VERSION
	.align		4
.L_177:
        /*015c*/ 	.byte	0x03, 0x5f
        /*015e*/ 	.short	0x0101


	//----- nvinfo : EIATTR_VRC_CTA_INIT_COUNT
	.align		4
        /*0160*/ 	.byte	0x02, 0x4a
	.zero		1
	.zero		1


	//----- nvinfo : EIATTR_EXIT_INSTR_OFFSETS
	.align		4
        /*0164*/ 	.byte	0x04, 0x1c
        /*0166*/ 	.short	(.L_179 - .L_178)


	//   ....[0]....
.L_178:
        /*0168*/ 	.word	0x000000a0


	//   ....[1]....
        /*016c*/ 	.word	0x00005e10


	//----- nvinfo : EIATTR_MAX_THREADS
	.align		4
.L_179:
        /*0170*/ 	.byte	0x04, 0x05
        /*0172*/ 	.short	(.L_181 - .L_180)
.L_180:
        /*0174*/ 	.word	0x00000200
        /*0178*/ 	.word	0x00000001
        /*017c*/ 	.word	0x00000001


	//----- nvinfo : EIATTR_CRS_STACK_SIZE
	.align		4
.L_181:
        /*0180*/ 	.byte	0x04, 0x1e
        /*0182*/ 	.short	(.L_183 - .L_182)
.L_182:
        /*0184*/ 	.word	0x00000000


	//----- nvinfo : EIATTR_CBANK_PARAM_SIZE
	.align		4
.L_183:
        /*0188*/ 	.byte	0x03, 0x19
        /*018a*/ 	.short	0x0078


	//----- nvinfo : EIATTR_PARAM_CBANK
	.align		4
        /*018c*/ 	.byte	0x04, 0x0a
        /*018e*/ 	.short	(.L_185 - .L_184)
	.align		4
.L_184:
        /*0190*/ 	.word	index@(.nv.constant0._ZN2at6native13col2im_kernelIN3c104HalfEfEEvlPKT_llllllllllllPS4_)
        /*0194*/ 	.short	0x0380
        /*0196*/ 	.short	0x0078


	//----- nvinfo : EIATTR_SW_WAR
	.align		4
.L_185:
        /*0198*/ 	.byte	0x04, 0x36
        /*019a*/ 	.short	(.L_187 - .L_186)
.L_186:
        /*019c*/ 	.word	0x00000008
.L_187:


//--------------------- .nv.info._ZN2at6native13col2im_kernelIffEEvlPKT_llllllllllllPS2_ --------------------------
	.section	.nv.info._ZN2at6native13col2im_kernelIffEEvlPKT_llllllllllllPS2_,"",@"SHT_CUDA_INFO"
	.sectionflags	@""
	.align	4


	//----- nvinfo : EIATTR_CUDA_API_VERSION
	.align		4
        /*0000*/ 	.byte	0x04, 0x37
        /*0002*/ 	.short	(.L_189 - .L_188)
.L_188:
        /*0004*/ 	.word	0x00000082


	//----- nvinfo : EIATTR_KPARAM_INFO
	.align		4
.L_189:
        /*0008*/ 	.byte	0x04, 0x17
        /*000a*/ 	.short	(.L_191 - .L_190)
.L_190:
        /*000c*/ 	.word	0x00000000
        /*0010*/ 	.short	0x000e
        /*0012*/ 	.short	0x0070
        /*0014*/ 	.byte	0x00, 0xf5, 0x21, 0x00


	//----- nvinfo : EIATTR_KPARAM_INFO
	.align		4
.L_191:
        /*0018*/ 	.byte	0x04, 0x17
        /*001a*/ 	.short	(.L_193 - .L_192)
.L_192:
        /*001c*/ 	.word	0x00000000
        /*0020*/ 	.short	0x000d
        /*0022*/ 	.short	0x0068
        /*0024*/ 	.byte	0x00, 0xf0, 0x21, 0x00


	//----- nvinfo : EIATTR_KPARAM_INFO
	.align		4
.L_193:
        /*0028*/ 	.byte	0x04, 0x17
        /*002a*/ 	.short	(.L_195 - .L_194)
.L_194:
        /*002c*/ 	.word	0x00000000
        /*0030*/ 	.short	0x000c
        /*0032*/ 	.short	0x0060
        /*0034*/ 	.byte	0x00, 0xf0, 0x21, 0x00


	//----- nvinfo : EIATTR_KPARAM_INFO
	.align		4
.L_195:
        /*0038*/ 	.byte	0x04, 0x17
        /*003a*/ 	.short	(.L_197 - .L_196)
.L_196:
        /*003c*/ 	.word	0x00000000
        /*0040*/ 	.short	0x000b
        /*0042*/ 	.short	0x0058
        /*0044*/ 	.byte	0x00, 0xf0, 0x21, 0x00


	//----- nvinfo : EIATTR_KPARAM_INFO
	.align		4
.L_197:
        /*0048*/ 	.byte	0x04, 0x17
        /*004a*/ 	.short	(.L_199 - .L_198)
.L_198:
        /*004c*/ 	.word	0x00000000
        /*0050*/ 	.short	0x000a
        /*0052*/ 	.short	0x0050
        /*0054*/ 	.byte	0x00, 0xf0, 0x21, 0x00


	//----- nvinfo : EIATTR_KPARAM_INFO
	.align		4
.L_199:
        /*0058*/ 	.byte	0x04, 0x17
        /*005a*/ 	.short	(.L_201 - .L_200)
.L_200:
        /*005c*/ 	.word	0x00000000
        /*0060*/ 	.short	0x0009
        /*0062*/ 	.short	0x0048
        /*0064*/ 	.byte	0x00, 0xf0, 0x21, 0x00


	//----- nvinfo : EIATTR_KPARAM_INFO
	.align		4
.L_201:
        /*0068*/ 	.byte	0x04, 0x17
        /*006a*/ 	.short	(.L_203 - .L_202)
.L_202:
        /*006c*/ 	.word	0x00000000
        /*0070*/ 	.short	0x0008
        /*0072*/ 	.short	0x0040
        /*0074*/ 	.byte	0x00, 0xf0, 0x21, 0x00


	//----- nvinfo : EIATTR_KPARAM_INFO
	.align		4
.L_203:
        /*0078*/ 	.byte	0x04, 0x17
        /*007a*/ 	.short	(.L_205 - .L_204)
.L_204:
        /*007c*/ 	.word	0x00000000
        /*0080*/ 	.short	0x0007
        /*0082*/ 	.short	0x0038
        /*0084*/ 	.byte	0x00, 0xf0, 0x21, 0x00


	//----- nvinfo : EIATTR_KPARAM_INFO
	.align		4
.L_205:
        /*0088*/ 	.byte	0x04, 0x17
        /*008a*/ 	.short	(.L_207 - .L_206)
.L_206:
        /*008c*/ 	.word	0x00000000
        /*0090*/ 	.short	0x0006
        /*0092*/ 	.short	0x0030
        /*0094*/ 	.byte	0x00, 0xf0, 0x21, 0x00


	//----- nvinfo : EIATTR_KPARAM_INFO
	.align		4
.L_207:
        /*0098*/ 	.byte	0x04, 0x17
        /*009a*/ 	.short	(.L_209 - .L_208)
.L_208:
        /*009c*/ 	.word	0x00000000
        /*00a0*/ 	.short	0x0005
        /*00a2*/ 	.short	0x0028
        /*00a4*/ 	.byte	0x00, 0xf0, 0x21, 0x00


	//----- nvinfo : EIATTR_KPARAM_INFO
	.align		4
.L_209:
        /*00a8*/ 	.byte	0x04, 0x17
        /*00aa*/ 	.short	(.L_211 - .L_210)
.L_210:
        /*00ac*/ 	.word	0x00000000
        /*00b0*/ 	.short	0x0004
        /*00b2*/ 	.short	0x0020
        /*00b4*/ 	.byte	0x00, 0xf0, 0x21, 0x00


	//----- nvinfo : EIATTR_KPARAM_INFO
	.align		4
.L_211:
        /*00b8*/ 	.byte	0x04, 0x17
        /*00ba*/ 	.short	(.L_213 - .L_212)
.L_212:
        /*00bc*/ 	.word	0x00000000
        /*00c0*/ 	.short	0x0003
        /*00c2*/ 	.short	0x0018
        /*00c4*/ 	.byte	0x00, 0xf0, 0x21, 0x00


	//----- nvinfo : EIATTR_KPARAM_INFO
	.align		4
.L_213:
        /*00c8*/ 	.byte	0x04, 0x17
        /*00ca*/ 	.short	(.L_215 - .L_214)
.L_214:
        /*00cc*/ 	.word	0x00000000
        /*00d0*/ 	.short	0x0002
        /*00d2*/ 	.short	0x0010
        /*00d4*/ 	.byte	0x00, 0xf0, 0x21, 0x00


	//----- nvinfo : EIATTR_KPARAM_INFO
	.align		4
.L_215:
        /*00d8*/ 	.byte	0x04, 0x17
        /*00da*/ 	.short	(.L_217 - .L_216)
.L_216:
        /*00dc*/ 	.word	0x00000000
        /*00e0*/ 	.short	0x0001
        /*00e2*/ 	.short	0x0008
        /*00e4*/ 	.byte	0x00, 0xf5, 0x21, 0x00


	//----- nvinfo : EIATTR_KPARAM_INFO
	.align		4
.L_217:
        /*00e8*/ 	.byte	0x04, 0x17
        /*00ea*/ 	.short	(.L_219 - .L_218)
.L_218:
        /*00ec*/ 	.word	0x00000000
        /*00f0*/ 	.short	0x0000
        /*00f2*/ 	.short	0x0000
        /*00f4*/ 	.byte	0x00, 0xf0, 0x21, 0x00


	//----- nvinfo : EIATTR_SPARSE_MMA_MASK
	.align		4
.L_219:
        /*00f8*/ 	.byte	0x03, 0x50
        /*00fa*/ 	.short	0x0000


	//----- nvinfo : EIATTR_MAXREG_COUNT
	.align		4
        /*00fc*/ 	.byte	0x03, 0x1b
        /*00fe*/ 	.short	0x0080


	//----- nvinfo : EIATTR_ANNOTATIONS
	.align		4
        /*0100*/ 	.byte	0x04, 0x55
        /*0102*/ 	.short	(.L_221 - .L_220)


	//   ....[0]....
.L_220:
        /*0104*/ 	.word	0x00000001
        /*0108*/ 	.byte	0xc0, 0x00, 0x00, 0x00, 0x01, 0x00, 0x00, 0x00, 0xe0, 0x00, 0x00, 0x00, 0x01, 0x00, 0x00, 0x00
        /*0118*/ 	.byte	0x30, 0x01, 0x00, 0x00, 0x01, 0x00, 0x00, 0x00, 0x90, 0x03, 0x00, 0x00, 0x01, 0x00, 0x00, 0x00
        /*0128*/ 	.byte	0xb0, 0x06, 0x00, 0x00, 0x01, 0x00, 0x00, 0x00, 0x70, 0x15, 0x00, 0x00, 0x01, 0x00, 0x00, 0x00
        /*0138*/ 	.byte	0x00, 0x5c, 0x00, 0x00, 0x01, 0x00, 0x00, 0x00, 0x70, 0x5c, 0x00, 0x00, 0x01, 0x00, 0x00, 0x00
        /*0148*/ 	.byte	0x90, 0x5c, 0x00, 0x00, 0x01, 0x00, 0x00, 0x00, 0x50, 0x5d, 0x00, 0x00, 0x01, 0x00, 0x00, 0x00
        /*0158*/ 	.byte	0x70, 0x5d, 0x00, 0x00


	//----- nvinfo : EIATTR_MERCURY_ISA_VERSION
	.align		4
.L_221:
        /*015c*/ 	.byte	0x03, 0x5f
        /*015e*/ 	.short	0x0101


	//----- nvinfo : EIATTR_VRC_CTA_INIT_COUNT
	.align		4
        /*0160*/ 	.byte	0x02, 0x4a
	.zero		1
	.zero		1


	//----- nvinfo : EIATTR_EXIT_INSTR_OFFSETS
	.align		4
        /*0164*/ 	.byte	0x04, 0x1c
        /*0166*/ 	.short	(.L_223 - .L_222)


	//   ....[0]....
.L_222:
        /*0168*/ 	.word	0x000000a0


	//   ....[1]....
        /*016c*/ 	.word	0x00005d90


	//----- nvinfo : EIATTR_MAX_THREADS
	.align		4
.L_223:
        /*0170*/ 	.byte	0x04, 0x05
        /*0172*/ 	.short	(.L_225 - .L_224)
.L_224:
        /*0174*/ 	.word	0x00000200
        /*0178*/ 	.word	0x00000001
        /*017c*/ 	.word	0x00000001


	//----- nvinfo : EIATTR_CRS_STACK_SIZE
	.align		4
.L_225:
        /*0180*/ 	.byte	0x04, 0x1e
        /*0182*/ 	.short	(.L_227 - .L_226)
.L_226:
        /*0184*/ 	.word	0x00000000


	//----- nvinfo : EIATTR_CBANK_PARAM_SIZE
	.align		4
.L_227:
        /*0188*/ 	.byte	0x03, 0x19
        /*018a*/ 	.short	0x0078


	//----- nvinfo : EIATTR_PARAM_CBANK
	.align		4
        /*018c*/ 	.byte	0x04, 0x0a
        /*018e*/ 	.short	(.L_229 - .L_228)
	.align		4
.L_228:
        /*0190*/ 	.word	index@(.nv.constant0._ZN2at6native13col2im_kernelIffEEvlPKT_llllllllllllPS2_)
        /*0194*/ 	.short	0x0380
        /*0196*/ 	.short	0x0078


	//----- nvinfo : EIATTR_SW_WAR
	.align		4
.L_229:
        /*0198*/ 	.byte	0x04, 0x36
        /*019a*/ 	.short	(.L_231 - .L_230)
.L_230:
        /*019c*/ 	.word	0x00000008
.L_231:


//--------------------- .nv.info._ZN2at6native13col2im_kernelIddEEvlPKT_llllllllllllPS2_ --------------------------
	.section	.nv.info._ZN2at6native13col2im_kernelIddEEvlPKT_llllllllllllPS2_,"",@"SHT_CUDA_INFO"
	.sectionflags	@""
	.align	4


	//----- nvinfo : EIATTR_CUDA_API_VERSION
	.align		4
        /*0000*/ 	.byte	0x04, 0x37
        /*0002*/ 	.short	(.L_233 - .L_232)
.L_232:
        /*0004*/ 	.word	0x00000082


	//----- nvinfo : EIATTR_KPARAM_INFO
	.align		4
.L_233:
        /*0008*/ 	.byte	0x04, 0x17
        /*000a*/ 	.short	(.L_235 - .L_234)
.L_234:
        /*000c*/ 	.word	0x00000000
        /*0010*/ 	.short	0x000e
        /*0012*/ 	.short	0x0070
        /*0014*/ 	.byte	0x00, 0xf5, 0x21, 0x00


	//----- nvinfo : EIATTR_KPARAM_INFO
	.align		4
.L_235:
        /*0018*/ 	.byte	0x04, 0x17
        /*001a*/ 	.short	(.L_237 - .L_236)
.L_236:
        /*001c*/ 	.word	0x00000000
        /*0020*/ 	.short	0x000d
        /*0022*/ 	.short	0x0068
        /*0024*/ 	.byte	0x00, 0xf0, 0x21, 0x00


	//----- nvinfo : EIATTR_KPARAM_INFO
	.align		4
.L_237:
        /*0028*/ 	.byte	0x04, 0x17
        /*002a*/ 	.short	(.L_239 - .L_238)
.L_238:
        /*002c*/ 	.word	0x00000000
        /*0030*/ 	.short	0x000c
        /*0032*/ 	.short	0x0060
        /*0034*/ 	.byte	0x00, 0xf0, 0x21, 0x00


	//----- nvinfo : EIATTR_KPARAM_INFO
	.align		4
.L_239:
        /*0038*/ 	.byte	0x04, 0x17
        /*003a*/ 	.short	(.L_241 - .L_240)
.L_240:
        /*003c*/ 	.word	0x00000000
        /*0040*/ 	.short	0x000b
        /*0042*/ 	.short	0x0058
        /*0044*/ 	.byte	0x00, 0xf0, 0x21, 0x00


	//----- nvinfo : EIATTR_KPARAM_INFO
	.align		4
.L_241:
        /*0048*/ 	.byte	0x04, 0x17
        /*004a*/ 	.short	(.L_243 - .L_242)
.L_242:
        /*004c*/ 	.word	0x00000000
        /*0050*/ 	.short	0x000a
        /*0052*/ 	.short	0x0050
        /*0054*/ 	.byte	0x00, 0xf0, 0x21, 0x00


	//----- nvinfo : EIATTR_KPARAM_INFO
	.align		4
.L_243:
        /*0058*/ 	.byte	0x04, 0x17
        /*005a*/ 	.short	(.L_245 - .L_244)
.L_244:
        /*005c*/ 	.word	0x00000000
        /*0060*/ 	.short	0x0009
        /*0062*/ 	.short	0x0048
        /*0064*/ 	.byte	0x00, 0xf0, 0x21, 0x00


	//----- nvinfo : EIATTR_KPARAM_INFO
	.align		4
.L_245:
        /*0068*/ 	.byte	0x04, 0x17
        /*006a*/ 	.short	(.L_247 - .L_246)
.L_246:
        /*006c*/ 	.word	0x00000000
        /*0070*/ 	.short	0x0008
        /*0072*/ 	.short	0x0040
        /*0074*/ 	.byte	0x00, 0xf0, 0x21, 0x00


	//----- nvinfo : EIATTR_KPARAM_INFO
	.align		4
.L_247:
        /*0078*/ 	.byte	0x04, 0x17
        /*007a*/ 	.short	(.L_249 - .L_248)
.L_248:
        /*007c*/ 	.word	0x00000000
        /*0080*/ 	.short	0x0007
        /*0082*/ 	.short	0x0038
        /*0084*/ 	.byte	0x00, 0xf0, 0x21, 0x00


	//----- nvinfo : EIATTR_KPARAM_INFO
	.align		4
.L_249:
        /*0088*/ 	.byte	0x04, 0x17
        /*008a*/ 	.short	(.L_251 - .L_250)
.L_250:
        /*008c*/ 	.word	0x00000000
        /*0090*/ 	.short	0x0006
        /*0092*/ 	.short	0x0030
        /*0094*/ 	.byte	0x00, 0xf0, 0x21, 0x00


	//----- nvinfo : EIATTR_KPARAM_INFO
	.align		4
.L_251:
        /*0098*/ 	.byte	0x04, 0x17
        /*009a*/ 	.short	(.L_253 - .L_252)
.L_252:
        /*009c*/ 	.word	0x00000000
        /*00a0*/ 	.short	0x0005
        /*00a2*/ 	.short	0x0028
        /*00a4*/ 	.byte	0x00, 0xf0, 0x21, 0x00


	//----- nvinfo : EIATTR_KPARAM_INFO
	.align		4
.L_253:
        /*00a8*/ 	.byte	0x04, 0x17
        /*00aa*/ 	.short	(.L_255 - .L_254)
.L_254:
        /*00ac*/ 	.word	0x00000000
        /*00b0*/ 	.short	0x0004
        /*00b2*/ 	.short	0x0020
        /*00b4*/ 	.byte	0x00, 0xf0, 0x21, 0x00


	//----- nvinfo : EIATTR_KPARAM_INFO
	.align		4
.L_255:
        /*00b8*/ 	.byte	0x04, 0x17
        /*00ba*/ 	.short	(.L_257 - .L_256)
.L_256:
        /*00bc*/ 	.word	0x00000000
        /*00c0*/ 	.short	0x0003
        /*00c2*/ 	.short	0x0018
        /*00c4*/ 	.byte	0x00, 0xf0, 0x21, 0x00


	//----- nvinfo : EIATTR_KPARAM_INFO
	.align		4
.L_257:
        /*00c8*/ 	.byte	0x04, 0x17
        /*00ca*/ 	.short	(.L_259 - .L_258)
.L_258:
        /*00cc*/ 	.word	0x00000000
        /*00d0*/ 	.short	0x0002
        /*00d2*/ 	.short	0x0010
        /*00d4*/ 	.byte	0x00, 0xf0, 0x21, 0x00


	//----- nvinfo : EIATTR_KPARAM_INFO
	.align		4
.L_259:
        /*00d8*/ 	.byte	0x04, 0x17
        /*00da*/ 	.short	(.L_261 - .L_260)
.L_260:
        /*00dc*/ 	.word	0x00000000
        /*00e0*/ 	.short	0x0001
        /*00e2*/ 	.short	0x0008
        /*00e4*/ 	.byte	0x00, 0xf5, 0x21, 0x00


	//----- nvinfo : EIATTR_KPARAM_INFO
	.align		4
.L_261:
        /*00e8*/ 	.byte	0x04, 0x17
        /*00ea*/ 	.short	(.L_263 - .L_262)
.L_262:
        /*00ec*/ 	.word	0x00000000
        /*00f0*/ 	.short	0x0000
        /*00f2*/ 	.short	0x0000
        /*00f4*/ 	.byte	0x00, 0xf0, 0x21, 0x00


	//----- nvinfo : EIATTR_SPARSE_MMA_MASK
	.align		4
.L_263:
        /*00f8*/ 	.byte	0x03, 0x50
        /*00fa*/ 	.short	0x0000


	//----- nvinfo : EIATTR_MAXREG_COUNT
	.align		4
        /*00fc*/ 	.byte	0x03, 0x1b
        /*00fe*/ 	.short	0x0080


	//----- nvinfo : EIATTR_ANNOTATIONS
	.align		4
        /*0100*/ 	.byte	0x04, 0x55
        /*0102*/ 	.short	(.L_265 - .L_264)


	//   ....[0]....
.L_264:
        /*0104*/ 	.word	0x00000001
        /*0108*/ 	.byte	0xc0, 0x00, 0x00, 0x00, 0x01, 0x00, 0x00, 0x00, 0xe0, 0x00, 0x00, 0x00, 0x01, 0x00, 0x00, 0x00
        /*0118*/ 	.byte	0x30, 0x01, 0x00, 0x00, 0x01, 0x00, 0x00, 0x00, 0x90, 0x03, 0x00, 0x00, 0x01, 0x00, 0x00, 0x00
        /*0128*/ 	.byte	0xa0, 0x06, 0x00, 0x00, 0x01, 0x00, 0x00, 0x00, 0x60, 0x15, 0x00, 0x00, 0x01, 0x00, 0x00, 0x00
        /*0138*/ 	.byte	0x80, 0x15, 0x00, 0x00, 0x01, 0x00, 0x00, 0x00, 0xc0, 0x5a, 0x00, 0x00, 0x01, 0x00, 0x00, 0x00
        /*0148*/ 	.byte	0xd0, 0x5a, 0x00, 0x00, 0x01, 0x00, 0x00, 0x00, 0x40, 0x5b, 0x00, 0x00, 0x01, 0x00, 0x00, 0x00
        /*0158*/ 	.byte	0x60, 0x5b, 0x00, 0x00, 0x01, 0x00, 0x00, 0x00, 0x20, 0x5c, 0x00, 0x00, 0x01, 0x00, 0x00, 0x00
        /*0168*/ 	.byte	0x40, 0x5c, 0x00, 0x00


	//----- nvinfo : EIATTR_MERCURY_ISA_VERSION
	.align		4
.L_265:
        /*016c*/ 	.byte	0x03, 0x5f
        /*016e*/ 	.short	0x0101


	//----- nvinfo : EIATTR_VRC_CTA_INIT_COUNT
	.align		4
        /*0170*/ 	.byte	0x02, 0x4a
	.zero		1
	.zero		1


	//----- nvinfo : EIATTR_EXIT_INSTR_OFFSETS
	.align		4
        /*0174*/ 	.byte	0x04, 0x1c
        /*0176*/ 	.short	(.L_267 - .L_266)


	//   ....[0]....
.L_266:
        /*0178*/ 	.word	0x000000a0


	//   ....[1]....
        /*017c*/ 	.word	0x00005c60


	//----- nvinfo : EIATTR_MAX_THREADS
	.align		4
.L_267:
        /*0180*/ 	.byte	0x04, 0x05
        /*0182*/ 	.short	(.L_269 - .L_268)
.L_268:
        /*0184*/ 	.word	0x00000200
        /*0188*/ 	.word	0x00000001
        /*018c*/ 	.word	0x00000001


	//----- nvinfo : EIATTR_CRS_STACK_SIZE
	.align		4
.L_269:
        /*0190*/ 	.byte	0x04, 0x1e
        /*0192*/ 	.short	(.L_271 - .L_270)
.L_270:
        /*0194*/ 	.word	0x00000000


	//----- nvinfo : EIATTR_CBANK_PARAM_SIZE
	.align		4
.L_271:
        /*0198*/ 	.byte	0x03, 0x19
        /*019a*/ 	.short	0x0078


	//----- nvinfo : EIATTR_PARAM_CBANK
	.align		4
        /*019c*/ 	.byte	0x04, 0x0a
        /*019e*/ 	.short	(.L_273 - .L_272)
	.align		4
.L_272:
        /*01a0*/ 	.word	index@(.nv.constant0._ZN2at6native13col2im_kernelIddEEvlPKT_llllllllllllPS2_)
        /*01a4*/ 	.short	0x0380
        /*01a6*/ 	.short	0x0078


	//----- nvinfo : EIATTR_SW_WAR
	.align		4
.L_273:
        /*01a8*/ 	.byte	0x04, 0x36
        /*01aa*/ 	.short	(.L_275 - .L_274)
.L_274:
        /*01ac*/ 	.word	0x00000008
.L_275:


//--------------------- .nv.info._ZN2at6native13im2col_kernelIN3c108BFloat16EEEvlPKT_llllllllllllPS4_ --------------------------
	.section	.nv.info._ZN2at6native13im2col_kernelIN3c108BFloat16EEEvlPKT_llllllllllllPS4_,"",@"SHT_CUDA_INFO"
	.sectionflags	@""
	.align	4


	//----- nvinfo : EIATTR_CUDA_API_VERSION
	.align		4
        /*0000*/ 	.byte	0x04, 0x37
        /*0002*/ 	.short	(.L_277 - .L_276)
.L_276:
        /*0004*/ 	.word	0x00000082


	//----- nvinfo : EIATTR_KPARAM_INFO
	.align		4
.L_277:
        /*0008*/ 	.byte	0x04, 0x17
        /*000a*/ 	.short	(.L_279 - .L_278)
.L_278:
        /*000c*/ 	.word	0x00000000
        /*0010*/ 	.short	0x000e
        /*0012*/ 	.short	0x0070
        /*0014*/ 	.byte	0x00, 0xf5, 0x21, 0x00


	//----- nvinfo : EIATTR_KPARAM_INFO
	.align		4
.L_279:
        /*0018*/ 	.byte	0x04, 0x17
        /*001a*/ 	.short	(.L_281 - .L_280)
.L_280:
        /*001c*/ 	.word	0x00000000
        /*0020*/ 	.short	0x000d
        /*0022*/ 	.short	0x0068
        /*0024*/ 	.byte	0x00, 0xf0, 0x21, 0x00


	//----- nvinfo : EIATTR_KPARAM_INFO
	.align		4
.L_281:
        /*0028*/ 	.byte	0x04, 0x17
        /*002a*/ 	.short	(.L_283 - .L_282)
.L_282:
        /*002c*/ 	.word	0x00000000
        /*0030*/ 	.short	0x000c
        /*0032*/ 	.short	0x0060
        /*0034*/ 	.byte	0x00, 0xf0, 0x21, 0x00


	//----- nvinfo : EIATTR_KPARAM_INFO
	.align		4
.L_283:
        /*0038*/ 	.byte	0x04, 0x17
        /*003a*/ 	.short	(.L_285 - .L_284)
.L_284:
        /*003c*/ 	.word	0x00000000
        /*0040*/ 	.short	0x000b
        /*0042*/ 	.short	0x0058
        /*0044*/ 	.byte	0x00, 0xf0, 0x21, 0x00


	//----- nvinfo : EIATTR_KPARAM_INFO
	.align		4
.L_285:
        /*0048*/ 	.byte	0x04, 0x17
        /*004a*/ 	.short	(.L_287 - .L_286)
.L_286:
        /*004c*/ 	.word	0x00000000
        /*0050*/ 	.short	0x000a
        /*0052*/ 	.short	0x0050
        /*0054*/ 	.byte	0x00, 0xf0, 0x21, 0x00


	//----- nvinfo : EIATTR_KPARAM_INFO
	.align		4
.L_287:
        /*0058*/ 	.byte	0x04, 0x17
        /*005a*/ 	.short	(.L_289 - .L_288)
.L_288:
        /*005c*/ 	.word	0x00000000
        /*0060*/ 	.short	0x0009
        /*0062*/ 	.short	0x0048
        /*0064*/ 	.byte	0x00, 0xf0, 0x21, 0x00


	//----- nvinfo : EIATTR_KPARAM_INFO
	.align		4
.L_289:
        /*0068*/ 	.byte	0x04, 0x17
        /*006a*/ 	.short	(.L_291 - .L_290)
.L_290:
        /*006c*/ 	.word	0x00000000
        /*0070*/ 	.short	0x0008
        /*0072*/ 	.short	0x0040
        /*0074*/ 	.byte	0x00, 0xf0, 0x21, 0x00


	//----- nvinfo : EIATTR_KPARAM_INFO
	.align		4
.L_291:
        /*0078*/ 	.byte	0x04, 0x17
        /*007a*/ 	.short	(.L_293 - .L_292)
.L_292:
        /*007c*/ 	.word	0x00000000
        /*0080*/ 	.short	0x0007
        /*0082*/ 	.short	0x0038
        /*0084*/ 	.byte	0x00, 0xf0, 0x21, 0x00


	//----- nvinfo : EIATTR_KPARAM_INFO
	.align		4
.L_293:
        /*0088*/ 	.byte	0x04, 0x17
        /*008a*/ 	.short	(.L_295 - .L_294)
.L_294:
        /*008c*/ 	.word	0x00000000
        /*0090*/ 	.short	0x0006
        /*0092*/ 	.short	0x0030
        /*0094*/ 	.byte	0x00, 0xf0, 0x21, 0x00


	//----- nvinfo : EIATTR_KPARAM_INFO
	.align		4
.L_295:
        /*0098*/ 	.byte	0x04, 0x17
        /*009a*/ 	.short	(.L_297 - .L_296)
.L_296:
        /*009c*/ 	.word	0x00000000
        /*00a0*/ 	.short	0x0005
        /*00a2*/ 	.short	0x0028
        /*00a4*/ 	.byte	0x00, 0xf0, 0x21, 0x00


	//----- nvinfo : EIATTR_KPARAM_INFO
	.align		4
.L_297:
        /*00a8*/ 	.byte	0x04, 0x17
        /*00aa*/ 	.short	(.L_299 - .L_298)
.L_298:
        /*00ac*/ 	.word	0x00000000
        /*00b0*/ 	.short	0x0004
        /*00b2*/ 	.short	0x0020
        /*00b4*/ 	.byte	0x00, 0xf0, 0x21, 0x00


	//----- nvinfo : EIATTR_KPARAM_INFO
	.align		4
.L_299:
        /*00b8*/ 	.byte	0x04, 0x17
        /*00ba*/ 	.short	(.L_301 - .L_300)
.L_300:
        /*00bc*/ 	.word	0x00000000
        /*00c0*/ 	.short	0x0003
        /*00c2*/ 	.short	0x0018
        /*00c4*/ 	.byte	0x00, 0xf0, 0x21, 0x00


	//----- nvinfo : EIATTR_KPARAM_INFO
	.align		4
.L_301:
        /*00c8*/ 	.byte	0x04, 0x17
        /*00ca*/ 	.short	(.L_303 - .L_302)
.L_302:
        /*00cc*/ 	.word	0x00000000
        /*00d0*/ 	.short	0x0002
        /*00d2*/ 	.short	0x0010
        /*00d4*/ 	.byte	0x00, 0xf0, 0x21, 0x00


	//----- nvinfo : EIATTR_KPARAM_INFO
	.align		4
.L_303:
        /*00d8*/ 	.byte	0x04, 0x17
        /*00da*/ 	.short	(.L_305 - .L_304)
.L_304:
        /*00dc*/ 	.word	0x00000000
        /*00e0*/ 	.short	0x0001
        /*00e2*/ 	.short	0x0008
        /*00e4*/ 	.byte	0x00, 0xf5, 0x21, 0x00


	//----- nvinfo : EIATTR_KPARAM_INFO
	.align		4
.L_305:
        /*00e8*/ 	.byte	0x04, 0x17
        /*00ea*/ 	.short	(.L_307 - .L_306)
.L_306:
        /*00ec*/ 	.word	0x00000000
        /*00f0*/ 	.short	0x0000
        /*00f2*/ 	.short	0x0000
        /*00f4*/ 	.byte	0x00, 0xf0, 0x21, 0x00


	//----- nvinfo : EIATTR_SPARSE_MMA_MASK
	.align		4
.L_307:
        /*00f8*/ 	.byte	0x03, 0x50
        /*00fa*/ 	.short	0x0000


	//----- nvinfo : EIATTR_MAXREG_COUNT
	.align		4
        /*00fc*/ 	.byte	0x03, 0x1b
        /*00fe*/ 	.short	0x0040


	//----- nvinfo : EIATTR_ANNOTATIONS
	.align		4
        /*0100*/ 	.byte	0x04, 0x55
        /*0102*/ 	.short	(.L_309 - .L_308)


	//   ....[0]....
.L_308:
        /*0104*/ 	.word	0x00000001
        /*0108*/ 	.byte	0x40, 0x01, 0x00, 0x00, 0x01, 0x00, 0x00, 0x00, 0x60, 0x01, 0x00, 0x00, 0x01, 0x00, 0x00, 0x00
        /* <DEDUP_REMOVED lines=9> */
        /*01a8*/ 	.byte	0x30, 0x2d, 0x00, 0x00, 0x01, 0x00, 0x00, 0x00, 0x50, 0x2d, 0x00, 0x00


	//----- nvinfo : EIATTR_MERCURY_ISA_VERSION
	.align		4
.L_309:
        /*01b4*/ 	.byte	0x03, 0x5f
        /*01b6*/ 	.short	0x0101


	//----- nvinfo : EIATTR_VRC_CTA_INIT_COUNT
	.align		4
        /*01b8*/ 	.byte	0x02, 0x4a
	.zero		1
	.zero		1


	//----- nvinfo : EIATTR_EXIT_INSTR_OFFSETS
	.align		4
        /*01bc*/ 	.byte	0x04, 0x1c
        /*01be*/ 	.short	(.L_311 - .L_310)


	//   ....[0]....
.L_310:
        /*01c0*/ 	.word	0x000000a0


	//   ....[1]....
        /*01c4*/ 	.word	0x00000130


	//   ....[2]....
        /*01c8*/ 	.word	0x00002d80


	//----- nvinfo : EIATTR_MAX_THREADS
	.align		4
.L_311:
        /*01cc*/ 	.byte	0x04, 0x05
        /*01ce*/ 	.short	(.L_313 - .L_312)
.L_312:
        /*01d0*/ 	.word	0x00000400
        /*01d4*/ 	.word	0x00000001
        /*01d8*/ 	.word	0x00000001


	//----- nvinfo : EIATTR_CRS_STACK_SIZE
	.align		4
.L_313:
        /*01dc*/ 	.byte	0x04, 0x1e
        /*01de*/ 	.short	(.L_315 - .L_314)
.L_314:
        /*01e0*/ 	.word	0x00000000


	//----- nvinfo : EIATTR_CBANK_PARAM_SIZE
	.align		4
.L_315:
        /*01e4*/ 	.byte	0x03, 0x19
        /*01e6*/ 	.short	0x0078


	//----- nvinfo : EIATTR_PARAM_CBANK
	.align		4
        /*01e8*/ 	.byte	0x04, 0x0a
        /*01ea*/ 	.short	(.L_317 - .L_316)
	.align		4
.L_316:
        /*01ec*/ 	.word	index@(.nv.constant0._ZN2at6native13im2col_kernelIN3c108BFloat16EEEvlPKT_llllllllllllPS4_)
        /*01f0*/ 	.short	0x0380
        /*01f2*/ 	.short	0x0078


	//----- nvinfo : EIATTR_SW_WAR
	.align		4
.L_317:
        /*01f4*/ 	.byte	0x04, 0x36
        /*01f6*/ 	.short	(.L_319 - .L_318)
.L_318:
        /*01f8*/ 	.word	0x00000008
.L_319:


//--------------------- .nv.info._ZN2at6native13im2col_kernelIN3c104HalfEEEvlPKT_llllllllllllPS4_ --------------------------
	.section	.nv.info._ZN2at6native13im2col_kernelIN3c104HalfEEEvlPKT_llllllllllllPS4_,"",@"SHT_CUDA_INFO"
	.sectionflags	@""
	.align	4


	//----- nvinfo : EIATTR_CUDA_API_VERSION
	.align		4
        /*0000*/ 	.byte	0x04, 0x37
        /*0002*/ 	.short	(.L_321 - .L_320)
.L_320:
        /*0004*/ 	.word	0x00000082


	//----- nvinfo : EIATTR_KPARAM_INFO
	.align		4
.L_321:
        /*0008*/ 	.byte	0x04, 0x17
        /*000a*/ 	.short	(.L_323 - .L_322)
.L_322:
        /*000c*/ 	.word	0x00000000
        /*0010*/ 	.short	0x000e
        /*0012*/ 	.short	0x0070
        /*0014*/ 	.byte	0x00, 0xf5, 0x21, 0x00


	//----- nvinfo : EIATTR_KPARAM_INFO
	.align		4
.L_323:
        /*0018*/ 	.byte	0x04, 0x17
        /*001a*/ 	.short	(.L_325 - .L_324)
.L_324:
        /*001c*/ 	.word	0x00000000
        /*0020*/ 	.short	0x000d
        /*0022*/ 	.short	0x0068
        /*0024*/ 	.byte	0x00, 0xf0, 0x21, 0x00


	//----- nvinfo : EIATTR_KPARAM_INFO
	.align		4
.L_325:
        /*0028*/ 	.byte	0x04, 0x17
        /*002a*/ 	.short	(.L_327 - .L_326)
.L_326:
        /*002c*/ 	.word	0x00000000
        /*0030*/ 	.short	0x000c
        /*0032*/ 	.short	0x0060
        /*0034*/ 	.byte	0x00, 0xf0, 0x21, 0x00


	//----- nvinfo : EIATTR_KPARAM_INFO
	.align		4
.L_327:
        /*0038*/ 	.byte	0x04, 0x17
        /*003a*/ 	.short	(.L_329 - .L_328)
.L_328:
        /*003c*/ 	.word	0x00000000
        /*0040*/ 	.short	0x000b
        /*0042*/ 	.short	0x0058
        /*0044*/ 	.byte	0x00, 0xf0, 0x21, 0x00


	//----- nvinfo : EIATTR_KPARAM_INFO
	.align		4
.L_329:
        /*0048*/ 	.byte	0x04, 0x17
        /*004a*/ 	.short	(.L_331 - .L_330)
.L_330:
        /*004c*/ 	.word	0x00000000
        /*0050*/ 	.short	0x000a
        /*0052*/ 	.short	0x0050
        /*0054*/ 	.byte	0x00, 0xf0, 0x21, 0x00


	//----- nvinfo : EIATTR_KPARAM_INFO
	.align		4
.L_331:
        /*0058*/ 	.byte	0x04, 0x17
        /*005a*/ 	.short	(.L_333 - .L_332)
.L_332:
        /*005c*/ 	.word	0x00000000
        /*0060*/ 	.short	0x0009
        /*0062*/ 	.short	0x0048
        /*0064*/ 	.byte	0x00, 0xf0, 0x21, 0x00


	//----- nvinfo : EIATTR_KPARAM_INFO
	.align		4
.L_333:
        /*0068*/ 	.byte	0x04, 0x17
        /*006a*/ 	.short	(.L_335 - .L_334)
.L_334:
        /*006c*/ 	.word	0x00000000
        /*0070*/ 	.short	0x0008
        /*0072*/ 	.short	0x0040
        /*0074*/ 	.byte	0x00, 0xf0, 0x21, 0x00


	//----- nvinfo : EIATTR_KPARAM_INFO
	.align		4
.L_335:
        /*0078*/ 	.byte	0x04, 0x17
        /*007a*/ 	.short	(.L_337 - .L_336)
.L_336:
        /*007c*/ 	.word	0x00000000
        /*0080*/ 	.short	0x0007
        /*0082*/ 	.short	0x0038
        /*0084*/ 	.byte	0x00, 0xf0, 0x21, 0x00


	//----- nvinfo : EIATTR_KPARAM_INFO
	.align		4
.L_337:
        /*0088*/ 	.byte	0x04, 0x17
        /*008a*/ 	.short	(.L_339 - .L_338)
.L_338:
        /*008c*/ 	.word	0x00000000
        /*0090*/ 	.short	0x0006
        /*0092*/ 	.short	0x0030
        /*0094*/ 	.byte	0x00, 0xf0, 0x21, 0x00


	//----- nvinfo : EIATTR_KPARAM_INFO
	.align		4
.L_339:
        /*0098*/ 	.byte	0x04, 0x17
        /*009a*/ 	.short	(.L_341 - .L_340)
.L_340:
        /*009c*/ 	.word	0x00000000
        /*00a0*/ 	.short	0x0005
        /*00a2*/ 	.short	0x0028
        /*00a4*/ 	.byte	0x00, 0xf0, 0x21, 0x00


	//----- nvinfo : EIATTR_KPARAM_INFO
	.align		4
.L_341:
        /*00a8*/ 	.byte	0x04, 0x17
        /*00aa*/ 	.short	(.L_343 - .L_342)
.L_342:
        /*00ac*/ 	.word	0x00000000
        /*00b0*/ 	.short	0x0004
        /*00b2*/ 	.short	0x0020
        /*00b4*/ 	.byte	0x00, 0xf0, 0x21, 0x00


	//----- nvinfo : EIATTR_KPARAM_INFO
	.align		4
.L_343:
        /*00b8*/ 	.byte	0x04, 0x17
        /*00ba*/ 	.short	(.L_345 - .L_344)
.L_344:
        /*00bc*/ 	.word	0x00000000
        /*00c0*/ 	.short	0x0003
        /*00c2*/ 	.short	0x0018
        /*00c4*/ 	.byte	0x00, 0xf0, 0x21, 0x00


	//----- nvinfo : EIATTR_KPARAM_INFO
	.align		4
.L_345:
        /*00c8*/ 	.byte	0x04, 0x17
        /*00ca*/ 	.short	(.L_347 - .L_346)
.L_346:
        /*00cc*/ 	.word	0x00000000
        /*00d0*/ 	.short	0x0002
        /*00d2*/ 	.short	0x0010
        /*00d4*/ 	.byte	0x00, 0xf0, 0x21, 0x00


	//----- nvinfo : EIATTR_KPARAM_INFO
	.align		4
.L_347:
        /*00d8*/ 	.byte	0x04, 0x17
        /*00da*/ 	.short	(.L_349 - .L_348)
.L_348:
        /*00dc*/ 	.word	0x00000000
        /*00e0*/ 	.short	0x0001
        /*00e2*/ 	.short	0x0008
        /*00e4*/ 	.byte	0x00, 0xf5, 0x21, 0x00


	//----- nvinfo : EIATTR_KPARAM_INFO
	.align		4
.L_349:
        /*00e8*/ 	.byte	0x04, 0x17
        /*00ea*/ 	.short	(.L_351 - .L_350)
.L_350:
        /*00ec*/ 	.word	0x00000000
        /*00f0*/ 	.short	0x0000
        /*00f2*/ 	.short	0x0000
        /*00f4*/ 	.byte	0x00, 0xf0, 0x21, 0x00


	//----- nvinfo : EIATTR_SPARSE_MMA_MASK
	.align		4
.L_351:
        /*00f8*/ 	.byte	0x03, 0x50
        /*00fa*/ 	.short	0x0000


	//----- nvinfo : EIATTR_MAXREG_COUNT
	.align		4
        /*00fc*/ 	.byte	0x03, 0x1b
        /*00fe*/ 	.short	0x0040


	//----- nvinfo : EIATTR_ANNOTATIONS
	.align		4
        /*0100*/ 	.byte	0x04, 0x55
        /*0102*/ 	.short	(.L_353 - .L_352)


	//   ....[0]....
.L_352:
        /* <DEDUP_REMOVED lines=12> */


	//----- nvinfo : EIATTR_MERCURY_ISA_VERSION
	.align		4
.L_353:
        /*01b4*/ 	.byte	0x03, 0x5f
        /*01b6*/ 	.short	0x0101


	//----- nvinfo : EIATTR_VRC_CTA_INIT_COUNT
	.align		4
        /*01b8*/ 	.byte	0x02, 0x4a
	.zero		1
	.zero		1


	//----- nvinfo : EIATTR_EXIT_INSTR_OFFSETS
	.align		4
        /*01bc*/ 	.byte	0x04, 0x1c
        /*01be*/ 	.short	(.L_355 - .L_354)


	//   ....[0]....
.L_354:
        /*01c0*/ 	.word	0x000000a0


	//   ....[1]....
        /*01c4*/ 	.word	0x00000130


	//   ....[2]....
        /*01c8*/ 	.word	0x00002d80


	//----- nvinfo : EIATTR_MAX_THREADS
	.align		4
.L_355:
        /*01cc*/ 	.byte	0x04, 0x05
        /*01ce*/ 	.short	(.L_357 - .L_356)
.L_356:
        /*01d0*/ 	.word	0x00000400
        /*01d4*/ 	.word	0x00000001
        /*01d8*/ 	.word	0x00000001


	//----- nvinfo : EIATTR_CRS_STACK_SIZE
	.align		4
.L_357:
        /*01dc*/ 	.byte	0x04, 0x1e
        /*01de*/ 	.short	(.L_359 - .L_358)
.L_358:
        /*01e0*/ 	.word	0x00000000


	//----- nvinfo : EIATTR_CBANK_PARAM_SIZE
	.align		4
.L_359:
        /*01e4*/ 	.byte	0x03, 0x19
        /*01e6*/ 	.short	0x0078


	//----- nvinfo : EIATTR_PARAM_CBANK
	.align		4
        /*01e8*/ 	.byte	0x04, 0x0a
        /*01ea*/ 	.short	(.L_361 - .L_360)
	.align		4
.L_360:
        /*01ec*/ 	.word	index@(.nv.constant0._ZN2at6native13im2col_kernelIN3c104HalfEEEvlPKT_llllllllllllPS4_)
        /*01f0*/ 	.short	0x0380
        /*01f2*/ 	.short	0x0078


	//----- nvinfo : EIATTR_SW_WAR
	.align		4
.L_361:
        /*01f4*/ 	.byte	0x04, 0x36
        /*01f6*/ 	.short	(.L_363 - .L_362)
.L_362:
        /*01f8*/ 	.word	0x00000008
.L_363:


//--------------------- .nv.info._ZN2at6native13im2col_kernelIfEEvlPKT_llllllllllllPS2_ --------------------------
	.section	.nv.info._ZN2at6native13im2col_kernelIfEEvlPKT_llllllllllllPS2_,"",@"SHT_CUDA_INFO"
	.sectionflags	@""
	.align	4


	//----- nvinfo : EIATTR_CUDA_API_VERSION
	.align		4
        /*0000*/ 	.byte	0x04, 0x37
        /*0002*/ 	.short	(.L_365 - .L_364)
.L_364:
        /*0004*/ 	.word	0x00000082


	//----- nvinfo : EIATTR_KPARAM_INFO
	.align		4
.L_365:
        /*0008*/ 	.byte	0x04, 0x17
        /*000a*/ 	.short	(.L_367 - .L_366)
.L_366:
        /*000c*/ 	.word	0x00000000
        /*0010*/ 	.short	0x000e
        /*0012*/ 	.short	0x0070
        /*0014*/ 	.byte	0x00, 0xf5, 0x21, 0x00


	//----- nvinfo : EIATTR_KPARAM_INFO
	.align		4
.L_367:
        /*0018*/ 	.byte	0x04, 0x17
        /*001a*/ 	.short	(.L_369 - .L_368)
.L_368:
        /*001c*/ 	.word	0x00000000
        /*0020*/ 	.short	0x000d
        /*0022*/ 	.short	0x0068
        /*0024*/ 	.byte	0x00, 0xf0, 0x21, 0x00


	//----- nvinfo : EIATTR_KPARAM_INFO
	.align		4
.L_369:
        /*0028*/ 	.byte	0x04, 0x17
        /*002a*/ 	.short	(.L_371 - .L_370)
.L_370:
        /*002c*/ 	.word	0x00000000
        /*0030*/ 	.short	0x000c
        /*0032*/ 	.short	0x0060
        /*0034*/ 	.byte	0x00, 0xf0, 0x21, 0x00


	//----- nvinfo : EIATTR_KPARAM_INFO
	.align		4
.L_371:
        /*0038*/ 	.byte	0x04, 0x17
        /*003a*/ 	.short	(.L_373 - .L_372)
.L_372:
        /*003c*/ 	.word	0x00000000
        /*0040*/ 	.short	0x000b
        /*0042*/ 	.short	0x0058
        /*0044*/ 	.byte	0x00, 0xf0, 0x21, 0x00


	//----- nvinfo : EIATTR_KPARAM_INFO
	.align		4
.L_373:
        /*0048*/ 	.byte	0x04, 0x17
        /*004a*/ 	.short	(.L_375 - .L_374)
.L_374:
        /*004c*/ 	.word	0x00000000
        /*0050*/ 	.short	0x000a
        /*0052*/ 	.short	0x0050
        /*0054*/ 	.byte	0x00, 0xf0, 0x21, 0x00


	//----- nvinfo : EIATTR_KPARAM_INFO
	.align		4
.L_375:
        /*0058*/ 	.byte	0x04, 0x17
        /*005a*/ 	.short	(.L_377 - .L_376)
.L_376:
        /*005c*/ 	.word	0x00000000
        /*0060*/ 	.short	0x0009
        /*0062*/ 	.short	0x0048
        /*0064*/ 	.byte	0x00, 0xf0, 0x21, 0x00


	//----- nvinfo : EIATTR_KPARAM_INFO
	.align		4
.L_377:
        /*0068*/ 	.byte	0x04, 0x17
        /*006a*/ 	.short	(.L_379 - .L_378)
.L_378:
        /*006c*/ 	.word	0x00000000
        /*0070*/ 	.short	0x0008
        /*0072*/ 	.short	0x0040
        /*0074*/ 	.byte	0x00, 0xf0, 0x21, 0x00


	//----- nvinfo : EIATTR_KPARAM_INFO
	.align		4
.L_379:
        /*0078*/ 	.byte	0x04, 0x17
        /*007a*/ 	.short	(.L_381 - .L_380)
.L_380:
        /*007c*/ 	.word	0x00000000
        /*0080*/ 	.short	0x0007
        /*0082*/ 	.short	0x0038
        /*0084*/ 	.byte	0x00, 0xf0, 0x21, 0x00


	//----- nvinfo : EIATTR_KPARAM_INFO
	.align		4
.L_381:
        /*0088*/ 	.byte	0x04, 0x17
        /*008a*/ 	.short	(.L_383 - .L_382)
.L_382:
        /*008c*/ 	.word	0x00000000
        /*0090*/ 	.short	0x0006
        /*0092*/ 	.short	0x0030
        /*0094*/ 	.byte	0x00, 0xf0, 0x21, 0x00


	//----- nvinfo : EIATTR_KPARAM_INFO
	.align		4
.L_383:
        /*0098*/ 	.byte	0x04, 0x17
        /*009a*/ 	.short	(.L_385 - .L_384)
.L_384:
        /*009c*/ 	.word	0x00000000
        /*00a0*/ 	.short	0x0005
        /*00a2*/ 	.short	0x0028
        /*00a4*/ 	.byte	0x00, 0xf0, 0x21, 0x00


	//----- nvinfo : EIATTR_KPARAM_INFO
	.align		4
.L_385:
        /*00a8*/ 	.byte	0x04, 0x17
        /*00aa*/ 	.short	(.L_387 - .L_386)
.L_386:
        /*00ac*/ 	.word	0x00000000
        /*00b0*/ 	.short	0x0004
        /*00b2*/ 	.short	0x0020
        /*00b4*/ 	.byte	0x00, 0xf0, 0x21, 0x00


	//----- nvinfo : EIATTR_KPARAM_INFO
	.align		4
.L_387:
        /*00b8*/ 	.byte	0x04, 0x17
        /*00ba*/ 	.short	(.L_389 - .L_388)
.L_388:
        /*00bc*/ 	.word	0x00000000
        /*00c0*/ 	.short	0x0003
        /*00c2*/ 	.short	0x0018
        /*00c4*/ 	.byte	0x00, 0xf0, 0x21, 0x00


	//----- nvinfo : EIATTR_KPARAM_INFO
	.align		4
.L_389:
        /*00c8*/ 	.byte	0x04, 0x17
        /*00ca*/ 	.short	(.L_391 - .L_390)
.L_390:
        /*00cc*/ 	.word	0x00000000
        /*00d0*/ 	.short	0x0002
        /*00d2*/ 	.short	0x0010
        /*00d4*/ 	.byte	0x00, 0xf0, 0x21, 0x00


	//----- nvinfo : EIATTR_KPARAM_INFO
	.align		4
.L_391:
        /*00d8*/ 	.byte	0x04, 0x17
        /*00da*/ 	.short	(.L_393 - .L_392)
.L_392:
        /*00dc*/ 	.word	0x00000000
        /*00e0*/ 	.short	0x0001
        /*00e2*/ 	.short	0x0008
        /*00e4*/ 	.byte	0x00, 0xf5, 0x21, 0x00


	//----- nvinfo : EIATTR_KPARAM_INFO
	.align		4
.L_393:
        /*00e8*/ 	.byte	0x04, 0x17
        /*00ea*/ 	.short	(.L_395 - .L_394)
.L_394:
        /*00ec*/ 	.word	0x00000000
        /*00f0*/ 	.short	0x0000
        /*00f2*/ 	.short	0x0000
        /*00f4*/ 	.byte	0x00, 0xf0, 0x21, 0x00


	//----- nvinfo : EIATTR_SPARSE_MMA_MASK
	.align		4
.L_395:
        /*00f8*/ 	.byte	0x03, 0x50
        /*00fa*/ 	.short	0x0000


	//----- nvinfo : EIATTR_MAXREG_COUNT
	.align		4
        /*00fc*/ 	.byte	0x03, 0x1b
        /*00fe*/ 	.short	0x0040


	//----- nvinfo : EIATTR_ANNOTATIONS
	.align		4
        /*0100*/ 	.byte	0x04, 0x55
        /*0102*/ 	.short	(.L_397 - .L_396)


	//   ....[0]....
.L_396:
        /* <DEDUP_REMOVED lines=12> */


	//----- nvinfo : EIATTR_MERCURY_ISA_VERSION
	.align		4
.L_397:
        /*01b4*/ 	.byte	0x03, 0x5f
        /*01b6*/ 	.short	0x0101


	//----- nvinfo : EIATTR_VRC_CTA_INIT_COUNT
	.align		4
        /*01b8*/ 	.byte	0x02, 0x4a
	.zero		1
	.zero		1


	//----- nvinfo : EIATTR_EXIT_INSTR_OFFSETS
	.align		4
        /*01bc*/ 	.byte	0x04, 0x1c
        /*01be*/ 	.short	(.L_399 - .L_398)


	//   ....[0]....
.L_398:
        /*01c0*/ 	.word	0x000000a0


	//   ....[1]....
        /*01c4*/ 	.word	0x00000130


	//   ....[2]....
        /*01c8*/ 	.word	0x00002bc0


	//----- nvinfo : EIATTR_MAX_THREADS
	.align		4
.L_399:
        /*01cc*/ 	.byte	0x04, 0x05
        /*01ce*/ 	.short	(.L_401 - .L_400)
.L_400:
        /*01d0*/ 	.word	0x00000400
        /*01d4*/ 	.word	0x00000001
        /*01d8*/ 	.word	0x00000001


	//----- nvinfo : EIATTR_CRS_STACK_SIZE
	.align		4
.L_401:
        /*01dc*/ 	.byte	0x04, 0x1e
        /*01de*/ 	.short	(.L_403 - .L_402)
.L_402:
        /*01e0*/ 	.word	0x00000000


	//----- nvinfo : EIATTR_CBANK_PARAM_SIZE
	.align		4
.L_403:
        /*01e4*/ 	.byte	0x03, 0x19
        /*01e6*/ 	.short	0x0078


	//----- nvinfo : EIATTR_PARAM_CBANK
	.align		4
        /*01e8*/ 	.byte	0x04, 0x0a
        /*01ea*/ 	.short	(.L_405 - .L_404)
	.align		4
.L_404:
        /*01ec*/ 	.word	index@(.nv.constant0._ZN2at6native13im2col_kernelIfEEvlPKT_llllllllllllPS2_)
        /*01f0*/ 	.short	0x0380
        /*01f2*/ 	.short	0x0078


	//----- nvinfo : EIATTR_SW_WAR
	.align		4
.L_405:
        /*01f4*/ 	.byte	0x04, 0x36
        /*01f6*/ 	.short	(.L_407 - .L_406)
.L_406:
        /*01f8*/ 	.word	0x00000008
.L_407:


//--------------------- .nv.info._ZN2at6native13im2col_kernelIdEEvlPKT_llllllllllllPS2_ --------------------------
	.section	.nv.info._ZN2at6native13im2col_kernelIdEEvlPKT_llllllllllllPS2_,"",@"SHT_CUDA_INFO"
	.sectionflags	@""
	.align	4


	//----- nvinfo : EIATTR_CUDA_API_VERSION
	.align		4
        /*0000*/ 	.byte	0x04, 0x37
        /*0002*/ 	.short	(.L_409 - .L_408)
.L_408:
        /*0004*/ 	.word	0x00000082


	//----- nvinfo : EIATTR_KPARAM_INFO
	.align		4
.L_409:
        /*0008*/ 	.byte	0x04, 0x17
        /*000a*/ 	.short	(.L_411 - .L_410)
.L_410:
        /*000c*/ 	.word	0x00000000
        /*0010*/ 	.short	0x000e
        /*0012*/ 	.short	0x0070
        /*0014*/ 	.byte	0x00, 0xf5, 0x21, 0x00


	//----- nvinfo : EIATTR_KPARAM_INFO
	.align		4
.L_411:
        /*0018*/ 	.byte	0x04, 0x17
        /*001a*/ 	.short	(.L_413 - .L_412)
.L_412:
        /*001c*/ 	.word	0x00000000
        /*0020*/ 	.short	0x000d
        /*0022*/ 	.short	0x0068
        /*0024*/ 	.byte	0x00, 0xf0, 0x21, 0x00


	//----- nvinfo : EIATTR_KPARAM_INFO
	.align		4
.L_413:
        /*0028*/ 	.byte	0x04, 0x17
        /*002a*/ 	.short	(.L_415 - .L_414)
.L_414:
        /*002c*/ 	.word	0x00000000
        /*0030*/ 	.short	0x000c
        /*0032*/ 	.short	0x0060
        /*0034*/ 	.byte	0x00, 0xf0, 0x21, 0x00


	//----- nvinfo : EIATTR_KPARAM_INFO
	.align		4
.L_415:
        /*0038*/ 	.byte	0x04, 0x17
        /*003a*/ 	.short	(.L_417 - .L_416)
.L_416:
        /*003c*/ 	.word	0x00000000
        /*0040*/ 	.short	0x000b
        /*0042*/ 	.short	0x0058
        /*0044*/ 	.byte	0x00, 0xf0, 0x21, 0x00


	//----- nvinfo : EIATTR_KPARAM_INFO
	.align		4
.L_417:
        /*0048*/ 	.byte	0x04, 0x17
        /*004a*/ 	.short	(.L_419 - .L_418)
.L_418:
        /*004c*/ 	.word	0x00000000
        /*0050*/ 	.short	0x000a
        /*0052*/ 	.short	0x0050
        /*0054*/ 	.byte	0x00, 0xf0, 0x21, 0x00


	//----- nvinfo : EIATTR_KPARAM_INFO
	.align		4
.L_419:
        /*0058*/ 	.byte	0x04, 0x17
        /*005a*/ 	.short	(.L_421 - .L_420)
.L_420:
        /*005c*/ 	.word	0x00000000
        /*0060*/ 	.short	0x0009
        /*0062*/ 	.short	0x0048
        /*0064*/ 	.byte	0x00, 0xf0, 0x21, 0x00


	//----- nvinfo : EIATTR_KPARAM_INFO
	.align		4
.L_421:
        /*0068*/ 	.byte	0x04, 0x17
        /*006a*/ 	.short	(.L_423 - .L_422)
.L_422:
        /*006c*/ 	.word	0x00000000
        /*0070*/ 	.short	0x0008
        /*0072*/ 	.short	0x0040
        /*0074*/ 	.byte	0x00, 0xf0, 0x21, 0x00


	//----- nvinfo : EIATTR_KPARAM_INFO
	.align		4
.L_423:
        /*0078*/ 	.byte	0x04, 0x17
        /*007a*/ 	.short	(.L_425 - .L_424)
.L_424:
        /*007c*/ 	.word	0x00000000
        /*0080*/ 	.short	0x0007
        /*0082*/ 	.short	0x0038
        /*0084*/ 	.byte	0x00, 0xf0, 0x21, 0x00


	//----- nvinfo : EIATTR_KPARAM_INFO
	.align		4
.L_425:
        /*0088*/ 	.byte	0x04, 0x17
        /*008a*/ 	.short	(.L_427 - .L_426)
.L_426:
        /*008c*/ 	.word	0x00000000
        /*0090*/ 	.short	0x0006
        /*0092*/ 	.short	0x0030
        /*0094*/ 	.byte	0x00, 0xf0, 0x21, 0x00


	//----- nvinfo : EIATTR_KPARAM_INFO
	.align		4
.L_427:
        /*0098*/ 	.byte	0x04, 0x17
        /*009a*/ 	.short	(.L_429 - .L_428)
.L_428:
        /*009c*/ 	.word	0x00000000
        /*00a0*/ 	.short	0x0005
        /*00a2*/ 	.short	0x0028
        /*00a4*/ 	.byte	0x00, 0xf0, 0x21, 0x00


	//----- nvinfo : EIATTR_KPARAM_INFO
	.align		4
.L_429:
        /*00a8*/ 	.byte	0x04, 0x17
        /*00aa*/ 	.short	(.L_431 - .L_430)
.L_430:
        /*00ac*/ 	.word	0x00000000
        /*00b0*/ 	.short	0x0004
        /*00b2*/ 	.short	0x0020
        /*00b4*/ 	.byte	0x00, 0xf0, 0x21, 0x00


	//----- nvinfo : EIATTR_KPARAM_INFO
	.align		4
.L_431:
        /*00b8*/ 	.byte	0x04, 0x17
        /*00ba*/ 	.short	(.L_433 - .L_432)
.L_432:
        /*00bc*/ 	.word	0x00000000
        /*00c0*/ 	.short	0x0003
        /*00c2*/ 	.short	0x0018
        /*00c4*/ 	.byte	0x00, 0xf0, 0x21, 0x00


	//----- nvinfo : EIATTR_KPARAM_INFO
	.align		4
.L_433:
        /*00c8*/ 	.byte	0x04, 0x17
        /*00ca*/ 	.short	(.L_435 - .L_434)
.L_434:
        /*00cc*/ 	.word	0x00000000
        /*00d0*/ 	.short	0x0002
        /*00d2*/ 	.short	0x0010
        /*00d4*/ 	.byte	0x00, 0xf0, 0x21, 0x00


	//----- nvinfo : EIATTR_KPARAM_INFO
	.align		4
.L_435:
        /*00d8*/ 	.byte	0x04, 0x17
        /*00da*/ 	.short	(.L_437 - .L_436)
.L_436:
        /*00dc*/ 	.word	0x00000000
        /*00e0*/ 	.short	0x0001
        /*00e2*/ 	.short	0x0008
        /*00e4*/ 	.byte	0x00, 0xf5, 0x21, 0x00


	//----- nvinfo : EIATTR_KPARAM_INFO
	.align		4
.L_437:
        /*00e8*/ 	.byte	0x04, 0x17
        /*00ea*/ 	.short	(.L_439 - .L_438)
.L_438:
        /*00ec*/ 	.word	0x00000000
        /*00f0*/ 	.short	0x0000
        /*00f2*/ 	.short	0x0000
        /*00f4*/ 	.byte	0x00, 0xf0, 0x21, 0x00


	//----- nvinfo : EIATTR_SPARSE_MMA_MASK
	.align		4
.L_439:
        /*00f8*/ 	.byte	0x03, 0x50
        /*00fa*/ 	.short	0x0000


	//----- nvinfo : EIATTR_MAXREG_COUNT
	.align		4
        /*00fc*/ 	.byte	0x03, 0x1b
        /*00fe*/ 	.short	0x0040


	//----- nvinfo : EIATTR_ANNOTATIONS
	.align		4
        /*0100*/ 	.byte	0x04, 0x55
        /*0102*/ 	.short	(.L_441 - .L_440)


	//   ....[0]....
.L_440:
        /* <DEDUP_REMOVED lines=12> */


	//----- nvinfo : EIATTR_MERCURY_ISA_VERSION
	.align		4
.L_441:
        /*01b4*/ 	.byte	0x03, 0x5f
        /*01b6*/ 	.short	0x0101


	//----- nvinfo : EIATTR_VRC_CTA_INIT_COUNT
	.align		4
        /*01b8*/ 	.byte	0x02, 0x4a
	.zero		1
	.zero		1


	//----- nvinfo : EIATTR_EXIT_INSTR_OFFSETS
	.align		4
        /*01bc*/ 	.byte	0x04, 0x1c
        /*01be*/ 	.short	(.L_443 - .L_442)


	//   ....[0]....
.L_442:
        /*01c0*/ 	.word	0x000000a0


	//   ....[1]....
        /*01c4*/ 	.word	0x00000130


	//   ....[2]....
        /*01c8*/ 	.word	0x00002ba0


	//----- nvinfo : EIATTR_MAX_THREADS
	.align		4
.L_443:
        /*01cc*/ 	.byte	0x04, 0x05
        /*01ce*/ 	.short	(.L_445 - .L_444)
.L_444:
        /*01d0*/ 	.word	0x00000400
        /*01d4*/ 	.word	0x00000001
        /*01d8*/ 	.word	0x00000001


	//----- nvinfo : EIATTR_CRS_STACK_SIZE
	.align		4
.L_445:
        /*01dc*/ 	.byte	0x04, 0x1e
        /*01de*/ 	.short	(.L_447 - .L_446)
.L_446:
        /*01e0*/ 	.word	0x00000000


	//----- nvinfo : EIATTR_CBANK_PARAM_SIZE
	.align		4
.L_447:
        /*01e4*/ 	.byte	0x03, 0x19
        /*01e6*/ 	.short	0x0078


	//----- nvinfo : EIATTR_PARAM_CBANK
	.align		4
        /*01e8*/ 	.byte	0x04, 0x0a
        /*01ea*/ 	.short	(.L_449 - .L_448)
	.align		4
.L_448:
        /*01ec*/ 	.word	index@(.nv.constant0._ZN2at6native13im2col_kernelIdEEvlPKT_llllllllllllPS2_)
        /*01f0*/ 	.short	0x0380
        /*01f2*/ 	.short	0x0078


	//----- nvinfo : EIATTR_SW_WAR
	.align		4
.L_449:
        /*01f4*/ 	.byte	0x04, 0x36
        /*01f6*/ 	.short	(.L_451 - .L_450)
.L_450:
        /*01f8*/ 	.word	0x00000008
.L_451:


//--------------------- .nv.callgraph             --------------------------
	.section	.nv.callgraph,"",@"SHT_CUDA_CALLGRAPH"
	.align	4
	.sectionentsize	8
	.align		4
        /*0000*/ 	.word	0x00000000
	.align		4
        /*0004*/ 	.word	0xffffffff
	.align		4
        /*0008*/ 	.word	0x00000000
	.align		4
        /*000c*/ 	.word	0xfffffffe
	.align		4
        /*0010*/ 	.word	0x00000000
	.align		4
        /*0014*/ 	.word	0xfffffffd
	.align		4
        /*0018*/ 	.word	0x00000000
	.align		4
        /*001c*/ 	.word	0xfffffffc


//--------------------- .nv.constant4             --------------------------
	.section	.nv.constant4,"a",@progbits
	.align	8
	.align		8
.nv.constant4:
        /*0000*/ 	.dword	_ZN49_INTERNAL_a5d1dc81_18_ConvolutionMM2d_cu_b01480894cuda3std3__45__cpo5beginE
	.align		8
        /*0008*/ 	.dword	_ZN49_INTERNAL_a5d1dc81_18_ConvolutionMM2d_cu_b01480894cuda3std3__45__cpo3endE
	.align		8
        /*0010*/ 	.dword	_ZN49_INTERNAL_a5d1dc81_18_ConvolutionMM2d_cu_b01480894cuda3std3__45__cpo6cbeginE
	.align		8
        /*0018*/ 	.dword	_ZN49_INTERNAL_a5d1dc81_18_ConvolutionMM2d_cu_b01480894cuda3std3__45__cpo4cendE
	.align		8
        /*0020*/ 	.dword	_ZN49_INTERNAL_a5d1dc81_18_ConvolutionMM2d_cu_b01480894cuda3std3__45__cpo6rbeginE
	.align		8
        /*0028*/ 	.dword	_ZN49_INTERNAL_a5d1dc81_18_ConvolutionMM2d_cu_b01480894cuda3std3__45__cpo4rendE
	.align		8
        /*0030*/ 	.dword	_ZN49_INTERNAL_a5d1dc81_18_ConvolutionMM2d_cu_b01480894cuda3std3__45__cpo7crbeginE
	.align		8
        /*0038*/ 	.dword	_ZN49_INTERNAL_a5d1dc81_18_ConvolutionMM2d_cu_b01480894cuda3std3__45__cpo5crendE
	.align		8
        /*0040*/ 	.dword	_ZN49_INTERNAL_a5d1dc81_18_ConvolutionMM2d_cu_b01480894cuda3std3__451_GLOBAL__N__a5d1dc81_18_ConvolutionMM2d_cu_b01480896ignoreE
	.align		8
        /*0048*/ 	.dword	_ZN49_INTERNAL_a5d1dc81_18_ConvolutionMM2d_cu_b01480894cuda3std3__419piecewise_constructE
	.align		8
        /*0050*/ 	.dword	_ZN49_INTERNAL_a5d1dc81_18_ConvolutionMM2d_cu_b01480894cuda3std3__48in_placeE
	.align		8
        /*0058*/ 	.dword	_ZN49_INTERNAL_a5d1dc81_18_ConvolutionMM2d_cu_b01480894cuda3std3__420unreachable_sentinelE
	.align		8
        /*0060*/ 	.dword	_ZN49_INTERNAL_a5d1dc81_18_ConvolutionMM2d_cu_b01480894cuda3std6ranges3__45__cpo4swapE
	.align		8
        /*0068*/ 	.dword	_ZN49_INTERNAL_a5d1dc81_18_ConvolutionMM2d_cu_b01480894cuda3std6ranges3__45__cpo9iter_moveE
	.align		8
        /*0070*/ 	.dword	_ZN49_INTERNAL_a5d1dc81_18_ConvolutionMM2d_cu_b01480894cuda3std6ranges3__45__cpo5beginE
	.align		8
        /*0078*/ 	.dword	_ZN49_INTERNAL_a5d1dc81_18_ConvolutionMM2d_cu_b01480894cuda3std6ranges3__45__cpo3endE
	.align		8
        /*0080*/ 	.dword	_ZN49_INTERNAL_a5d1dc81_18_ConvolutionMM2d_cu_b01480894cuda3std6ranges3__45__cpo6cbeginE
	.align		8
        /*0088*/ 	.dword	_ZN49_INTERNAL_a5d1dc81_18_ConvolutionMM2d_cu_b01480894cuda3std6ranges3__45__cpo4cendE
	.align		8
        /*0090*/ 	.dword	_ZN49_INTERNAL_a5d1dc81_18_ConvolutionMM2d_cu_b01480894cuda3std6ranges3__45__cpo7advanceE
	.align		8
        /*0098*/ 	.dword	_ZN49_INTERNAL_a5d1dc81_18_ConvolutionMM2d_cu_b01480894cuda3std6ranges3__45__cpo9iter_swapE
	.align		8
        /*00a0*/ 	.dword	_ZN49_INTERNAL_a5d1dc81_18_ConvolutionMM2d_cu_b01480894cuda3std6ranges3__45__cpo4nextE
	.align		8
        /*00a8*/ 	.dword	_ZN49_INTERNAL_a5d1dc81_18_ConvolutionMM2d_cu_b01480894cuda3std6ranges3__45__cpo4prevE
	.align		8
        /*00b0*/ 	.dword	_ZN49_INTERNAL_a5d1dc81_18_ConvolutionMM2d_cu_b01480894cuda3std6ranges3__45__cpo4dataE
	.align		8
        /*00b8*/ 	.dword	_ZN49_INTERNAL_a5d1dc81_18_ConvolutionMM2d_cu_b01480894cuda3std6ranges3__45__cpo5cdataE
	.align		8
        /*00c0*/ 	.dword	_ZN49_INTERNAL_a5d1dc81_18_ConvolutionMM2d_cu_b01480894cuda3std6ranges3__45__cpo4sizeE
	.align		8
        /*00c8*/ 	.dword	_ZN49_INTERNAL_a5d1dc81_18_ConvolutionMM2d_cu_b01480894cuda3std6ranges3__45__cpo5ssizeE
	.align		8
        /*00d0*/ 	.dword	_ZN49_INTERNAL_a5d1dc81_18_ConvolutionMM2d_cu_b01480894cuda3std6ranges3__45__cpo8distanceE
	.align		8
        /*00d8*/ 	.dword	_ZN49_INTERNAL_a5d1dc81_18_ConvolutionMM2d_cu_b01480896thrust24THRUST_300001_SM_1000_NS6system6detail10sequential3seqE


//--------------------- .text._ZN2at6native13col2im_kernelIN3c108BFloat16EfEEvlPKT_llllllllllllPS4_ --------------------------
	.section	.text._ZN2at6native13col2im_kernelIN3c108BFloat16EfEEvlPKT_llllllllllllPS4_,"ax",@progbits
	.align	128
        .global         _ZN2at6native13col2im_kernelIN3c108BFloat16EfEEvlPKT_llllllllllllPS4_
        .type           _ZN2at6native13col2im_kernelIN3c108BFloat16EfEEvlPKT_llllllllllllPS4_,@function
        .size           _ZN2at6native13col2im_kernelIN3c108BFloat16EfEEvlPKT_llllllllllllPS4_,(.L_x_517 - _ZN2at6native13col2im_kernelIN3c108BFloat16EfEEvlPKT_llllllllllllPS4_)
        .other          _ZN2at6native13col2im_kernelIN3c108BFloat16EfEEvlPKT_llllllllllllPS4_,@"STO_CUDA_ENTRY STV_DEFAULT"
_ZN2at6native13col2im_kernelIN3c108BFloat16EfEEvlPKT_llllllllllllPS4_:
.text._ZN2at6native13col2im_kernelIN3c108BFloat16EfEEvlPKT_llllllllllllPS4_:
[----:B------:R-:W0:Y:S01]  /*0000*/  LDC R1, c[0x0][0x37c] ;  /* 0x0000df00ff017b82 */ /* 0x000e220000000800 */
[----:B------:R-:W1:Y:S07]  /*0010*/  S2R R2, SR_TID.X ;  /* 0x0000000000027919 */ /* 0x000e6e0000002100 */
[----:B------:R-:W1:Y:S01]  /*0020*/  S2UR UR4, SR_CTAID.X ;  /* 0x00000000000479c3 */ /* 0x000e620000002500 */
[----:B------:R-:W2:Y:S01]  /*0030*/  LDCU.64 UR6, c[0x0][0x380] ;  /* 0x00007000ff0677ac */ /* 0x000ea20008000a00 */
[----:B------:R-:W-:-:S02]  /*0040*/  IMAD.MOV.U32 R3, RZ, RZ, RZ ;  /* 0x000000ffff037224 */ /* 0x000fc400078e00ff */
[----:B0-----:R-:W-:-:S04]  /*0050*/  VIADD R1, R1, 0xfffffff0 ;  /* 0xfffffff001017836 */ /* 0x001fc80000000000 */
[----:B------:R-:W1:Y:S02]  /*0060*/  LDC R5, c[0x0][0x360] ;  /* 0x0000d800ff057b82 */ /* 0x000e640000000800 */
[----:B-1----:R-:W-:-:S03]  /*0070*/  IMAD.WIDE.U32 R2, R5, UR4, R2 ;  /* 0x0000000405027c25 */ /* 0x002fc6000f8e0002 */
[----:B--2---:R-:W-:-:S04]  /*0080*/  ISETP.GE.U32.AND P0, PT, R2, UR6, PT ;  /* 0x0000000602007c0c */ /* 0x004fc8000bf06070 */
[----:B------:R-:W-:-:S13]  /*0090*/  ISETP.GE.AND.EX P0, PT, R3, UR7, PT, P0 ;  /* 0x0000000703007c0c */ /* 0x000fda000bf06300 */
[----:B------:R-:W-:Y:S05]  /*00a0*/  @P0 EXIT ;  /* 0x000000000000094d */ /* 0x000fea0003800000 */
[----:B------:R-:W0:Y:S01]  /*00b0*/  LDC.64 R38, c[0x0][0x3c8] ;  /* 0x0000f200ff267b82 */ /* 0x000e220000000a00 */
[----:B------:R1:W-:Y:S01]  /*00c0*/  STL [R1+0x4], R2 ;  /* 0x0000040201007387 */ /* 0x0003e20000100800 */
[----:B------:R-:W2:Y:S03]  /*00d0*/  LDCU.64 UR6, c[0x0][0x3e8] ;  /* 0x00007d00ff0677ac */ /* 0x000ea60008000a00 */
[----:B------:R1:W-:Y:S01]  /*00e0*/  STL [R1+0x8], R3 ;  /* 0x0000080301007387 */ /* 0x0003e20000100800 */
[----:B------:R-:W3:Y:S01]  /*00f0*/  LDCU.64 UR8, c[0x0][0x358] ;  /* 0x00006b00ff0877ac */ /* 0x000ee20008000a00 */
[----:B--2---:R-:W-:Y:S02]  /*0100*/  USHF.L.U64.HI UR4, UR6, 0x1, UR7 ;  /* 0x0000000106047899 */ /* 0x004fe40008010207 */
[----:B------:R-:W-:Y:S01]  /*0110*/  USHF.L.U32 UR5, UR6, 0x1, URZ ;  /* 0x0000000106057899 */ /* 0x000fe200080006ff */
[----:B01-3--:R-:W-:-:S11]  /*0120*/  SHF.L.U64.HI R47, R38, 0x2, R39 ;  /* 0x00000002262f7819 */ /* 0x00bfd60000010227 */
.L_x_111:
[----:B------:R-:W2:Y:S01]  /*0130*/  LDL R4, [R1+0x4] ;  /* 0x0000040001047983 */ /* 0x000ea20000100800 */
[----:B------:R-:W0:Y:S01]  /*0140*/  LDCU UR6, c[0x0][0x39c] ;  /* 0x00007380ff0677ac */ /* 0x000e220008000800 */
[----:B------:R-:W-:Y:S01]  /*0150*/  BSSY.RECONVERGENT B0, `(.L_x_0) ;  /* 0x000002e000007945 */ /* 0x000fe20003800200 */
[----:B--2---:R-:W-:-:S04]  /*0160*/  SHF.R.S32.HI R5, RZ, 0x1f, R4 ;  /* 0x0000001fff057819 */ /* 0x004fc80000011404 */
[----:B0-----:R-:W-:-:S04]  /*0170*/  LOP3.LUT R0, R5, UR6, RZ, 0xfc, !PT ;  /* 0x0000000605007c12 */ /* 0x001fc8000f8efcff */
[----:B------:R-:W-:-:S13]  /*0180*/  ISETP.NE.U32.AND P0, PT, R0, RZ, PT ;  /* 0x000000ff0000720c */ /* 0x000fda0003f05070 */
[----:B------:R-:W-:Y:S05]  /*0190*/  @P0 BRA `(.L_x_1) ;  /* 0x0000000000600947 */ /* 0x000fea0003800000 */
[----:B------:R-:W0:Y:S01]  /*01a0*/  LDCU UR6, c[0x0][0x398] ;  /* 0x00007300ff0677ac */ /* 0x000e220008000800 */
[----:B------:R-:W-:Y:S01]  /*01b0*/  HFMA2 R27, -RZ, RZ, 0, 0 ;  /* 0x00000000ff1b7431 */ /* 0x000fe200000001ff */
[----:B0-----:R-:W0:Y:S01]  /*01c0*/  I2F.U32.RP R0, UR6 ;  /* 0x0000000600007d06 */ /* 0x001e220008209000 */
[----:B------:R-:W-:-:S07]  /*01d0*/  ISETP.NE.U32.AND P2, PT, RZ, UR6, PT ;  /* 0x00000006ff007c0c */ /* 0x000fce000bf45070 */
[----:B0-----:R-:W0:Y:S02]  /*01e0*/  MUFU.RCP R0, R0 ;  /* 0x0000000000007308 */ /* 0x001e240000001000 */
[----:B0-----:R-:W-:-:S06]  /*01f0*/  IADD3 R2, PT, PT, R0, 0xffffffe, RZ ;  /* 0x0ffffffe00027810 */ /* 0x001fcc0007ffe0ff */
[----:B------:R0:W1:Y:S02]  /*0200*/  F2I.FTZ.U32.TRUNC.NTZ R3, R2 ;  /* 0x0000000200037305 */ /* 0x000064000021f000 */
[----:B0-----:R-:W-:Y:S02]  /*0210*/  IMAD.MOV.U32 R2, RZ, RZ, RZ ;  /* 0x000000ffff027224 */ /* 0x001fe400078e00ff */
[----:B-1----:R-:W-:-:S04]  /*0220*/  IMAD.MOV R7, RZ, RZ, -R3 ;  /* 0x000000ffff077224 */ /* 0x002fc800078e0a03 */
[----:B------:R-:W-:-:S04]  /*0230*/  IMAD R7, R7, UR6, RZ ;  /* 0x0000000607077c24 */ /* 0x000fc8000f8e02ff */
[----:B------:R-:W-:-:S06]  /*0240*/  IMAD.HI.U32 R3, R3, R7, R2 ;  /* 0x0000000703037227 */ /* 0x000fcc00078e0002 */
[----:B------:R-:W-:-:S05]  /*0250*/  IMAD.HI.U32 R26, R3, R4, RZ ;  /* 0x00000004031a7227 */ /* 0x000fca00078e00ff */
[----:B------:R-:W-:-:S05]  /*0260*/  IADD3 R3, PT, PT, -R26, RZ, RZ ;  /* 0x000000ff1a037210 */ /* 0x000fca0007ffe1ff */
[----:B------:R-:W-:-:S05]  /*0270*/  IMAD R3, R3, UR6, R4 ;  /* 0x0000000603037c24 */ /* 0x000fca000f8e0204 */
[----:B------:R-:W-:-:S13]  /*0280*/  ISETP.GE.U32.AND P0, PT, R3, UR6, PT ;  /* 0x0000000603007c0c */ /* 0x000fda000bf06070 */
[----:B------:R-:W-:Y:S02]  /*0290*/  @P0 VIADD R3, R3, -UR6 ;  /* 0x8000000603030c36 */ /* 0x000fe40008000000 */
[----:B------:R-:W-:-:S03]  /*02a0*/  @P0 VIADD R26, R26, 0x1 ;  /* 0x000000011a1a0836 */ /* 0x000fc60000000000 */
[----:B------:R-:W-:Y:S01]  /*02b0*/  ISETP.GE.U32.AND P1, PT, R3, UR6, PT ;  /* 0x0000000603007c0c */ /* 0x000fe2000bf26070 */
[----:B------:R-:W-:-:S12]  /*02c0*/  IMAD.MOV.U32 R3, RZ, RZ, RZ ;  /* 0x000000ffff037224 */ /* 0x000fd800078e00ff */
[----:B------:R-:W-:Y:S02]  /*02d0*/  @P1 IADD3 R26, PT, PT, R26, 0x1, RZ ;  /* 0x000000011a1a1810 */ /* 0x000fe40007ffe0ff */
[----:B------:R-:W-:-:S05]  /*02e0*/  @!P2 LOP3.LUT R26, RZ, UR6, RZ, 0x33, !PT ;  /* 0x00000006ff1aac12 */ /* 0x000fca000f8e33ff */
[----:B------:R-:W-:-:S04]  /*02f0*/  IMAD.MOV R2, RZ, RZ, -R26 ;  /* 0x000000ffff027224 */ /* 0x000fc800078e0a1a */
[----:B------:R-:W-:Y:S01]  /*0300*/  IMAD R2, R2, UR6, R4 ;  /* 0x0000000602027c24 */ /* 0x000fe2000f8e0204 */
[----:B------:R-:W-:Y:S06]  /*0310*/  BRA `(.L_x_2) ;  /* 0x0000000000447947 */ /* 0x000fec0003800000 */
.L_x_1:
[----:B------:R-:W0:Y:S01]  /*0320*/  LDCU.64 UR6, c[0x0][0x398] ;  /* 0x00007300ff0677ac */ /* 0x000e220008000a00 */
[----:B------:R-:W-:Y:S01]  /*0330*/  IMAD.MOV.U32 R40, RZ, RZ, R4 ;  /* 0x000000ffff287224 */ /* 0x000fe200078e0004 */
[----:B------:R-:W-:Y:S01]  /*0340*/  MOV R4, 0x390 ;  /* 0x0000039000047802 */ /* 0x000fe20000000f00 */
[----:B------:R-:W-:Y:S02]  /*0350*/  IMAD.MOV.U32 R0, RZ, RZ, R5 ;  /* 0x000000ffff007224 */ /* 0x000fe400078e0005 */
[----:B0-----:R-:W-:Y:S01]  /*0360*/  IMAD.U32 R3, RZ, RZ, UR6 ;  /* 0x00000006ff037e24 */ /* 0x001fe2000f8e00ff */
[----:B------:R-:W-:-:S07]  /*0370*/  MOV R2, UR7 ;  /* 0x0000000700027c02 */ /* 0x000fce0008000f00 */
[----:B------:R-:W-:Y:S05]  /*0380*/  CALL.REL.NOINC `($__internal_0_$__cuda_sm20_div_s64) ;  /* 0x0000005800a47944 */ /* 0x000fea0003c00000 */
[----:B------:R-:W2:Y:S01]  /*0390*/  LDL R2, [R1+0x4] ;  /* 0x0000040001027983 */ /* 0x000ea20000100800 */
[----:B------:R-:W0:Y:S01]  /*03a0*/  LDCU.64 UR6, c[0x0][0x398] ;  /* 0x00007300ff0677ac */ /* 0x000e220008000a00 */
[----:B------:R-:W-:Y:S01]  /*03b0*/  IADD3 R7, P0, PT, RZ, -R26, RZ ;  /* 0x8000001aff077210 */ /* 0x000fe20007f1e0ff */
[----:B------:R-:W-:-:S04]  /*03c0*/  IMAD.MOV.U32 R27, RZ, RZ, R0 ;  /* 0x000000ffff1b7224 */ /* 0x000fc800078e0000 */
[----:B------:R-:W-:-:S04]  /*03d0*/  IMAD.X R6, RZ, RZ, ~R0, P0 ;  /* 0x000000ffff067224 */ /* 0x000fc800000e0e00 */
[----:B0-----:R-:W-:Y:S01]  /*03e0*/  IMAD R6, R6, UR6, RZ ;  /* 0x0000000606067c24 */ /* 0x001fe2000f8e02ff */
[----:B--2---:R-:W-:-:S05]  /*03f0*/  MOV R4, R2 ;  /* 0x0000000200047202 */ /* 0x004fca0000000f00 */
[----:B------:R-:W-:-:S04]  /*0400*/  IMAD.WIDE.U32 R2, R7, UR6, R4 ;  /* 0x0000000607027c25 */ /* 0x000fc8000f8e0004 */
[----:B------:R-:W-:-:S04]  /*0410*/  IMAD R7, R7, UR7, R6 ;  /* 0x0000000707077c24 */ /* 0x000fc8000f8e0206 */
[----:B------:R-:W-:-:S07]  /*0420*/  IMAD.IADD R3, R3, 0x1, R7 ;  /* 0x0000000103037824 */ /* 0x000fce00078e0207 */
.L_x_2:
[----:B------:R-:W-:Y:S05]  /*0430*/  BSYNC.RECONVERGENT B0 ;  /* 0x0000000000007941 */ /* 0x000fea0003800200 */
.L_x_0:
[----:B------:R-:W0:Y:S01]  /*0440*/  LDCU UR10, c[0x0][0x394] ;  /* 0x00007280ff0a77ac */ /* 0x000e220008000800 */
[----:B------:R-:W-:Y:S01]  /*0450*/  BSSY.RECONVERGENT B0, `(.L_x_3) ;  /* 0x0000025000007945 */ /* 0x000fe20003800200 */
[----:B------:R-:W1:Y:S01]  /*0460*/  LDCU.64 UR6, c[0x0][0x3b8] ;  /* 0x00007700ff0677ac */ /* 0x000e620008000a00 */
[----:B0-----:R-:W-:-:S04]  /*0470*/  LOP3.LUT R0, R27, UR10, RZ, 0xfc, !PT ;  /* 0x0000000a1b007c12 */ /* 0x001fc8000f8efcff */
[----:B------:R-:W-:Y:S02]  /*0480*/  ISETP.NE.U32.AND P0, PT, R0, RZ, PT ;  /* 0x000000ff0000720c */ /* 0x000fe40003f05070 */
[----:B-1----:R-:W-:-:S04]  /*0490*/  IADD3 R54, P1, PT, R2, UR6, RZ ;  /* 0x0000000602367c10 */ /* 0x002fc8000ff3e0ff */
[----:B------:R-:W-:-:S07]  /*04a0*/  IADD3.X R55, PT, PT, R3, UR7, RZ, P1, !PT ;  /* 0x0000000703377c10 */ /* 0x000fce0008ffe4ff */
[----:B------:R-:W-:Y:S05]  /*04b0*/  @P0 BRA `(.L_x_4) ;  /* 0x0000000000540947 */ /* 0x000fea0003800000 */
[----:B------:R-:W0:Y:S02]  /*04c0*/  LDCU UR6, c[0x0][0x390] ;  /* 0x00007200ff0677ac */ /* 0x000e240008000800 */
        /* <DEDUP_REMOVED lines=11> */
[----:B------:R-:W-:Y:S02]  /*0580*/  IMAD R26, R3, UR6, R26 ;  /* 0x00000006031a7c24 */ /* 0x000fe4000f8e021a */
[----:B------:R-:W-:-:S03]  /*0590*/  IMAD.MOV.U32 R3, RZ, RZ, RZ ;  /* 0x000000ffff037224 */ /* 0x000fc600078e00ff */
[----:B------:R-:W-:-:S13]  /*05a0*/  ISETP.GE.U32.AND P0, PT, R26, UR6, PT ;  /* 0x000000061a007c0c */ /* 0x000fda000bf06070 */
[----:B------:R-:W-:-:S05]  /*05b0*/  @P0 VIADD R26, R26, -UR6 ;  /* 0x800000061a1a0c36 */ /* 0x000fca0008000000 */
[----:B------:R-:W-:-:S13]  /*05c0*/  ISETP.GE.U32.AND P0, PT, R26, UR6, PT ;  /* 0x000000061a007c0c */ /* 0x000fda000bf06070 */
[----:B------:R-:W-:Y:S01]  /*05d0*/  @P0 VIADD R26, R26, -UR6 ;  /* 0x800000061a1a0c36 */ /* 0x000fe20008000000 */
[----:B------:R-:W-:-:S04]  /*05e0*/  @!P1 LOP3.LUT R26, RZ, UR6, RZ, 0x33, !PT ;  /* 0x00000006ff1a9c12 */ /* 0x000fc8000f8e33ff */
[----:B------:R-:W-:Y:S01]  /*05f0*/  MOV R2, R26 ;  /* 0x0000001a00027202 */ /* 0x000fe20000000f00 */
[----:B------:R-:W-:Y:S06]  /*0600*/  BRA `(.L_x_5) ;  /* 0x0000000000247947 */ /* 0x000fec0003800000 */
.L_x_4:
[----:B------:R-:W0:Y:S01]  /*0610*/  LDCU.64 UR6, c[0x0][0x390] ;  /* 0x00007200ff0677ac */ /* 0x000e220008000a00 */
[----:B------:R-:W-:Y:S01]  /*0620*/  IMAD.MOV.U32 R31, RZ, RZ, R26 ;  /* 0x000000ffff1f7224 */ /* 0x000fe200078e001a */
[----:B------:R-:W-:Y:S02]  /*0630*/  MOV R35, R27 ;  /* 0x0000001b00237202 */ /* 0x000fe40000000f00 */
[----:B------:R-:W-:Y:S01]  /*0640*/  MOV R30, 0x680 ;  /* 0x00000680001e7802 */ /* 0x000fe20000000f00 */
[----:B0-----:R-:W-:Y:S02]  /*0650*/  IMAD.U32 R4, RZ, RZ, UR6 ;  /* 0x00000006ff047e24 */ /* 0x001fe4000f8e00ff */
[----:B------:R-:W-:-:S07]  /*0660*/  IMAD.U32 R0, RZ, RZ, UR7 ;  /* 0x00000007ff007e24 */ /* 0x000fce000f8e00ff */
[----:B------:R-:W-:Y:S05]  /*0670*/  CALL.REL.NOINC `($__internal_1_$__cuda_sm20_rem_s64) ;  /* 0x0000005c00387944 */ /* 0x000fea0003c00000 */
[----:B------:R-:W-:Y:S01]  /*0680*/  MOV R2, R0 ;  /* 0x0000000000027202 */ /* 0x000fe20000000f00 */
[----:B------:R-:W-:-:S07]  /*0690*/  IMAD.MOV.U32 R3, RZ, RZ, R4 ;  /* 0x000000ffff037224 */ /* 0x000fce00078e0004 */
.L_x_5:
[----:B------:R-:W-:Y:S05]  /*06a0*/  BSYNC.RECONVERGENT B0 ;  /* 0x0000000000007941 */ /* 0x000fea0003800200 */
.L_x_3:
[----:B------:R0:W5:Y:S01]  /*06b0*/  LDL R12, [R1+0x4] ;  /* 0x00000400010c7983 */ /* 0x0001620000100800 */
[----:B------:R-:W1:Y:S01]  /*06c0*/  LDC.64 R10, c[0x0][0x390] ;  /* 0x0000e400ff0a7b82 */ /* 0x000e620000000a00 */
[----:B------:R-:W2:Y:S01]  /*06d0*/  LDCU.64 UR6, c[0x0][0x3b0] ;  /* 0x00007600ff0677ac */ /* 0x000ea20008000a00 */
[----:B------:R-:W-:Y:S06]  /*06e0*/  BSSY.RECONVERGENT B0, `(.L_x_6) ;  /* 0x0000027000007945 */ /* 0x000fec0003800200 */
[----:B------:R-:W1:Y:S01]  /*06f0*/  LDC.64 R8, c[0x0][0x398] ;  /* 0x0000e600ff087b82 */ /* 0x000e620000000a00 */
[----:B--2---:R-:W-:-:S04]  /*0700*/  IADD3 R60, P1, PT, R2, UR6, RZ ;  /* 0x00000006023c7c10 */ /* 0x004fc8000ff3e0ff */
[----:B------:R-:W-:Y:S01]  /*0710*/  IADD3.X R61, PT, PT, R3, UR7, RZ, P1, !PT ;  /* 0x00000007033d7c10 */ /* 0x000fe20008ffe4ff */
[-C--:B-1----:R-:W-:Y:S02]  /*0720*/  IMAD R0, R9, R10.reuse, RZ ;  /* 0x0000000a09007224 */ /* 0x082fe400078e02ff */
[----:B------:R-:W-:-:S04]  /*0730*/  IMAD.WIDE.U32 R6, R8, R10, RZ ;  /* 0x0000000a08067225 */ /* 0x000fc800078e00ff */
[----:B------:R-:W-:-:S04]  /*0740*/  IMAD R9, R8, R11, R0 ;  /* 0x0000000b08097224 */ /* 0x000fc800078e0200 */
[----:B------:R-:W-:-:S05]  /*0750*/  IMAD.IADD R4, R7, 0x1, R9 ;  /* 0x0000000107047824 */ /* 0x000fca00078e0209 */
[----:B------:R-:W-:-:S04]  /*0760*/  LOP3.LUT R0, R5, R4, RZ, 0xfc, !PT ;  /* 0x0000000405007212 */ /* 0x000fc800078efcff */
[----:B------:R-:W-:-:S13]  /*0770*/  ISETP.NE.U32.AND P0, PT, R0, RZ, PT ;  /* 0x000000ff0000720c */ /* 0x000fda0003f05070 */
[----:B0-----:R-:W-:Y:S05]  /*0780*/  @P0 BRA `(.L_x_7) ;  /* 0x0000000000500947 */ /* 0x001fea0003800000 */
[----:B------:R-:W0:Y:S01]  /*0790*/  I2F.U32.RP R0, R6 ;  /* 0x0000000600007306 */ /* 0x000e220000209000 */
[----:B------:R-:W-:Y:S01]  /*07a0*/  ISETP.NE.U32.AND P2, PT, R6, RZ, PT ;  /* 0x000000ff0600720c */ /* 0x000fe20003f45070 */
[----:B------:R-:W-:-:S06]  /*07b0*/  IMAD.MOV.U32 R19, RZ, RZ, RZ ;  /* 0x000000ffff137224 */ /* 0x000fcc00078e00ff */
[----:B0-----:R-:W0:Y:S02]  /*07c0*/  MUFU.RCP R0, R0 ;  /* 0x0000000000007308 */ /* 0x001e240000001000 */
[----:B0-----:R-:W-:-:S06]  /*07d0*/  IADD3 R2, PT, PT, R0, 0xffffffe, RZ ;  /* 0x0ffffffe00027810 */ /* 0x001fcc0007ffe0ff */
[----:B------:R0:W1:Y:S02]  /*07e0*/  F2I.FTZ.U32.TRUNC.NTZ R3, R2 ;  /* 0x0000000200037305 */ /* 0x000064000021f000 */
[----:B0-----:R-:W-:Y:S02]  /*07f0*/  IMAD.MOV.U32 R2, RZ, RZ, RZ ;  /* 0x000000ffff027224 */ /* 0x001fe400078e00ff */
[----:B-1----:R-:W-:-:S04]  /*0800*/  IMAD.MOV R5, RZ, RZ, -R3 ;  /* 0x000000ffff057224 */ /* 0x002fc800078e0a03 */
[----:B------:R-:W-:-:S04]  /*0810*/  IMAD R5, R5, R6, RZ ;  /* 0x0000000605057224 */ /* 0x000fc800078e02ff */
[----:B------:R-:W-:-:S06]  /*0820*/  IMAD.HI.U32 R3, R3, R5, R2 ;  /* 0x0000000503037227 */ /* 0x000fcc00078e0002 */
[----:B-----5:R-:W-:-:S05]  /*0830*/  IMAD.HI.U32 R18, R3, R12, RZ ;  /* 0x0000000c03127227 */ /* 0x020fca00078e00ff */
[----:B------:R-:W-:-:S05]  /*0840*/  IADD3 R3, PT, PT, -R18, RZ, RZ ;  /* 0x000000ff12037210 */ /* 0x000fca0007ffe1ff */
[----:B------:R-:W-:-:S05]  /*0850*/  IMAD R3, R6, R3, R12 ;  /* 0x0000000306037224 */ /* 0x000fca00078e020c */
[----:B------:R-:W-:-:S13]  /*0860*/  ISETP.GE.U32.AND P0, PT, R3, R6, PT ;  /* 0x000000060300720c */ /* 0x000fda0003f06070 */
[----:B------:R-:W-:Y:S02]  /*0870*/  @P0 IMAD.IADD R3, R3, 0x1, -R6 ;  /* 0x0000000103030824 */ /* 0x000fe400078e0a06 */
[----:B------:R-:W-:-:S03]  /*0880*/  @P0 VIADD R18, R18, 0x1 ;  /* 0x0000000112120836 */ /* 0x000fc60000000000 */
[----:B------:R-:W-:-:S13]  /*0890*/  ISETP.GE.U32.AND P1, PT, R3, R6, PT ;  /* 0x000000060300720c */ /* 0x000fda0003f26070 */
[----:B------:R-:W-:Y:S02]  /*08a0*/  @P1 IADD3 R18, PT, PT, R18, 0x1, RZ ;  /* 0x0000000112121810 */ /* 0x000fe40007ffe0ff */
[----:B------:R-:W-:Y:S01]  /*08b0*/  @!P2 LOP3.LUT R18, RZ, R6, RZ, 0x33, !PT ;  /* 0x00000006ff12a212 */ /* 0x000fe200078e33ff */
[----:B------:R-:W-:Y:S06]  /*08c0*/  BRA `(.L_x_8) ;  /* 0x0000000000207947 */ /* 0x000fec0003800000 */
.L_x_7:
[----:B------:R-:W-:Y:S01]  /*08d0*/  IMAD.MOV.U32 R2, RZ, RZ, R4 ;  /* 0x000000ffff027224 */ /* 0x000fe200078e0004 */
[----:B------:R-:W-:Y:S01]  /*08e0*/  MOV R0, R5 ;  /* 0x0000000500007202 */ /* 0x000fe20000000f00 */
[----:B------:R-:W-:Y:S01]  /*08f0*/  IMAD.MOV.U32 R3, RZ, RZ, R6 ;  /* 0x000000ffff037224 */ /* 0x000fe200078e0006 */
[----:B------:R-:W-:Y:S01]  /*0900*/  MOV R4, 0x930 ;  /* 0x0000093000047802 */ /* 0x000fe20000000f00 */
[----:B-----5:R-:W-:-:S07]  /*0910*/  IMAD.MOV.U32 R40, RZ, RZ, R12 ;  /* 0x000000ffff287224 */ /* 0x020fce00078e000c */
[----:B------:R-:W-:Y:S05]  /*0920*/  CALL.REL.NOINC `($__internal_0_$__cuda_sm20_div_s64) ;  /* 0x00000054003c7944 */ /* 0x000fea0003c00000 */
[----:B------:R-:W-:Y:S01]  /*0930*/  MOV R18, R26 ;  /* 0x0000001a00127202 */ /* 0x000fe20000000f00 */
[----:B------:R-:W-:-:S07]  /*0940*/  IMAD.MOV.U32 R19, RZ, RZ, R0 ;  /* 0x000000ffff137224 */ /* 0x000fce00078e0000 */
.L_x_8:
[----:B------:R-:W-:Y:S05]  /*0950*/  BSYNC.RECONVERGENT B0 ;  /* 0x0000000000007941 */ /* 0x000fea0003800200 */
.L_x_6:
[----:B------:R-:W0:Y:S01]  /*0960*/  LDCU.64 UR6, c[0x0][0x3a8] ;  /* 0x00007500ff0677ac */ /* 0x000e220008000a00 */
[----:B------:R-:W1:Y:S01]  /*0970*/  LDC.64 R4, c[0x0][0x3d8] ;  /* 0x0000f600ff047b82 */ /* 0x000e620000000a00 */
[----:B------:R-:W-:Y:S01]  /*0980*/  BSSY.RECONVERGENT B0, `(.L_x_9) ;  /* 0x0000032000007945 */ /* 0x000fe20003800200 */
[----:B------:R-:W-:Y:S01]  /*0990*/  CS2R R48, SRZ ;  /* 0x0000000000307805 */ /* 0x000fe2000001ff00 */
[----:B0-----:R-:W-:-:S04]  /*09a0*/  UIADD3 UR6, UP0, UPT, UR6, -0x1, URZ ;  /* 0xffffffff06067890 */ /* 0x001fc8000ff1e0ff */
[----:B------:R-:W-:Y:S02]  /*09b0*/  UIADD3.X UR7, UPT, UPT, UR7, -0x1, URZ, UP0, !UPT ;  /* 0xffffffff07077890 */ /* 0x000fe400087fe4ff */
[----:B-1----:R-:W-:-:S04]  /*09c0*/  IMAD.WIDE.U32 R2, R4, UR6, RZ ;  /* 0x0000000604027c25 */ /* 0x002fc8000f8e00ff */
[----:B------:R-:W-:Y:S01]  /*09d0*/  IMAD R0, R4, UR7, RZ ;  /* 0x0000000704007c24 */ /* 0x000fe2000f8e02ff */
[----:B------:R-:W-:-:S03]  /*09e0*/  ISETP.GT.U32.AND P0, PT, R54, R2, PT ;  /* 0x000000023600720c */ /* 0x000fc60003f04070 */
[----:B------:R-:W-:-:S04]  /*09f0*/  IMAD R5, R5, UR6, R0 ;  /* 0x0000000605057c24 */ /* 0x000fc8000f8e0200 */
[----:B------:R-:W-:-:S05]  /*0a00*/  IMAD.IADD R5, R3, 0x1, R5 ;  /* 0x0000000103057824 */ /* 0x000fca00078e0205 */
[----:B------:R-:W-:-:S13]  /*0a10*/  ISETP.GT.AND.EX P0, PT, R55, R5, PT, P0 ;  /* 0x000000053700720c */ /* 0x000fda0003f04300 */
[----:B------:R-:W-:Y:S05]  /*0a20*/  @!P0 BRA `(.L_x_10) ;  /* 0x00000000009c8947 */ /* 0x000fea0003800000 */
[----:B------:R-:W0:Y:S01]  /*0a30*/  LDCU UR6, c[0x0][0x3cc] ;  /* 0x00007980ff0677ac */ /* 0x000e220008000800 */
[----:B------:R-:W-:Y:S01]  /*0a40*/  LOP3.LUT R3, RZ, R2, RZ, 0x33, !PT ;  /* 0x00000002ff037212 */ /* 0x000fe200078e33ff */
[----:B------:R-:W-:Y:S01]  /*0a50*/  BSSY.RECONVERGENT B1, `(.L_x_11) ;  /* 0x0000022000017945 */ /* 0x000fe20003800200 */
[----:B------:R-:W-:Y:S02]  /*0a60*/  LOP3.LUT R5, RZ, R5, RZ, 0x33, !PT ;  /* 0x00000005ff057212 */ /* 0x000fe400078e33ff */
[----:B------:R-:W-:-:S04]  /*0a70*/  IADD3 R40, P0, PT, R3, R54, RZ ;  /* 0x0000003603287210 */ /* 0x000fc80007f1e0ff */
[----:B------:R-:W-:-:S04]  /*0a80*/  IADD3.X R0, PT, PT, R5, R55, RZ, P0, !PT ;  /* 0x0000003705007210 */ /* 0x000fc800007fe4ff */
[----:B0-----:R-:W-:-:S04]  /*0a90*/  LOP3.LUT R2, R0, UR6, RZ, 0xfc, !PT ;  /* 0x0000000600027c12 */ /* 0x001fc8000f8efcff */
[----:B------:R-:W-:-:S13]  /*0aa0*/  ISETP.NE.U32.AND P0, PT, R2, RZ, PT ;  /* 0x000000ff0200720c */ /* 0x000fda0003f05070 */
[----:B------:R-:W-:Y:S05]  /*0ab0*/  @P0 BRA `(.L_x_12) ;  /* 0x0000000000540947 */ /* 0x000fea0003800000 */
[----:B------:R-:W0:Y:S01]  /*0ac0*/  LDCU UR6, c[0x0][0x3c8] ;  /* 0x00007900ff0677ac */ /* 0x000e220008000800 */
[----:B------:R-:W-:Y:S01]  /*0ad0*/  IMAD.MOV.U32 R27, RZ, RZ, RZ ;  /* 0x000000ffff1b7224 */ /* 0x000fe200078e00ff */
[----:B0-----:R-:W0:Y:S01]  /*0ae0*/  I2F.U32.RP R0, UR6 ;  /* 0x0000000600007d06 */ /* 0x001e220008209000 */
[----:B------:R-:W-:-:S07]  /*0af0*/  ISETP.NE.U32.AND P2, PT, RZ, UR6, PT ;  /* 0x00000006ff007c0c */ /* 0x000fce000bf45070 */
[----:B0-----:R-:W0:Y:S02]  /*0b00*/  MUFU.RCP R0, R0 ;  /* 0x0000000000007308 */ /* 0x001e240000001000 */
[----:B0-----:R-:W-:-:S06]  /*0b10*/  VIADD R2, R0, 0xffffffe ;  /* 0x0ffffffe00027836 */ /* 0x001fcc0000000000 */
[----:B------:R0:W1:Y:S02]  /*0b20*/  F2I.FTZ.U32.TRUNC.NTZ R3, R2 ;  /* 0x0000000200037305 */ /* 0x000064000021f000 */
[----:B0-----:R-:W-:Y:S02]  /*0b30*/  HFMA2 R2, -RZ, RZ, 0, 0 ;  /* 0x00000000ff027431 */ /* 0x001fe400000001ff */
[----:B-1----:R-:W-:-:S04]  /*0b40*/  IMAD.MOV R5, RZ, RZ, -R3 ;  /* 0x000000ffff057224 */ /* 0x002fc800078e0a03 */
[----:B------:R-:W-:-:S04]  /*0b50*/  IMAD R5, R5, UR6, RZ ;  /* 0x0000000605057c24 */ /* 0x000fc8000f8e02ff */
[----:B------:R-:W-:-:S06]  /*0b60*/  IMAD.HI.U32 R3, R3, R5, R2 ;  /* 0x0000000503037227 */ /* 0x000fcc00078e0002 */
[----:B------:R-:W-:-:S04]  /*0b70*/  IMAD.HI.U32 R26, R3, R40, RZ ;  /* 0x00000028031a7227 */ /* 0x000fc800078e00ff */
[----:B------:R-:W-:-:S04]  /*0b80*/  IMAD.MOV R3, RZ, RZ, -R26 ;  /* 0x000000ffff037224 */ /* 0x000fc800078e0a1a */
[----:B------:R-:W-:-:S05]  /*0b90*/  IMAD R3, R3, UR6, R40 ;  /* 0x0000000603037c24 */ /* 0x000fca000f8e0228 */
[----:B------:R-:W-:-:S13]  /*0ba0*/  ISETP.GE.U32.AND P0, PT, R3, UR6, PT ;  /* 0x0000000603007c0c */ /* 0x000fda000bf06070 */
[----:B------:R-:W-:Y:S01]  /*0bb0*/  @P0 VIADD R3, R3, -UR6 ;  /* 0x8000000603030c36 */ /* 0x000fe20008000000 */
[----:B------:R-:W-:-:S04]  /*0bc0*/  @P0 IADD3 R26, PT, PT, R26, 0x1, RZ ;  /* 0x000000011a1a0810 */ /* 0x000fc80007ffe0ff */
[----:B------:R-:W-:-:S13]  /*0bd0*/  ISETP.GE.U32.AND P1, PT, R3, UR6, PT ;  /* 0x0000000603007c0c */ /* 0x000fda000bf26070 */
[----:B------:R-:W-:Y:S01]  /*0be0*/  @P1 VIADD R26, R26, 0x1 ;  /* 0x000000011a1a1836 */ /* 0x000fe20000000000 */
[----:B------:R-:W-:Y:S01]  /*0bf0*/  @!P2 LOP3.LUT R26, RZ, UR6, RZ, 0x33, !PT ;  /* 0x00000006ff1aac12 */ /* 0x000fe2000f8e33ff */
[----:B------:R-:W-:Y:S06]  /*0c00*/  BRA `(.L_x_13) ;  /* 0x0000000000187947 */ /* 0x000fec0003800000 */
.L_x_12:
[----:B------:R-:W0:Y:S01]  /*0c10*/  LDCU.64 UR6, c[0x0][0x3c8] ;  /* 0x00007900ff0677ac */ /* 0x000e220008000a00 */
[----:B------:R-:W-:Y:S02]  /*0c20*/  MOV R4, 0xc60 ;  /* 0x00000c6000047802 */ /* 0x000fe40000000f00 */
[----:B0-----:R-:W-:Y:S01]  /*0c30*/  MOV R3, UR6 ;  /* 0x0000000600037c02 */ /* 0x001fe20008000f00 */
[----:B------:R-:W-:-:S07]  /*0c40*/  IMAD.U32 R2, RZ, RZ, UR7 ;  /* 0x00000007ff027e24 */ /* 0x000fce000f8e00ff */
[----:B------:R-:W-:Y:S05]  /*0c50*/  CALL.REL.NOINC `($__internal_0_$__cuda_sm20_div_s64) ;  /* 0x0000005000707944 */ /* 0x000fea0003c00000 */
[----:B------:R-:W-:-:S07]  /*0c60*/  IMAD.MOV.U32 R27, RZ, RZ, R0 ;  /* 0x000000ffff1b7224 */ /* 0x000fce00078e0000 */
.L_x_13:
[----:B------:R-:W-:Y:S05]  /*0c70*/  BSYNC.RECONVERGENT B1 ;  /* 0x0000000000017941 */ /* 0x000fea0003800200 */
.L_x_11:
[----:B------:R-:W-:-:S04]  /*0c80*/  IADD3 R48, P0, PT, R26, 0x1, RZ ;  /* 0x000000011a307810 */ /* 0x000fc80007f1e0ff */
[----:B------:R-:W-:-:S09]  /*0c90*/  IADD3.X R49, PT, PT, RZ, R27, RZ, P0, !PT ;  /* 0x0000001bff317210 */ /* 0x000fd200007fe4ff */
.L_x_10:
[----:B------:R-:W-:Y:S05]  /*0ca0*/  BSYNC.RECONVERGENT B0 ;  /* 0x0000000000007941 */ /* 0x000fea0003800200 */
.L_x_9:
[----:B------:R-:W0:Y:S01]  /*0cb0*/  LDCU UR6, c[0x0][0x3cc] ;  /* 0x00007980ff0677ac */ /* 0x000e220008000800 */
[----:B------:R-:W-:Y:S01]  /*0cc0*/  BSSY.RECONVERGENT B0, `(.L_x_14) ;  /* 0x0000021000007945 */ /* 0x000fe20003800200 */
        /* <DEDUP_REMOVED lines=10> */
[----:B0-----:R-:W-:Y:S01]  /*0d70*/  MOV R2, RZ ;  /* 0x000000ff00027202 */ /* 0x001fe20000000f00 */
        /* <DEDUP_REMOVED lines=13> */
.L_x_15:
[----:B------:R-:W0:Y:S01]  /*0e50*/  LDCU.64 UR6, c[0x0][0x3c8] ;  /* 0x00007900ff0677ac */ /* 0x000e220008000a00 */
[----:B------:R-:W-:Y:S02]  /*0e60*/  MOV R40, R54 ;  /* 0x0000003600287202 */ /* 0x000fe40000000f00 */
[----:B------:R-:W-:Y:S02]  /*0e70*/  MOV R0, R55 ;  /* 0x0000003700007202 */ /* 0x000fe40000000f00 */
[----:B------:R-:W-:Y:S01]  /*0e80*/  MOV R4, 0xec0 ;  /* 0x00000ec000047802 */ /* 0x000fe20000000f00 */
[----:B0-----:R-:W-:Y:S02]  /*0e90*/  IMAD.U32 R3, RZ, RZ, UR6 ;  /* 0x00000006ff037e24 */ /* 0x001fe4000f8e00ff */
[----:B------:R-:W-:-:S07]  /*0ea0*/  IMAD.U32 R2, RZ, RZ, UR7 ;  /* 0x00000007ff027e24 */ /* 0x000fce000f8e00ff */
[----:B------:R-:W-:Y:S05]  /*0eb0*/  CALL.REL.NOINC `($__internal_0_$__cuda_sm20_div_s64) ;  /* 0x0000004c00d87944 */ /* 0x000fea0003c00000 */
[----:B------:R-:W-:-:S07]  /*0ec0*/  IMAD.MOV.U32 R27, RZ, RZ, R0 ;  /* 0x000000ffff1b7224 */ /* 0x000fce00078e0000 */
.L_x_16:
[----:B------:R-:W-:Y:S05]  /*0ed0*/  BSYNC.RECONVERGENT B0 ;  /* 0x0000000000007941 */ /* 0x000fea0003800200 */
.L_x_14:
[----:B------:R-:W0:Y:S01]  /*0ee0*/  LDCU.64 UR6, c[0x0][0x3a0] ;  /* 0x00007400ff0677ac */ /* 0x000e220008000a00 */
[----:B------:R-:W1:Y:S01]  /*0ef0*/  LDC.64 R6, c[0x0][0x3d0] ;  /* 0x0000f400ff067b82 */ /* 0x000e620000000a00 */
[----:B------:R-:W-:Y:S01]  /*0f00*/  IADD3 R36, P0, PT, R26, 0x1, RZ ;  /* 0x000000011a247810 */ /* 0x000fe20007f1e0ff */
[----:B------:R-:W-:Y:S01]  /*0f10*/  BSSY.RECONVERGENT B0, `(.L_x_17) ;  /* 0x0000039000007945 */ /* 0x000fe20003800200 */
[----:B------:R-:W2:Y:S01]  /*0f20*/  LDCU.64 UR10, c[0x0][0x3e8] ;  /* 0x00007d00ff0a77ac */ /* 0x000ea20008000a00 */
[----:B------:R-:W-:Y:S02]  /*0f30*/  IMAD.MOV.U32 R5, RZ, RZ, RZ ;  /* 0x000000ffff057224 */ /* 0x000fe400078e00ff */
[----:B------:R-:W-:Y:S01]  /*0f40*/  IMAD.X R26, RZ, RZ, R27, P0 ;  /* 0x000000ffff1a7224 */ /* 0x000fe200000e061b */
[----:B0-----:R-:W-:-:S04]  /*0f50*/  UIADD3 UR6, UP0, UPT, UR6, -0x1, URZ ;  /* 0xffffffff06067890 */ /* 0x001fc8000ff1e0ff */
[----:B------:R-:W-:Y:S01]  /*0f60*/  UIADD3.X UR7, UPT, UPT, UR7, -0x1, URZ, UP0, !UPT ;  /* 0xffffffff07077890 */ /* 0x000fe200087fe4ff */
[----:B--2---:R-:W-:Y:S01]  /*0f70*/  ISETP.LT.U32.AND P1, PT, R36, UR10, PT ;  /* 0x0000000a24007c0c */ /* 0x004fe2000bf21070 */
[----:B-1----:R-:W-:-:S03]  /*0f80*/  IMAD.WIDE.U32 R2, R6, UR6, RZ ;  /* 0x0000000606027c25 */ /* 0x002fc6000f8e00ff */
[----:B------:R-:W-:Y:S01]  /*0f90*/  ISETP.LT.AND.EX P1, PT, R26, UR11, PT, P1 ;  /* 0x0000000b1a007c0c */ /* 0x000fe2000bf21310 */
[----:B------:R-:W-:Y:S01]  /*0fa0*/  IMAD R0, R6, UR7, RZ ;  /* 0x0000000706007c24 */ /* 0x000fe2000f8e02ff */
[----:B------:R-:W-:Y:S01]  /*0fb0*/  ISETP.GT.U32.AND P0, PT, R60, R2, PT ;  /* 0x000000023c00720c */ /* 0x000fe20003f04070 */
[----:B------:R-:W-:Y:S01]  /*0fc0*/  IMAD.MOV.U32 R6, RZ, RZ, RZ ;  /* 0x000000ffff067224 */ /* 0x000fe200078e00ff */
[----:B------:R-:W-:Y:S01]  /*0fd0*/  SEL R36, R36, UR10, P1 ;  /* 0x0000000a24247c07 */ /* 0x000fe20008800000 */
[----:B------:R-:W-:Y:S01]  /*0fe0*/  IMAD R7, R7, UR6, R0 ;  /* 0x0000000607077c24 */ /* 0x000fe2000f8e0200 */
[----:B------:R-:W-:-:S04]  /*0ff0*/  SEL R39, R26, UR11, P1 ;  /* 0x0000000b1a277c07 */ /* 0x000fc80008800000 */
[----:B------:R-:W-:-:S04]  /*1000*/  IADD3 R7, PT, PT, R3, R7, RZ ;  /* 0x0000000703077210 */ /* 0x000fc80007ffe0ff */
        /* <DEDUP_REMOVED lines=32> */
.L_x_20:
[----:B------:R-:W0:Y:S01]  /*1210*/  LDCU.64 UR6, c[0x0][0x3c0] ;  /* 0x00007800ff0677ac */ /* 0x000e220008000a00 */
[----:B------:R-:W-:Y:S02]  /*1220*/  MOV R4, 0x1260 ;  /* 0x0000126000047802 */ /* 0x000fe40000000f00 */
[----:B0-----:R-:W-:Y:S01]  /*1230*/  MOV R3, UR6 ;  /* 0x0000000600037c02 */ /* 0x001fe20008000f00 */
[----:B------:R-:W-:-:S07]  /*1240*/  IMAD.U32 R2, RZ, RZ, UR7 ;  /* 0x00000007ff027e24 */ /* 0x000fce000f8e00ff */
[----:B------:R-:W-:Y:S05]  /*1250*/  CALL.REL.NOINC `($__internal_0_$__cuda_sm20_div_s64) ;  /* 0x0000004800f07944 */ /* 0x000fea0003c00000 */
[----:B------:R-:W-:-:S07]  /*1260*/  IMAD.MOV.U32 R27, RZ, RZ, R0 ;  /* 0x000000ffff1b7224 */ /* 0x000fce00078e0000 */
.L_x_21:
[----:B------:R-:W-:Y:S05]  /*1270*/  BSYNC.RECONVERGENT B1 ;  /* 0x0000000000017941 */ /* 0x000fea0003800200 */
.L_x_19:
[----:B------:R-:W-:-:S04]  /*1280*/  IADD3 R5, P0, PT, R26, 0x1, RZ ;  /* 0x000000011a057810 */ /* 0x000fc80007f1e0ff */
[----:B------:R-:W-:-:S09]  /*1290*/  IADD3.X R6, PT, PT, RZ, R27, RZ, P0, !PT ;  /* 0x0000001bff067210 */ /* 0x000fd200007fe4ff */
.L_x_18:
[----:B------:R-:W-:Y:S05]  /*12a0*/  BSYNC.RECONVERGENT B0 ;  /* 0x0000000000007941 */ /* 0x000fea0003800200 */
.L_x_17:
        /* <DEDUP_REMOVED lines=26> */
.L_x_23:
        /* <DEDUP_REMOVED lines=8> */
.L_x_24:
[----:B------:R-:W-:Y:S05]  /*14d0*/  BSYNC.RECONVERGENT B0 ;  /* 0x0000000000007941 */ /* 0x000fea0003800200 */
.L_x_22:
[----:B------:R-:W0:Y:S01]  /*14e0*/  LDCU.64 UR6, c[0x0][0x3e0] ;  /* 0x00007c00ff0677ac */ /* 0x000e220008000a00 */
[----:B------:R-:W-:Y:S01]  /*14f0*/  IADD3 R59, P0, PT, R26, 0x1, RZ ;  /* 0x000000011a3b7810 */ /* 0x000fe20007f1e0ff */
[----:B------:R-:W-:Y:S01]  /*1500*/  BSSY.RECONVERGENT B1, `(.L_x_25) ;  /* 0x000047d000017945 */ /* 0x000fe20003800200 */
[----:B------:R-:W-:-:S03]  /*1510*/  HFMA2 R7, -RZ, RZ, 0, 0 ;  /* 0x00000000ff077431 */ /* 0x000fc600000001ff */
[----:B------:R-:W-:Y:S01]  /*1520*/  IMAD.X R26, RZ, RZ, R27, P0 ;  /* 0x000000ffff1a7224 */ /* 0x000fe200000e061b */
[----:B0-----:R-:W-:-:S04]  /*1530*/  ISETP.LT.U32.AND P0, PT, R59, UR6, PT ;  /* 0x000000063b007c0c */ /* 0x001fc8000bf01070 */
[----:B------:R-:W-:-:S04]  /*1540*/  ISETP.LT.AND.EX P0, PT, R26, UR7, PT, P0 ;  /* 0x000000071a007c0c */ /* 0x000fc8000bf01300 */
[----:B------:R-:W-:Y:S02]  /*1550*/  SEL R0, R26, UR7, P0 ;  /* 0x000000071a007c07 */ /* 0x000fe40008000000 */
[----:B------:R-:W-:-:S03]  /*1560*/  SEL R59, R59, UR6, P0 ;  /* 0x000000063b3b7c07 */ /* 0x000fc60008000000 */
[----:B------:R0:W-:Y:S01]  /*1570*/  STL [R1], R0 ;  /* 0x0000000001007387 */ /* 0x0001e20000100800 */
[----:B------:R-:W-:-:S04]  /*1580*/  ISETP.GE.U32.AND P0, PT, R5, R59, PT ;  /* 0x0000003b0500720c */ /* 0x000fc80003f06070 */
[----:B------:R-:W-:-:S13]  /*1590*/  ISETP.GE.AND.EX P0, PT, R6, R0, PT, P0 ;  /* 0x000000000600720c */ /* 0x000fda0003f06300 */
[----:B0-----:R-:W-:Y:S05]  /*15a0*/  @P0 BRA `(.L_x_26) ;  /* 0x0000004400c80947 */ /* 0x001fea0003800000 */
[----:B------:R-:W0:Y:S01]  /*15b0*/  LDC.64 R2, c[0x0][0x3c8] ;  /* 0x0000f200ff027b82 */ /* 0x000e220000000a00 */
[----:B------:R-:W1:Y:S01]  /*15c0*/  LDCU.64 UR6, c[0x0][0x3c8] ;  /* 0x00007900ff0677ac */ /* 0x000e620008000a00 */
[----:B------:R-:W-:-:S05]  /*15d0*/  IADD3 R9, P0, PT, RZ, -R48, RZ ;  /* 0x80000030ff097210 */ /* 0x000fca0007f1e0ff */
[----:B------:R-:W-:Y:S02]  /*15e0*/  IMAD.X R0, RZ, RZ, ~R49, P0 ;  /* 0x000000ffff007224 */ /* 0x000fe400000e0e31 */
[----:B-1----:R-:W-:Y:S02]  /*15f0*/  IMAD R7, R49, UR6, RZ ;  /* 0x0000000631077c24 */ /* 0x002fe4000f8e02ff */
[----:B------:R-:W-:Y:S02]  /*1600*/  IMAD R0, R0, UR6, RZ ;  /* 0x0000000600007c24 */ /* 0x000fe4000f8e02ff */
[C---:B------:R-:W-:Y:S02]  /*1610*/  IMAD R7, R48.reuse, UR7, R7 ;  /* 0x0000000730077c24 */ /* 0x040fe4000f8e0207 */
[----:B0-----:R-:W-:-:S04]  /*1620*/  IMAD.WIDE.U32 R2, R48, UR6, R2 ;  /* 0x0000000630027c25 */ /* 0x001fc8000f8e0002 */
[----:B------:R-:W-:Y:S01]  /*1630*/  IMAD.IADD R57, R3, 0x1, R7 ;  /* 0x0000000103397824 */ /* 0x000fe200078e0207 */
[C---:B------:R-:W-:Y:S01]  /*1640*/  IADD3 R52, P1, P2, R54.reuse, -UR6, -R2 ;  /* 0x8000000636347c10 */ /* 0x040fe2000fa3e802 */
[----:B------:R-:W-:Y:S01]  /*1650*/  IMAD.WIDE.U32 R50, R9, UR6, R54 ;  /* 0x0000000609327c25 */ /* 0x000fe2000f8e0036 */
[----:B------:R-:W-:Y:S02]  /*1660*/  IADD3 R53, P0, PT, R54, -R2, RZ ;  /* 0x8000000236357210 */ /* 0x000fe40007f1e0ff */
[--C-:B------:R-:W-:Y:S01]  /*1670*/  IADD3.X R56, PT, PT, R55, ~UR7, ~R57.reuse, P1, P2 ;  /* 0x8000000737387c10 */ /* 0x100fe20008fe4c39 */
[----:B------:R-:W-:Y:S01]  /*1680*/  IMAD R9, R9, UR7, R0 ;  /* 0x0000000709097c24 */ /* 0x000fe2000f8e0200 */
[----:B------:R-:W-:Y:S01]  /*1690*/  MOV R7, RZ ;  /* 0x000000ff00077202 */ /* 0x000fe20000000f00 */
[----:B------:R-:W-:Y:S02]  /*16a0*/  IMAD.X R57, R55, 0x1, ~R57, P0 ;  /* 0x0000000137397824 */ /* 0x000fe400000e0e39 */
[----:B------:R-:W-:-:S07]  /*16b0*/  IMAD.IADD R58, R51, 0x1, R9 ;  /* 0x00000001333a7824 */ /* 0x000fce00078e0209 */
.L_x_110:
[----:B------:R-:W-:Y:S01]  /*16c0*/  ISETP.GE.U32.AND P0, PT, R48, R36, PT ;  /* 0x000000243000720c */ /* 0x000fe20003f06070 */
[----:B------:R-:W-:Y:S03]  /*16d0*/  BSSY.RECONVERGENT B0, `(.L_x_27) ;  /* 0x0000459000007945 */ /* 0x000fe60003800200 */
[----:B------:R-:W-:-:S13]  /*16e0*/  ISETP.GE.AND.EX P0, PT, R49, R39, PT, P0 ;  /* 0x000000273100720c */ /* 0x000fda0003f06300 */
[----:B------:R-:W-:Y:S05]  /*16f0*/  @P0 BRA `(.L_x_28) ;  /* 0x0000004400580947 */ /* 0x000fea0003800000 */
[----:B------:R-:W0:Y:S01]  /*1700*/  LDCU.64 UR6, c[0x0][0x3c0] ;  /* 0x00007800ff0677ac */ /* 0x000e220008000a00 */
[----:B------:R-:W-:Y:S01]  /*1710*/  IADD3 R3, P0, PT, RZ, -R5, RZ ;  /* 0x80000005ff037210 */ /* 0x000fe20007f1e0ff */
[----:B------:R-:W-:Y:S01]  /*1720*/  BSSY.RECONVERGENT B2, `(.L_x_29) ;  /* 0x0000027000027945 */ /* 0x000fe20003800200 */
[----:B------:R-:W1:Y:S02]  /*1730*/  LDCU UR10, c[0x0][0x3d4] ;  /* 0x00007a80ff0a77ac */ /* 0x000e640008000800 */
[----:B------:R-:W-:-:S05]  /*1740*/  IADD3.X R0, PT, PT, RZ, ~R6, RZ, P0, !PT ;  /* 0x80000006ff007210 */ /* 0x000fca00007fe4ff */
[----:B0-----:R-:W-:Y:S02]  /*1750*/  IMAD R0, R0, UR6, RZ ;  /* 0x0000000600007c24 */ /* 0x001fe4000f8e02ff */
[----:B------:R-:W-:-:S04]  /*1760*/  IMAD.WIDE.U32 R20, R3, UR6, R60 ;  /* 0x0000000603147c25 */ /* 0x000fc8000f8e003c */
[----:B------:R-:W-:-:S04]  /*1770*/  IMAD R3, R3, UR7, R0 ;  /* 0x0000000703037c24 */ /* 0x000fc8000f8e0200 */
[----:B------:R-:W-:-:S05]  /*1780*/  IMAD.IADD R8, R21, 0x1, R3 ;  /* 0x0000000115087824 */ /* 0x000fca00078e0203 */
[----:B-1----:R-:W-:-:S04]  /*1790*/  LOP3.LUT R11, R8, UR10, RZ, 0xfc, !PT ;  /* 0x0000000a080b7c12 */ /* 0x002fc8000f8efcff */
[----:B------:R-:W-:-:S13]  /*17a0*/  ISETP.NE.AND.EX P0, PT, R11, RZ, PT, !PT ;  /* 0x000000ff0b00720c */ /* 0x000fda0003f053f0 */
        /* <DEDUP_REMOVED lines=8> */
[----:B0-----:R-:W-:Y:S01]  /*1830*/  IMAD.MOV.U32 R2, RZ, RZ, RZ ;  /* 0x000000ffff027224 */ /* 0x001fe200078e00ff */
[----:B-1----:R-:W-:-:S05]  /*1840*/  IADD3 R9, PT, PT, RZ, -R3, RZ ;  /* 0x80000003ff097210 */ /* 0x002fca0007ffe0ff */
[----:B------:R-:W-:-:S04]  /*1850*/  IMAD R9, R9, UR6, RZ ;  /* 0x0000000609097c24 */ /* 0x000fc8000f8e02ff */
[----:B------:R-:W-:-:S06]  /*1860*/  IMAD.HI.U32 R3, R3, R9, R2 ;  /* 0x0000000903037227 */ /* 0x000fcc00078e0002 */
[----:B------:R-:W-:-:S04]  /*1870*/  IMAD.HI.U32 R3, R3, R20, RZ ;  /* 0x0000001403037227 */ /* 0x000fc800078e00ff */
[----:B------:R-:W-:-:S04]  /*1880*/  IMAD.MOV R3, RZ, RZ, -R3 ;  /* 0x000000ffff037224 */ /* 0x000fc800078e0a03 */
[----:B------:R-:W-:-:S05]  /*1890*/  IMAD R22, R3, UR6, R20 ;  /* 0x0000000603167c24 */ /* 0x000fca000f8e0214 */
[----:B------:R-:W-:-:S13]  /*18a0*/  ISETP.GE.U32.AND P0, PT, R22, UR6, PT ;  /* 0x0000000616007c0c */ /* 0x000fda000bf06070 */
[----:B------:R-:W-:-:S04]  /*18b0*/  @P0 IADD3 R22, PT, PT, R22, -UR6, RZ ;  /* 0x8000000616160c10 */ /* 0x000fc8000fffe0ff */
[----:B------:R-:W-:-:S13]  /*18c0*/  ISETP.GE.U32.AND P0, PT, R22, UR6, PT ;  /* 0x0000000616007c0c */ /* 0x000fda000bf06070 */
[----:B------:R-:W-:Y:S01]  /*18d0*/  @P0 VIADD R22, R22, -UR6 ;  /* 0x8000000616160c36 */ /* 0x000fe20008000000 */
[----:B------:R-:W-:Y:S01]  /*18e0*/  @!P1 LOP3.LUT R22, RZ, UR6, RZ, 0x33, !PT ;  /* 0x00000006ff169c12 */ /* 0x000fe2000f8e33ff */
[----:B------:R-:W-:Y:S06]  /*18f0*/  BRA `(.L_x_31) ;  /* 0x0000000000247947 */ /* 0x000fec0003800000 */
.L_x_30:
[----:B------:R-:W0:Y:S01]  /*1900*/  LDCU.64 UR6, c[0x0][0x3d0] ;  /* 0x00007a00ff0677ac */ /* 0x000e220008000a00 */
[----:B------:R-:W-:Y:S02]  /*1910*/  MOV R31, R20 ;  /* 0x00000014001f7202 */ /* 0x000fe40000000f00 */
[----:B------:R-:W-:Y:S02]  /*1920*/  MOV R35, R8 ;  /* 0x0000000800237202 */ /* 0x000fe40000000f00 */
[----:B------:R-:W-:Y:S01]  /*1930*/  MOV R30, 0x1970 ;  /* 0x00001970001e7802 */ /* 0x000fe20000000f00 */
[----:B0-----:R-:W-:Y:S02]  /*1940*/  IMAD.U32 R4, RZ, RZ, UR6 ;  /* 0x00000006ff047e24 */ /* 0x001fe4000f8e00ff */
[----:B------:R-:W-:-:S07]  /*1950*/  IMAD.U32 R0, RZ, RZ, UR7 ;  /* 0x00000007ff007e24 */ /* 0x000fce000f8e00ff */
[----:B------:R-:W-:Y:S05]  /*1960*/  CALL.REL.NOINC `($__internal_1_$__cuda_sm20_rem_s64) ;  /* 0x00000048007c7944 */ /* 0x000fea0003c00000 */
[----:B------:R-:W-:Y:S02]  /*1970*/  IMAD.MOV.U32 R22, RZ, RZ, R0 ;  /* 0x000000ffff167224 */ /* 0x000fe400078e0000 */
[----:B------:R-:W-:-:S07]  /*1980*/  IMAD.MOV.U32 R23, RZ, RZ, R4 ;  /* 0x000000ffff177224 */ /* 0x000fce00078e0004 */
.L_x_31:
[----:B------:R-:W-:Y:S05]  /*1990*/  BSYNC.RECONVERGENT B2 ;  /* 0x0000000000027941 */ /* 0x000fea0003800200 */
.L_x_29:
[----:B------:R-:W-:Y:S01]  /*19a0*/  IADD3 R14, PT, PT, -R48, R36, RZ ;  /* 0x00000024300e7210 */ /* 0x000fe20007ffe1ff */
[----:B------:R-:W-:Y:S01]  /*19b0*/  BSSY.RECONVERGENT B2, `(.L_x_32) ;  /* 0x00001b7000027945 */ /* 0x000fe20003800200 */
[----:B------:R-:W-:Y:S02]  /*19c0*/  IMAD.MOV.U32 R9, RZ, RZ, R48 ;  /* 0x000000ffff097224 */ /* 0x000fe400078e0030 */
[----:B------:R-:W-:Y:S01]  /*19d0*/  LOP3.LUT R14, R14, 0x3, RZ, 0xc0, !PT ;  /* 0x000000030e0e7812 */ /* 0x000fe200078ec0ff */
[----:B------:R-:W-:-:S03]  /*19e0*/  IMAD.MOV.U32 R10, RZ, RZ, R49 ;  /* 0x000000ffff0a7224 */ /* 0x000fc600078e0031 */
[----:B------:R-:W-:-:S04]  /*19f0*/  ISETP.NE.U32.AND P0, PT, R14, RZ, PT ;  /* 0x000000ff0e00720c */ /* 0x000fc80003f05070 */
[----:B------:R-:W-:-:S13]  /*1a00*/  ISETP.NE.AND.EX P0, PT, RZ, RZ, PT, P0 ;  /* 0x000000ffff00720c */ /* 0x000fda0003f05300 */
[----:B------:R-:W-:Y:S05]  /*1a10*/  @!P0 BRA `(.L_x_33) ;  /* 0x0000001800c08947 */ /* 0x000fea0003800000 */
[----:B------:R-:W-:Y:S01]  /*1a20*/  ISETP.NE.U32.AND P0, PT, R22, RZ, PT ;  /* 0x000000ff1600720c */ /* 0x000fe20003f05070 */
[----:B------:R-:W-:Y:S03]  /*1a30*/  BSSY.RECONVERGENT B3, `(.L_x_34) ;  /* 0x0000089000037945 */ /* 0x000fe60003800200 */
[----:B------:R-:W-:-:S13]  /*1a40*/  ISETP.NE.AND.EX P0, PT, R23, RZ, PT, P0 ;  /* 0x000000ff1700720c */ /* 0x000fda0003f05300 */
[----:B------:R-:W-:Y:S05]  /*1a50*/  @P0 BRA `(.L_x_35) ;  /* 0x0000000800180947 */ /* 0x000fea0003800000 */
[----:B------:R-:W0:Y:S01]  /*1a60*/  LDCU UR6, c[0x0][0x3dc] ;  /* 0x00007b80ff0677ac */ /* 0x000e220008000800 */
[----:B------:R-:W-:Y:S01]  /*1a70*/  BSSY.RECONVERGENT B4, `(.L_x_36) ;  /* 0x0000022000047945 */ /* 0x000fe20003800200 */
[----:B0-----:R-:W-:-:S04]  /*1a80*/  LOP3.LUT R9, R58, UR6, RZ, 0xfc, !PT ;  /* 0x000000063a097c12 */ /* 0x001fc8000f8efcff */
[----:B------:R-:W-:-:S13]  /*1a90*/  ISETP.NE.AND.EX P0, PT, R9, RZ, PT, !PT ;  /* 0x000000ff0900720c */ /* 0x000fda0003f053f0 */
        /* <DEDUP_REMOVED lines=15> */
[----:B------:R-:W-:-:S05]  /*1b90*/  @P0 VIADD R3, R3, -UR6 ;  /* 0x8000000603030c36 */ /* 0x000fca0008000000 */
[----:B------:R-:W-:-:S13]  /*1ba0*/  ISETP.GE.U32.AND P0, PT, R3, UR6, PT ;  /* 0x0000000603007c0c */ /* 0x000fda000bf06070 */
[----:B------:R-:W-:Y:S01]  /*1bb0*/  @P0 VIADD R3, R3, -UR6 ;  /* 0x8000000603030c36 */ /* 0x000fe20008000000 */
[----:B------:R-:W-:-:S04]  /*1bc0*/  @!P1 LOP3.LUT R3, RZ, UR6, RZ, 0x33, !PT ;  /* 0x00000006ff039c12 */ /* 0x000fc8000f8e33ff */
[----:B------:R-:W-:-:S04]  /*1bd0*/  ISETP.NE.U32.AND P0, PT, R3, RZ, PT ;  /* 0x000000ff0300720c */ /* 0x000fc80003f05070 */
[----:B------:R-:W-:Y:S01]  /*1be0*/  ISETP.NE.AND.EX P0, PT, RZ, RZ, PT, P0 ;  /* 0x000000ffff00720c */ /* 0x000fe20003f05300 */
[----:B------:R-:W-:-:S12]  /*1bf0*/  BRA `(.L_x_38) ;  /* 0x0000000000247947 */ /* 0x000fd80003800000 */
.L_x_37:
[----:B------:R-:W0:Y:S01]  /*1c00*/  LDCU.64 UR6, c[0x0][0x3d8] ;  /* 0x00007b00ff0677ac */ /* 0x000e220008000a00 */
[----:B------:R-:W-:Y:S02]  /*1c10*/  MOV R31, R50 ;  /* 0x00000032001f7202 */ /* 0x000fe40000000f00 */
[----:B------:R-:W-:Y:S02]  /*1c20*/  MOV R35, R58 ;  /* 0x0000003a00237202 */ /* 0x000fe40000000f00 */
[----:B------:R-:W-:Y:S01]  /*1c30*/  MOV R30, 0x1c70 ;  /* 0x00001c70001e7802 */ /* 0x000fe20000000f00 */
[----:B0-----:R-:W-:Y:S02]  /*1c40*/  IMAD.U32 R4, RZ, RZ, UR6 ;  /* 0x00000006ff047e24 */ /* 0x001fe4000f8e00ff */
[----:B------:R-:W-:-:S07]  /*1c50*/  IMAD.U32 R0, RZ, RZ, UR7 ;  /* 0x00000007ff007e24 */ /* 0x000fce000f8e00ff */
[----:B------:R-:W-:Y:S05]  /*1c60*/  CALL.REL.NOINC `($__internal_1_$__cuda_sm20_rem_s64) ;  /* 0x0000004400bc7944 */ /* 0x000fea0003c00000 */
[----:B------:R-:W-:-:S04]  /*1c70*/  ISETP.NE.U32.AND P0, PT, R0, RZ, PT ;  /* 0x000000ff0000720c */ /* 0x000fc80003f05070 */
[----:B------:R-:W-:-:S13]  /*1c80*/  ISETP.NE.AND.EX P0, PT, R4, RZ, PT, P0 ;  /* 0x000000ff0400720c */ /* 0x000fda0003f05300 */
.L_x_38:
[----:B------:R-:W-:Y:S05]  /*1c90*/  BSYNC.RECONVERGENT B4 ;  /* 0x0000000000047941 */ /* 0x000fea0003800200 */
.L_x_36:
[----:B------:R-:W-:Y:S05]  /*1ca0*/  @P0 BRA `(.L_x_35) ;  /* 0x0000000400840947 */ /* 0x000fea0003800000 */
[----:B------:R-:W-:Y:S01]  /*1cb0*/  ISETP.NE.AND.EX P0, PT, R11, RZ, PT, !PT ;  /* 0x000000ff0b00720c */ /* 0x000fe20003f053f0 */
[----:B------:R-:W-:-:S12]  /*1cc0*/  BSSY.RECONVERGENT B4, `(.L_x_39) ;  /* 0x0000020000047945 */ /* 0x000fd80003800200 */
[----:B------:R-:W-:Y:S05]  /*1cd0*/  @P0 BRA `(.L_x_40) ;  /* 0x0000000000540947 */ /* 0x000fea0003800000 */
[----:B------:R-:W0:Y:S02]  /*1ce0*/  LDCU UR6, c[0x0][0x3d0] ;  /* 0x00007a00ff0677ac */ /* 0x000e240008000800 */
        /* <DEDUP_REMOVED lines=10> */
[----:B------:R-:W-:Y:S02]  /*1d90*/  IMAD.MOV R3, RZ, RZ, -R12 ;  /* 0x000000ffff037224 */ /* 0x000fe400078e0a0c */
[----:B------:R-:W-:Y:S02]  /*1da0*/  IMAD.MOV.U32 R13, RZ, RZ, RZ ;  /* 0x000000ffff0d7224 */ /* 0x000fe400078e00ff */
        /* <DEDUP_REMOVED lines=8> */
.L_x_40:
[----:B------:R-:W0:Y:S01]  /*1e30*/  LDCU.64 UR6, c[0x0][0x3d0] ;  /* 0x00007a00ff0677ac */ /* 0x000e220008000a00 */
[----:B------:R-:W-:Y:S02]  /*1e40*/  MOV R40, R20 ;  /* 0x0000001400287202 */ /* 0x000fe40000000f00 */
[----:B------:R-:W-:Y:S02]  /*1e50*/  MOV R0, R8 ;  /* 0x0000000800007202 */ /* 0x000fe40000000f00 */
[----:B------:R-:W-:Y:S01]  /*1e60*/  MOV R4, 0x1ea0 ;  /* 0x00001ea000047802 */ /* 0x000fe20000000f00 */
[----:B0-----:R-:W-:Y:S02]  /*1e70*/  IMAD.U32 R3, RZ, RZ, UR6 ;  /* 0x00000006ff037e24 */ /* 0x001fe4000f8e00ff */
[----:B------:R-:W-:-:S07]  /*1e80*/  IMAD.U32 R2, RZ, RZ, UR7 ;  /* 0x00000007ff027e24 */ /* 0x000fce000f8e00ff */
[----:B------:R-:W-:Y:S05]  /*1e90*/  CALL.REL.NOINC `($__internal_0_$__cuda_sm20_div_s64) ;  /* 0x0000003c00e07944 */ /* 0x000fea0003c00000 */
[----:B------:R-:W-:Y:S02]  /*1ea0*/  IMAD.MOV.U32 R12, RZ, RZ, R26 ;  /* 0x000000ffff0c7224 */ /* 0x000fe400078e001a */
[----:B------:R-:W-:-:S07]  /*1eb0*/  IMAD.MOV.U32 R13, RZ, RZ, R0 ;  /* 0x000000ffff0d7224 */ /* 0x000fce00078e0000 */
.L_x_41:
[----:B------:R-:W-:Y:S05]  /*1ec0*/  BSYNC.RECONVERGENT B4 ;  /* 0x0000000000047941 */ /* 0x000fea0003800200 */
.L_x_39:
[----:B------:R-:W-:Y:S01]  /*1ed0*/  ISETP.NE.AND.EX P0, PT, R9, RZ, PT, !PT ;  /* 0x000000ff0900720c */ /* 0x000fe20003f053f0 */
[----:B------:R-:W-:-:S12]  /*1ee0*/  BSSY.RECONVERGENT B4, `(.L_x_42) ;  /* 0x000001f000047945 */ /* 0x000fd80003800200 */
[----:B------:R-:W-:Y:S05]  /*1ef0*/  @P0 BRA `(.L_x_43) ;  /* 0x0000000000540947 */ /* 0x000fea0003800000 */
[----:B------:R-:W0:Y:S01]  /*1f00*/  LDCU UR6, c[0x0][0x3d8] ;  /* 0x00007b00ff0677ac */ /* 0x000e220008000800 */
[----:B------:R-:W-:Y:S01]  /*1f10*/  IMAD.MOV.U32 R27, RZ, RZ, RZ ;  /* 0x000000ffff1b7224 */ /* 0x000fe200078e00ff */
        /* <DEDUP_REMOVED lines=15> */
[----:B------:R-:W-:-:S13]  /*2010*/  ISETP.GE.U32.AND P1, PT, R3, UR6, PT ;  /* 0x0000000603007c0c */ /* 0x000fda000bf26070 */
[----:B------:R-:W-:Y:S02]  /*2020*/  @P1 IADD3 R26, PT, PT, R26, 0x1, RZ ;  /* 0x000000011a1a1810 */ /* 0x000fe40007ffe0ff */
[----:B------:R-:W-:Y:S01]  /*2030*/  @!P2 LOP3.LUT R26, RZ, UR6, RZ, 0x33, !PT ;  /* 0x00000006ff1aac12 */ /* 0x000fe2000f8e33ff */
[----:B------:R-:W-:Y:S06]  /*2040*/  BRA `(.L_x_44) ;  /* 0x0000000000207947 */ /* 0x000fec0003800000 */
.L_x_43:
[----:B------:R-:W0:Y:S01]  /*2050*/  LDCU.64 UR6, c[0x0][0x3d8] ;  /* 0x00007b00ff0677ac */ /* 0x000e220008000a00 */
[----:B------:R-:W-:Y:S01]  /*2060*/  IMAD.MOV.U32 R40, RZ, RZ, R50 ;  /* 0x000000ffff287224 */ /* 0x000fe200078e0032 */
[----:B------:R-:W-:Y:S01]  /*2070*/  MOV R4, 0x20c0 ;  /* 0x000020c000047802 */ /* 0x000fe20000000f00 */
[----:B------:R-:W-:Y:S01]  /*2080*/  IMAD.MOV.U32 R0, RZ, RZ, R58 ;  /* 0x000000ffff007224 */ /* 0x000fe200078e003a */
[----:B0-----:R-:W-:Y:S01]  /*2090*/  MOV R3, UR6 ;  /* 0x0000000600037c02 */ /* 0x001fe20008000f00 */
[----:B------:R-:W-:-:S07]  /*20a0*/  IMAD.U32 R2, RZ, RZ, UR7 ;  /* 0x00000007ff027e24 */ /* 0x000fce000f8e00ff */
[----:B------:R-:W-:Y:S05]  /*20b0*/  CALL.REL.NOINC `($__internal_0_$__cuda_sm20_div_s64) ;  /* 0x0000003c00587944 */ /* 0x000fea0003c00000 */
[----:B------:R-:W-:-:S07]  /*20c0*/  MOV R27, R0 ;  /* 0x00000000001b7202 */ /* 0x000fce0000000f00 */
.L_x_44:
[----:B------:R-:W-:Y:S05]  /*20d0*/  BSYNC.RECONVERGENT B4 ;  /* 0x0000000000047941 */ /* 0x000fea0003800200 */
.L_x_42:
[----:B------:R-:W0:Y:S01]  /*20e0*/  LDCU.128 UR12, c[0x0][0x3a0] ;  /* 0x00007400ff0c77ac */ /* 0x000e220008000c00 */
[----:B------:R-:W-:Y:S02]  /*20f0*/  IMAD.MOV.U32 R2, RZ, RZ, R12 ;  /* 0x000000ffff027224 */ /* 0x000fe400078e000c */
[----:B------:R-:W-:Y:S01]  /*2100*/  IMAD.MOV.U32 R3, RZ, RZ, R13 ;  /* 0x000000ffff037224 */ /* 0x000fe200078e000d */
[----:B------:R-:W1:Y:S01]  /*2110*/  LDCU.128 UR16, c[0x0][0x3e0] ;  /* 0x00007c00ff1077ac */ /* 0x000e620008000c00 */
[----:B------:R-:W-:Y:S02]  /*2120*/  IMAD.MOV.U32 R12, RZ, RZ, R26 ;  /* 0x000000ffff0c7224 */ /* 0x000fe400078e001a */
[----:B------:R-:W-:Y:S01]  /*2130*/  IMAD.MOV.U32 R13, RZ, RZ, R27 ;  /* 0x000000ffff0d7224 */ /* 0x000fe200078e001b */
[----:B------:R-:W2:Y:S01]  /*2140*/  LDCU.64 UR6, c[0x0][0x388] ;  /* 0x00007100ff0677ac */ /* 0x000ea20008000a00 */
[----:B0-----:R-:W-:Y:S02]  /*2150*/  IMAD R9, R19, UR12, RZ ;  /* 0x0000000c13097c24 */ /* 0x001fe4000f8e02ff */
[----:B------:R-:W-:-:S04]  /*2160*/  IMAD.WIDE.U32 R2, R18, UR12, R2 ;  /* 0x0000000c12027c25 */ /* 0x000fc8000f8e0002 */
[----:B------:R-:W-:Y:S02]  /*2170*/  IMAD R9, R18, UR13, R9 ;  /* 0x0000000d12097c24 */ /* 0x000fe4000f8e0209 */
[----:B------:R-:W-:-:S03]  /*2180*/  IMAD.WIDE.U32 R12, R2, UR14, R12 ;  /* 0x0000000e020c7c25 */ /* 0x000fc6000f8e000c */
[----:B------:R-:W-:-:S05]  /*2190*/  IADD3 R0, PT, PT, R3, R9, RZ ;  /* 0x0000000903007210 */ /* 0x000fca0007ffe0ff */
[----:B------:R-:W-:-:S04]  /*21a0*/  IMAD R3, R0, UR14, RZ ;  /* 0x0000000e00037c24 */ /* 0x000fc8000f8e02ff */
[----:B------:R-:W-:Y:S02]  /*21b0*/  IMAD R3, R2, UR15, R3 ;  /* 0x0000000f02037c24 */ /* 0x000fe4000f8e0203 */
[----:B------:R-:W-:-:S03]  /*21c0*/  IMAD.MOV.U32 R2, RZ, RZ, R5 ;  /* 0x000000ffff027224 */ /* 0x000fc600078e0005 */
[----:B------:R-:W-:Y:S01]  /*21d0*/  IADD3 R0, PT, PT, R13, R3, RZ ;  /* 0x000000030d007210 */ /* 0x000fe20007ffe0ff */
[----:B------:R-:W-:-:S04]  /*21e0*/  IMAD.MOV.U32 R3, RZ, RZ, R6 ;  /* 0x000000ffff037224 */ /* 0x000fc800078e0006 */
[----:B-1----:R-:W-:Y:S02]  /*21f0*/  IMAD R9, R0, UR16, RZ ;  /* 0x0000001000097c24 */ /* 0x002fe4000f8e02ff */
[----:B------:R-:W-:-:S04]  /*2200*/  IMAD.WIDE.U32 R2, R12, UR16, R2 ;  /* 0x000000100c027c25 */ /* 0x000fc8000f8e0002 */
[----:B------:R-:W-:Y:S02]  /*2210*/  IMAD R9, R12, UR17, R9 ;  /* 0x000000110c097c24 */ /* 0x000fe4000f8e0209 */
[----:B------:R-:W-:-:S03]  /*2220*/  IMAD.WIDE.U32 R12, R2, UR18, R48 ;  /* 0x00000012020c7c25 */ /* 0x000fc6000f8e0030 */
[----:B------:R-:W-:-:S05]  /*2230*/  IADD3 R0, PT, PT, R3, R9, RZ ;  /* 0x0000000903007210 */ /* 0x000fca0007ffe0ff */
[----:B------:R-:W-:-:S04]  /*2240*/  IMAD R3, R0, UR18, RZ ;  /* 0x0000001200037c24 */ /* 0x000fc8000f8e02ff */
[----:B------:R-:W-:Y:S01]  /*2250*/  IMAD R3, R2, UR19, R3 ;  /* 0x0000001302037c24 */ /* 0x000fe2000f8e0203 */
[----:B--2---:R-:W-:-:S03]  /*2260*/  LEA R2, P0, R12, UR6, 0x1 ;  /* 0x000000060c027c11 */ /* 0x004fc6000f8008ff */
[----:B------:R-:W-:-:S05]  /*2270*/  IMAD.IADD R3, R13, 0x1, R3 ;  /* 0x000000010d037824 */ /* 0x000fca00078e0203 */
[----:B------:R-:W-:-:S05]  /*2280*/  LEA.HI.X R3, R12, UR7, R3, 0x1, P0 ;  /* 0x000000070c037c11 */ /* 0x000fca00080f0c03 */
[----:B------:R-:W2:Y:S02]  /*2290*/  LDG.E.U16 R2, desc[UR8][R2.64] ;  /* 0x0000000802027981 */ /* 0x000ea4000c1e1500 */
[----:B--2---:R-:W-:-:S04]  /*22a0*/  IMAD.U32 R0, R2, 0x10000, RZ ;  /* 0x0001000002007824 */ /* 0x004fc800078e00ff */
[----:B------:R-:W-:-:S07]  /*22b0*/  FADD.FTZ R7, R7, R0 ;  /* 0x0000000007077221 */ /* 0x000fce0000010000 */
.L_x_35:
[----:B------:R-:W-:Y:S05]  /*22c0*/  BSYNC.RECONVERGENT B3 ;  /* 0x0000000000037941 */ /* 0x000fea0003800200 */
.L_x_34:
[----:B------:R-:W-:Y:S02]  /*22d0*/  ISETP.NE.U32.AND P0, PT, R14, 0x1, PT ;  /* 0x000000010e00780c */ /* 0x000fe40003f05070 */
[----:B------:R-:W-:Y:S02]  /*22e0*/  IADD3 R9, P1, PT, R48, 0x1, RZ ;  /* 0x0000000130097810 */ /* 0x000fe40007f3e0ff */
[----:B------:R-:W-:Y:S02]  /*22f0*/  ISETP.NE.AND.EX P0, PT, RZ, RZ, PT, P0 ;  /* 0x000000ffff00720c */ /* 0x000fe40003f05300 */
[----:B------:R-:W-:-:S11]  /*2300*/  IADD3.X R10, PT, PT, RZ, R49, RZ, P1, !PT ;  /* 0x00000031ff0a7210 */ /* 0x000fd60000ffe4ff */
        /* <DEDUP_REMOVED lines=24> */
[----:B------:R-:W-:-:S05]  /*2490*/  @P0 VIADD R0, R0, -UR6 ;  /* 0x8000000600000c36 */ /* 0x000fca0008000000 */
[----:B------:R-:W-:-:S13]  /*24a0*/  ISETP.GE.U32.AND P0, PT, R0, UR6, PT ;  /* 0x0000000600007c0c */ /* 0x000fda000bf06070 */
[----:B------:R-:W-:Y:S02]  /*24b0*/  @P0 IADD3 R0, PT, PT, R0, -UR6, RZ ;  /* 0x8000000600000c10 */ /* 0x000fe4000fffe0ff */
[----:B------:R-:W-:-:S04]  /*24c0*/  @!P1 LOP3.LUT R0, RZ, UR6, RZ, 0x33, !PT ;  /* 0x00000006ff009c12 */ /* 0x000fc8000f8e33ff */
[----:B------:R-:W-:-:S04]  /*24d0*/  ISETP.NE.U32.AND P0, PT, R0, RZ, PT ;  /* 0x000000ff0000720c */ /* 0x000fc80003f05070 */
[----:B------:R-:W-:Y:S01]  /*24e0*/  ISETP.NE.AND.EX P0, PT, RZ, RZ, PT, P0 ;  /* 0x000000ffff00720c */ /* 0x000fe20003f05300 */
[----:B------:R-:W-:-:S12]  /*24f0*/  BRA `(.L_x_49) ;  /* 0x0000000000247947 */ /* 0x000fd80003800000 */
.L_x_48:
[----:B------:R-:W0:Y:S01]  /*2500*/  LDCU.64 UR6, c[0x0][0x3d8] ;  /* 0x00007b00ff0677ac */ /* 0x000e220008000a00 */
[----:B------:R-:W-:Y:S01]  /*2510*/  IMAD.MOV.U32 R31, RZ, RZ, R53 ;  /* 0x000000ffff1f7224 */ /* 0x000fe200078e0035 */
[----:B------:R-:W-:Y:S01]  /*2520*/  MOV R30, 0x2570 ;  /* 0x00002570001e7802 */ /* 0x000fe20000000f00 */
[----:B------:R-:W-:Y:S02]  /*2530*/  IMAD.MOV.U32 R35, RZ, RZ, R57 ;  /* 0x000000ffff237224 */ /* 0x000fe400078e0039 */
[----:B0-----:R-:W-:Y:S01]  /*2540*/  IMAD.U32 R4, RZ, RZ, UR6 ;  /* 0x00000006ff047e24 */ /* 0x001fe2000f8e00ff */
[----:B------:R-:W-:-:S07]  /*2550*/  MOV R0, UR7 ;  /* 0x0000000700007c02 */ /* 0x000fce0008000f00 */
[----:B------:R-:W-:Y:S05]  /*2560*/  CALL.REL.NOINC `($__internal_1_$__cuda_sm20_rem_s64) ;  /* 0x0000003c007c7944 */ /* 0x000fea0003c00000 */
[----:B------:R-:W-:-:S04]  /*2570*/  ISETP.NE.U32.AND P0, PT, R0, RZ, PT ;  /* 0x000000ff0000720c */ /* 0x000fc80003f05070 */
[----:B------:R-:W-:-:S13]  /*2580*/  ISETP.NE.AND.EX P0, PT, R4, RZ, PT, P0 ;  /* 0x000000ff0400720c */ /* 0x000fda0003f05300 */
.L_x_49:
[----:B------:R-:W-:Y:S05]  /*2590*/  BSYNC.RECONVERGENT B4 ;  /* 0x0000000000047941 */ /* 0x000fea0003800200 */
.L_x_47:
        /* <DEDUP_REMOVED lines=14> */
[----:B------:R-:W-:Y:S01]  /*2680*/  IMAD.HI.U32 R12, R13, R20, RZ ;  /* 0x000000140d0c7227 */ /* 0x000fe200078e00ff */
[----:B------:R-:W-:-:S03]  /*2690*/  MOV R13, RZ ;  /* 0x000000ff000d7202 */ /* 0x000fc60000000f00 */
[----:B------:R-:W-:-:S04]  /*26a0*/  IMAD.MOV R3, RZ, RZ, -R12 ;  /* 0x000000ffff037224 */ /* 0x000fc800078e0a0c */
[----:B------:R-:W-:-:S05]  /*26b0*/  IMAD R3, R3, UR6, R20 ;  /* 0x0000000603037c24 */ /* 0x000fca000f8e0214 */
[----:B------:R-:W-:-:S13]  /*26c0*/  ISETP.GE.U32.AND P0, PT, R3, UR6, PT ;  /* 0x0000000603007c0c */ /* 0x000fda000bf06070 */
[----:B------:R-:W-:Y:S01]  /*26d0*/  @P0 IADD3 R3, PT, PT, R3, -UR6, RZ ;  /* 0x8000000603030c10 */ /* 0x000fe2000fffe0ff */
[----:B------:R-:W-:-:S03]  /*26e0*/  @P0 VIADD R12, R12, 0x1 ;  /* 0x000000010c0c0836 */ /* 0x000fc60000000000 */
[----:B------:R-:W-:-:S13]  /*26f0*/  ISETP.GE.U32.AND P1, PT, R3, UR6, PT ;  /* 0x0000000603007c0c */ /* 0x000fda000bf26070 */
[----:B------:R-:W-:Y:S01]  /*2700*/  @P1 VIADD R12, R12, 0x1 ;  /* 0x000000010c0c1836 */ /* 0x000fe20000000000 */
[----:B------:R-:W-:Y:S01]  /*2710*/  @!P2 LOP3.LUT R12, RZ, UR6, RZ, 0x33, !PT ;  /* 0x00000006ff0cac12 */ /* 0x000fe2000f8e33ff */
[----:B------:R-:W-:Y:S06]  /*2720*/  BRA `(.L_x_52) ;  /* 0x0000000000247947 */ /* 0x000fec0003800000 */
.L_x_51:
[----:B------:R-:W0:Y:S01]  /*2730*/  LDCU.64 UR6, c[0x0][0x3d0] ;  /* 0x00007a00ff0677ac */ /* 0x000e220008000a00 */
[----:B------:R-:W-:Y:S01]  /*2740*/  IMAD.MOV.U32 R40, RZ, RZ, R20 ;  /* 0x000000ffff287224 */ /* 0x000fe200078e0014 */
[----:B------:R-:W-:Y:S01]  /*2750*/  MOV R4, 0x27a0 ;  /* 0x000027a000047802 */ /* 0x000fe20000000f00 */
[----:B------:R-:W-:Y:S02]  /*2760*/  IMAD.MOV.U32 R0, RZ, RZ, R8 ;  /* 0x000000ffff007224 */ /* 0x000fe400078e0008 */
[----:B0-----:R-:W-:Y:S01]  /*2770*/  IMAD.U32 R3, RZ, RZ, UR6 ;  /* 0x00000006ff037e24 */ /* 0x001fe2000f8e00ff */
[----:B------:R-:W-:-:S07]  /*2780*/  MOV R2, UR7 ;  /* 0x0000000700027c02 */ /* 0x000fce0008000f00 */
[----:B------:R-:W-:Y:S05]  /*2790*/  CALL.REL.NOINC `($__internal_0_$__cuda_sm20_div_s64) ;  /* 0x0000003400a07944 */ /* 0x000fea0003c00000 */
[----:B------:R-:W-:Y:S01]  /*27a0*/  IMAD.MOV.U32 R12, RZ, RZ, R26 ;  /* 0x000000ffff0c7224 */ /* 0x000fe200078e001a */
[----:B------:R-:W-:-:S07]  /*27b0*/  MOV R13, R0 ;  /* 0x00000000000d7202 */ /* 0x000fce0000000f00 */
.L_x_52:
[----:B------:R-:W-:Y:S05]  /*27c0*/  BSYNC.RECONVERGENT B4 ;  /* 0x0000000000047941 */ /* 0x000fea0003800200 */
.L_x_50:
        /* <DEDUP_REMOVED lines=24> */
.L_x_54:
        /* <DEDUP_REMOVED lines=8> */
.L_x_55:
[----:B------:R-:W-:Y:S05]  /*29d0*/  BSYNC.RECONVERGENT B4 ;  /* 0x0000000000047941 */ /* 0x000fea0003800200 */
.L_x_53:
[----:B------:R-:W0:Y:S01]  /*29e0*/  LDCU.128 UR12, c[0x0][0x3a0] ;  /* 0x00007400ff0c77ac */ /* 0x000e220008000c00 */
[----:B------:R-:W-:Y:S01]  /*29f0*/  MOV R3, R13 ;  /* 0x0000000d00037202 */ /* 0x000fe20000000f00 */
[----:B------:R-:W-:Y:S01]  /*2a00*/  IMAD.MOV.U32 R2, RZ, RZ, R12 ;  /* 0x000000ffff027224 */ /* 0x000fe200078e000c */
[----:B------:R-:W-:Y:S01]  /*2a10*/  MOV R13, R27 ;  /* 0x0000001b000d7202 */ /* 0x000fe20000000f00 */
[----:B------:R-:W1:Y:S01]  /*2a20*/  LDCU.128 UR16, c[0x0][0x3e0] ;  /* 0x00007c00ff1077ac */ /* 0x000e620008000c00 */
[----:B------:R-:W-:Y:S01]  /*2a30*/  IMAD.MOV.U32 R12, RZ, RZ, R26 ;  /* 0x000000ffff0c7224 */ /* 0x000fe200078e001a */
[----:B------:R-:W2:Y:S01]  /*2a40*/  LDCU.64 UR6, c[0x0][0x388] ;  /* 0x00007100ff0677ac */ /* 0x000ea20008000a00 */
[----:B0-----:R-:W-:Y:S02]  /*2a50*/  IMAD R9, R19, UR12, RZ ;  /* 0x0000000c13097c24 */ /* 0x001fe4000f8e02ff */
[----:B------:R-:W-:-:S04]  /*2a60*/  IMAD.WIDE.U32 R2, R18, UR12, R2 ;  /* 0x0000000c12027c25 */ /* 0x000fc8000f8e0002 */
[----:B------:R-:W-:Y:S02]  /*2a70*/  IMAD R9, R18, UR13, R9 ;  /* 0x0000000d12097c24 */ /* 0x000fe4000f8e0209 */
[----:B------:R-:W-:-:S04]  /*2a80*/  IMAD.WIDE.U32 R12, R2, UR14, R12 ;  /* 0x0000000e020c7c25 */ /* 0x000fc8000f8e000c */
[----:B------:R-:W-:-:S04]  /*2a90*/  IMAD.IADD R0, R9, 0x1, R3 ;  /* 0x0000000109007824 */ /* 0x000fc800078e0203 */
[----:B------:R-:W-:-:S04]  /*2aa0*/  IMAD R3, R0, UR14, RZ ;  /* 0x0000000e00037c24 */ /* 0x000fc8000f8e02ff */
[----:B------:R-:W-:Y:S02]  /*2ab0*/  IMAD R3, R2, UR15, R3 ;  /* 0x0000000f02037c24 */ /* 0x000fe4000f8e0203 */
[----:B------:R-:W-:Y:S02]  /*2ac0*/  IMAD.MOV.U32 R2, RZ, RZ, R5 ;  /* 0x000000ffff027224 */ /* 0x000fe400078e0005 */
[----:B------:R-:W-:Y:S01]  /*2ad0*/  IMAD.IADD R0, R13, 0x1, R3 ;  /* 0x000000010d007824 */ /* 0x000fe200078e0203 */
[----:B------:R-:W-:-:S03]  /*2ae0*/  MOV R3, R6 ;  /* 0x0000000600037202 */ /* 0x000fc60000000f00 */
[----:B-1----:R-:W-:Y:S02]  /*2af0*/  IMAD R9, R0, UR16, RZ ;  /* 0x0000001000097c24 */ /* 0x002fe4000f8e02ff */
[----:B------:R-:W-:-:S04]  /*2b00*/  IMAD.WIDE.U32 R2, R12, UR16, R2 ;  /* 0x000000100c027c25 */ /* 0x000fc8000f8e0002 */
[----:B------:R-:W-:Y:S02]  /*2b10*/  IMAD R9, R12, UR17, R9 ;  /* 0x000000110c097c24 */ /* 0x000fe4000f8e0209 */
[----:B------:R-:W-:-:S04]  /*2b20*/  IMAD.WIDE.U32 R12, R2, UR18, R48 ;  /* 0x00000012020c7c25 */ /* 0x000fc8000f8e0030 */
[----:B------:R-:W-:-:S04]  /*2b30*/  IMAD.IADD R0, R3, 0x1, R9 ;  /* 0x0000000103007824 */ /* 0x000fc800078e0209 */
[----:B------:R-:W-:-:S04]  /*2b40*/  IMAD R3, R0, UR18, RZ ;  /* 0x0000001200037c24 */ /* 0x000fc8000f8e02ff */
[----:B------:R-:W-:Y:S01]  /*2b50*/  IMAD R3, R2, UR19, R3 ;  /* 0x0000001302037c24 */ /* 0x000fe2000f8e0203 */
[----:B--2---:R-:W-:-:S03]  /*2b60*/  LEA R2, P0, R12, UR6, 0x1 ;  /* 0x000000060c027c11 */ /* 0x004fc6000f8008ff */
[----:B------:R-:W-:-:S05]  /*2b70*/  IMAD.IADD R3, R13, 0x1, R3 ;  /* 0x000000010d037824 */ /* 0x000fca00078e0203 */
[----:B------:R-:W-:-:S05]  /*2b80*/  LEA.HI.X R3, R12, UR7, R3, 0x1, P0 ;  /* 0x000000070c037c11 */ /* 0x000fca00080f0c03 */
[----:B------:R-:W2:Y:S02]  /*2b90*/  LDG.E.U16 R2, desc[UR8][R2.64+0x2] ;  /* 0x0000020802027981 */ /* 0x000ea4000c1e1500 */
[----:B--2---:R-:W-:-:S05]  /*2ba0*/  SHF.L.U32 R0, R2, 0x10, RZ ;  /* 0x0000001002007819 */ /* 0x004fca00000006ff */
[----:B------:R-:W-:-:S07]  /*2bb0*/  FADD.FTZ R7, R7, R0 ;  /* 0x0000000007077221 */ /* 0x000fce0000010000 */
.L_x_46:
[----:B------:R-:W-:Y:S05]  /*2bc0*/  BSYNC.RECONVERGENT B3 ;  /* 0x0000000000037941 */ /* 0x000fea0003800200 */
.L_x_45:
[----:B------:R-:W-:Y:S02]  /*2bd0*/  ISETP.NE.U32.AND P1, PT, R14, 0x2, PT ;  /* 0x000000020e00780c */ /* 0x000fe40003f25070 */
[----:B------:R-:W-:Y:S02]  /*2be0*/  ISETP.NE.U32.AND P0, PT, R22, RZ, PT ;  /* 0x000000ff1600720c */ /* 0x000fe40003f05070 */
[----:B------:R-:W-:Y:S02]  /*2bf0*/  ISETP.NE.AND.EX P1, PT, RZ, RZ, PT, P1 ;  /* 0x000000ffff00720c */ /* 0x000fe40003f25310 */
[C---:B------:R-:W-:Y:S02]  /*2c00*/  IADD3 R0, P2, PT, R48.reuse, 0x2, RZ ;  /* 0x0000000230007810 */ /* 0x040fe40007f5e0ff */
[----:B------:R-:W-:Y:S02]  /*2c10*/  ISETP.NE.OR.EX P0, PT, R23, RZ, !P1, P0 ;  /* 0x000000ff1700720c */ /* 0x000fe40004f05700 */
[----:B------:R-:W-:Y:S01]  /*2c20*/  IADD3 R13, P3, PT, R48, 0x3, RZ ;  /* 0x00000003300d7810 */ /* 0x000fe20007f7e0ff */
[----:B------:R-:W-:-:S03]  /*2c30*/  IMAD.X R3, RZ, RZ, R49, P2 ;  /* 0x000000ffff037224 */ /* 0x000fc600010e0631 */
[----:B------:R-:W-:Y:S01]  /*2c40*/  SEL R9, R0, R13, !P1 ;  /* 0x0000000d00097207 */ /* 0x000fe20004800000 */
[----:B------:R-:W-:-:S05]  /*2c50*/  IMAD.X R12, RZ, RZ, R49, P3 ;  /* 0x000000ffff0c7224 */ /* 0x000fca00018e0631 */
[----:B------:R-:W-:Y:S01]  /*2c60*/  SEL R10, R3, R12, !P1 ;  /* 0x0000000c030a7207 */ /* 0x000fe20004800000 */
[----:B------:R-:W-:Y:S06]  /*2c70*/  @P0 BRA `(.L_x_33) ;  /* 0x0000000800280947 */ /* 0x000fec0003800000 */
        /* <DEDUP_REMOVED lines=26> */
.L_x_57:
        /* <DEDUP_REMOVED lines=9> */
.L_x_58:
[----:B------:R-:W-:Y:S05]  /*2eb0*/  BSYNC.RECONVERGENT B3 ;  /* 0x0000000000037941 */ /* 0x000fea0003800200 */
.L_x_56:
[----:B------:R-:W-:Y:S02]  /*2ec0*/  IMAD.MOV.U32 R9, RZ, RZ, R13 ;  /* 0x000000ffff097224 */ /* 0x000fe400078e000d */
[----:B------:R-:W-:Y:S01]  /*2ed0*/  IMAD.MOV.U32 R10, RZ, RZ, R12 ;  /* 0x000000ffff0a7224 */ /* 0x000fe200078e000c */
[----:B------:R-:W-:Y:S06]  /*2ee0*/  @P0 BRA `(.L_x_33) ;  /* 0x00000004008c0947 */ /* 0x000fec0003800000 */
        /* <DEDUP_REMOVED lines=24> */
.L_x_60:
[----:B------:R-:W0:Y:S01]  /*3070*/  LDCU.64 UR6, c[0x0][0x3d0] ;  /* 0x00007a00ff0677ac */ /* 0x000e220008000a00 */
[----:B------:R-:W-:Y:S01]  /*3080*/  IMAD.MOV.U32 R40, RZ, RZ, R20 ;  /* 0x000000ffff287224 */ /* 0x000fe200078e0014 */
[----:B------:R-:W-:Y:S01]  /*3090*/  MOV R4, 0x30e0 ;  /* 0x000030e000047802 */ /* 0x000fe20000000f00 */
[----:B------:R-:W-:Y:S01]  /*30a0*/  IMAD.MOV.U32 R0, RZ, RZ, R8 ;  /* 0x000000ffff007224 */ /* 0x000fe200078e0008 */
[----:B0-----:R-:W-:Y:S01]  /*30b0*/  MOV R3, UR6 ;  /* 0x0000000600037c02 */ /* 0x001fe20008000f00 */
[----:B------:R-:W-:-:S07]  /*30c0*/  IMAD.U32 R2, RZ, RZ, UR7 ;  /* 0x00000007ff027e24 */ /* 0x000fce000f8e00ff */
[----:B------:R-:W-:Y:S05]  /*30d0*/  CALL.REL.NOINC `($__internal_0_$__cuda_sm20_div_s64) ;  /* 0x0000002c00507944 */ /* 0x000fea0003c00000 */
[----:B------:R-:W-:Y:S01]  /*30e0*/  MOV R10, R26 ;  /* 0x0000001a000a7202 */ /* 0x000fe20000000f00 */
[----:B------:R-:W-:-:S07]  /*30f0*/  IMAD.MOV.U32 R11, RZ, RZ, R0 ;  /* 0x000000ffff0b7224 */ /* 0x000fce00078e0000 */
.L_x_61:
[----:B------:R-:W-:Y:S05]  /*3100*/  BSYNC.RECONVERGENT B3 ;  /* 0x0000000000037941 */ /* 0x000fea0003800200 */
.L_x_59:
[----:B------:R-:W-:Y:S01]  /*3110*/  ISETP.NE.AND.EX P0, PT, R14, RZ, PT, !PT ;  /* 0x000000ff0e00720c */ /* 0x000fe20003f053f0 */
[----:B------:R-:W-:-:S12]  /*3120*/  BSSY.RECONVERGENT B3, `(.L_x_62) ;  /* 0x000001f000037945 */ /* 0x000fd80003800200 */
[----:B------:R-:W-:Y:S05]  /*3130*/  @P0 BRA `(.L_x_63) ;  /* 0x0000000000540947 */ /* 0x000fea0003800000 */
[----:B------:R-:W0:Y:S01]  /*3140*/  LDCU UR6, c[0x0][0x3d8] ;  /* 0x00007b00ff0677ac */ /* 0x000e220008000800 */
[----:B------:R-:W-:Y:S01]  /*3150*/  HFMA2 R27, -RZ, RZ, 0, 0 ;  /* 0x00000000ff1b7431 */ /* 0x000fe200000001ff */
        /* <DEDUP_REMOVED lines=19> */
.L_x_63:
[----:B------:R-:W0:Y:S01]  /*3290*/  LDCU.64 UR6, c[0x0][0x3d8] ;  /* 0x00007b00ff0677ac */ /* 0x000e220008000a00 */
[----:B------:R-:W-:Y:S01]  /*32a0*/  IMAD.MOV.U32 R40, RZ, RZ, R52 ;  /* 0x000000ffff287224 */ /* 0x000fe200078e0034 */
[----:B------:R-:W-:Y:S01]  /*32b0*/  MOV R4, 0x3300 ;  /* 0x0000330000047802 */ /* 0x000fe20000000f00 */
[----:B------:R-:W-:Y:S02]  /*32c0*/  IMAD.MOV.U32 R0, RZ, RZ, R56 ;  /* 0x000000ffff007224 */ /* 0x000fe400078e0038 */
[----:B0-----:R-:W-:Y:S01]  /*32d0*/  IMAD.U32 R3, RZ, RZ, UR6 ;  /* 0x00000006ff037e24 */ /* 0x001fe2000f8e00ff */
[----:B------:R-:W-:-:S07]  /*32e0*/  MOV R2, UR7 ;  /* 0x0000000700027c02 */ /* 0x000fce0008000f00 */
[----:B------:R-:W-:Y:S05]  /*32f0*/  CALL.REL.NOINC `($__internal_0_$__cuda_sm20_div_s64) ;  /* 0x0000002800c87944 */ /* 0x000fea0003c00000 */
[----:B------:R-:W-:-:S07]  /*3300*/  IMAD.MOV.U32 R27, RZ, RZ, R0 ;  /* 0x000000ffff1b7224 */ /* 0x000fce00078e0000 */
.L_x_64:
[----:B------:R-:W-:Y:S05]  /*3310*/  BSYNC.RECONVERGENT B3 ;  /* 0x0000000000037941 */ /* 0x000fea0003800200 */
.L_x_62:
        /* <DEDUP_REMOVED lines=13> */
[----:B------:R-:W-:Y:S01]  /*33f0*/  IMAD R3, R2, UR15, R3 ;  /* 0x0000000f02037c24 */ /* 0x000fe2000f8e0203 */
[----:B------:R-:W-:-:S03]  /*3400*/  MOV R2, R5 ;  /* 0x0000000500027202 */ /* 0x000fc60000000f00 */
[----:B------:R-:W-:Y:S02]  /*3410*/  IMAD.IADD R0, R11, 0x1, R3 ;  /* 0x000000010b007824 */ /* 0x000fe400078e0203 */
[----:B------:R-:W-:Y:S02]  /*3420*/  IMAD.MOV.U32 R3, RZ, RZ, R6 ;  /* 0x000000ffff037224 */ /* 0x000fe400078e0006 */
[----:B-1----:R-:W-:Y:S02]  /*3430*/  IMAD R9, R0, UR16, RZ ;  /* 0x0000001000097c24 */ /* 0x002fe4000f8e02ff */
[----:B------:R-:W-:-:S04]  /*3440*/  IMAD.WIDE.U32 R2, R10, UR16, R2 ;  /* 0x000000100a027c25 */ /* 0x000fc8000f8e0002 */
[----:B------:R-:W-:Y:S02]  /*3450*/  IMAD R9, R10, UR17, R9 ;  /* 0x000000110a097c24 */ /* 0x000fe4000f8e0209 */
[----:B------:R-:W-:-:S04]  /*3460*/  IMAD.WIDE.U32 R10, R2, UR18, R48 ;  /* 0x00000012020a7c25 */ /* 0x000fc8000f8e0030 */
[----:B------:R-:W-:-:S04]  /*3470*/  IMAD.IADD R0, R3, 0x1, R9 ;  /* 0x0000000103007824 */ /* 0x000fc800078e0209 */
[----:B------:R-:W-:-:S04]  /*3480*/  IMAD R3, R0, UR18, RZ ;  /* 0x0000001200037c24 */ /* 0x000fc8000f8e02ff */
[----:B------:R-:W-:Y:S01]  /*3490*/  IMAD R3, R2, UR19, R3 ;  /* 0x0000001302037c24 */ /* 0x000fe2000f8e0203 */
[----:B--2---:R-:W-:-:S04]  /*34a0*/  LEA R2, P0, R10, UR6, 0x1 ;  /* 0x000000060a027c11 */ /* 0x004fc8000f8008ff */
[----:B------:R-:W-:-:S04]  /*34b0*/  IADD3 R3, PT, PT, R11, R3, RZ ;  /* 0x000000030b037210 */ /* 0x000fc80007ffe0ff */
[----:B------:R-:W-:-:S05]  /*34c0*/  LEA.HI.X R3, R10, UR7, R3, 0x1, P0 ;  /* 0x000000070a037c11 */ /* 0x000fca00080f0c03 */
[----:B------:R-:W2:Y:S01]  /*34d0*/  LDG.E.U16 R2, desc[UR8][R2.64+0x4] ;  /* 0x0000040802027981 */ /* 0x000ea2000c1e1500 */
[----:B------:R-:W-:Y:S01]  /*34e0*/  IMAD.MOV.U32 R9, RZ, RZ, R13 ;  /* 0x000000ffff097224 */ /* 0x000fe200078e000d */
[----:B------:R-:W-:Y:S01]  /*34f0*/  MOV R10, R12 ;  /* 0x0000000c000a7202 */ /* 0x000fe20000000f00 */
[----:B--2---:R-:W-:-:S04]  /*3500*/  IMAD.U32 R0, R2, 0x10000, RZ ;  /* 0x0001000002007824 */ /* 0x004fc800078e00ff */
[----:B------:R-:W-:-:S07]  /*3510*/  FADD.FTZ R7, R7, R0 ;  /* 0x0000000007077221 */ /* 0x000fce0000010000 */
.L_x_33:
[----:B------:R-:W-:Y:S05]  /*3520*/  BSYNC.RECONVERGENT B2 ;  /* 0x0000000000027941 */ /* 0x000fea0003800200 */
.L_x_32:
[----:B------:R-:W-:-:S04]  /*3530*/  IADD3 R0, P1, PT, R48, -R36, RZ ;  /* 0x8000002430007210 */ /* 0x000fc80007f3e0ff */
[----:B------:R-:W-:Y:S01]  /*3540*/  ISETP.GT.U32.AND P0, PT, R0, -0x4, PT ;  /* 0xfffffffc0000780c */ /* 0x000fe20003f04070 */
[----:B------:R-:W-:-:S05]  /*3550*/  IMAD.X R0, R49, 0x1, ~R39, P1 ;  /* 0x0000000131007824 */ /* 0x000fca00008e0e27 */
[----:B------:R-:W-:-:S13]  /*3560*/  ISETP.GT.U32.AND.EX P0, PT, R0, -0x1, PT, P0 ;  /* 0xffffffff0000780c */ /* 0x000fda0003f04100 */
[----:B------:R-:W-:Y:S05]  /*3570*/  @P0 BRA `(.L_x_28) ;  /* 0x0000002400b80947 */ /* 0x000fea0003800000 */
[----:B------:R-:W0:Y:S01]  /*3580*/  LDCU.64 UR6, c[0x0][0x3c8] ;  /* 0x00007900ff0677ac */ /* 0x000e220008000a00 */
[C---:B------:R-:W-:Y:S01]  /*3590*/  IADD3 R15, P1, PT, R9.reuse, 0x3, RZ ;  /* 0x00000003090f7810 */ /* 0x040fe20007f3e0ff */
[C---:B------:R-:W-:Y:S01]  /*35a0*/  IMAD.SHL.U32 R12, R9.reuse, 0x2, RZ ;  /* 0x00000002090c7824 */ /* 0x040fe200078e00ff */
[C---:B------:R-:W-:Y:S01]  /*35b0*/  IADD3 R14, P0, PT, R9.reuse, 0x2, RZ ;  /* 0x00000002090e7810 */ /* 0x040fe20007f1e0ff */
[----:B------:R-:W-:Y:S01]  /*35c0*/  IMAD.MOV.U32 R16, RZ, RZ, R54 ;  /* 0x000000ffff107224 */ /* 0x000fe200078e0036 */
[--C-:B------:R-:W-:Y:S01]  /*35d0*/  SHF.L.U64.HI R11, R9, 0x1, R10.reuse ;  /* 0x00000001090b7819 */ /* 0x100fe2000001020a */
[----:B------:R-:W-:Y:S01]  /*35e0*/  IMAD.MOV.U32 R17, RZ, RZ, R55 ;  /* 0x000000ffff117224 */ /* 0x000fe200078e0037 */
[----:B------:R-:W-:Y:S01]  /*35f0*/  MOV R13, R9 ;  /* 0x00000009000d7202 */ /* 0x000fe20000000f00 */
[----:B------:R-:W-:Y:S01]  /*3600*/  IMAD.X R41, RZ, RZ, R10, P1 ;  /* 0x000000ffff297224 */ /* 0x000fe200008e060a */
[-C--:B------:R-:W-:Y:S02]  /*3610*/  MOV R46, R10.reuse ;  /* 0x0000000a002e7202 */ /* 0x080fe40000000f00 */
[----:B------:R-:W-:Y:S01]  /*3620*/  IADD3.X R42, PT, PT, RZ, R10, RZ, P0, !PT ;  /* 0x0000000aff2a7210 */ /* 0x000fe200007fe4ff */
[----:B0-----:R-:W-:-:S04]  /*3630*/  UIADD3 UR6, UP0, UPT, URZ, -UR6, URZ ;  /* 0x80000006ff067290 */ /* 0x001fc8000ff1e0ff */
[----:B------:R-:W-:Y:S02]  /*3640*/  UIADD3.X UR7, UPT, UPT, URZ, ~UR7, URZ, UP0, !UPT ;  /* 0x80000007ff077290 */ /* 0x000fe400087fe4ff */
[----:B------:R-:W-:Y:S02]  /*3650*/  IMAD.U32 R24, RZ, RZ, UR6 ;  /* 0x00000006ff187e24 */ /* 0x000fe4000f8e00ff */
[----:B------:R-:W-:Y:S02]  /*3660*/  IMAD R0, R10, UR6, RZ ;  /* 0x000000060a007c24 */ /* 0x000fe4000f8e02ff */
[----:B------:R-:W-:Y:S02]  /*3670*/  IMAD.U32 R25, RZ, RZ, UR7 ;  /* 0x00000007ff197e24 */ /* 0x000fe4000f8e00ff */
[C---:B------:R-:W-:Y:S02]  /*3680*/  IMAD R43, R9.reuse, UR7, R0 ;  /* 0x00000007092b7c24 */ /* 0x040fe4000f8e0200 */
[----:B------:R-:W-:-:S04]  /*3690*/  IMAD.WIDE.U32 R24, R9, UR6, R24 ;  /* 0x0000000609187c25 */ /* 0x000fc8000f8e0018 */
[----:B------:R-:W-:-:S07]  /*36a0*/  IMAD.IADD R43, R25, 0x1, R43 ;  /* 0x00000001192b7824 */ /* 0x000fce00078e022b */
.L_x_109:
[----:B------:R-:W-:Y:S01]  /*36b0*/  ISETP.NE.U32.AND P0, PT, R22, RZ, PT ;  /* 0x000000ff1600720c */ /* 0x000fe20003f05070 */
[----:B------:R-:W-:Y:S03]  /*36c0*/  BSSY.RECONVERGENT B2, `(.L_x_65) ;  /* 0x0000096000027945 */ /* 0x000fe60003800200 */
[----:B------:R-:W-:-:S13]  /*36d0*/  ISETP.NE.AND.EX P0, PT, R23, RZ, PT, P0 ;  /* 0x000000ff1700720c */ /* 0x000fda0003f05300 */
[----:B------:R-:W-:Y:S05]  /*36e0*/  @P0 BRA `(.L_x_66) ;  /* 0x00000008004c0947 */ /* 0x000fea0003800000 */
[----:B------:R-:W0:Y:S01]  /*36f0*/  LDCU.64 UR6, c[0x0][0x3c8] ;  /* 0x00007900ff0677ac */ /* 0x000e220008000a00 */
[----:B------:R-:W-:Y:S01]  /*3700*/  MOV R2, R16 ;  /* 0x0000001000027202 */ /* 0x000fe20000000f00 */
[----:B------:R-:W-:Y:S01]  /*3710*/  IMAD.MOV.U32 R3, RZ, RZ, R17 ;  /* 0x000000ffff037224 */ /* 0x000fe200078e0011 */
[----:B------:R-:W-:Y:S01]  /*3720*/  BSSY.RECONVERGENT B3, `(.L_x_67) ;  /* 0x0000029000037945 */ /* 0x000fe20003800200 */
[----:B------:R-:W1:Y:S01]  /*3730*/  LDCU UR10, c[0x0][0x3dc] ;  /* 0x00007b80ff0a77ac */ /* 0x000e620008000800 */
[----:B0-----:R-:W-:-:S04]  /*3740*/  UIADD3 UR6, UP0, UPT, URZ, -UR6, URZ ;  /* 0x80000006ff067290 */ /* 0x001fc8000ff1e0ff */
[----:B------:R-:W-:Y:S02]  /*3750*/  UIADD3.X UR7, UPT, UPT, URZ, ~UR7, URZ, UP0, !UPT ;  /* 0x80000007ff077290 */ /* 0x000fe400087fe4ff */
[----:B------:R-:W-:Y:S02]  /*3760*/  IMAD R0, R46, UR6, RZ ;  /* 0x000000062e007c24 */ /* 0x000fe4000f8e02ff */
[----:B------:R-:W-:-:S04]  /*3770*/  IMAD.WIDE.U32 R32, R13, UR6, R2 ;  /* 0x000000060d207c25 */ /* 0x000fc8000f8e0002 */
[----:B------:R-:W-:-:S04]  /*3780*/  IMAD R37, R13, UR7, R0 ;  /* 0x000000070d257c24 */ /* 0x000fc8000f8e0200 */
[----:B------:R-:W-:-:S05]  /*3790*/  IMAD.IADD R37, R33, 0x1, R37 ;  /* 0x0000000121257824 */ /* 0x000fca00078e0225 */
[----:B-1----:R-:W-:-:S04]  /*37a0*/  LOP3.LUT R0, R37, UR10, RZ, 0xfc, !PT ;  /* 0x0000000a25007c12 */ /* 0x002fc8000f8efcff */
[----:B------:R-:W-:-:S13]  /*37b0*/  ISETP.NE.U32.AND P1, PT, R0, RZ, PT ;  /* 0x000000ff0000720c */ /* 0x000fda0003f25070 */
[----:B------:R-:W-:Y:S05]  /*37c0*/  @P1 BRA `(.L_x_68) ;  /* 0x0000000000541947 */ /* 0x000fea0003800000 */
[----:B------:R-:W0:Y:S02]  /*37d0*/  LDCU UR6, c[0x0][0x3d8] ;  /* 0x00007b00ff0677ac */ /* 0x000e240008000800 */
[----:B0-----:R-:W0:Y:S01]  /*37e0*/  I2F.U32.RP R4, UR6 ;  /* 0x0000000600047d06 */ /* 0x001e220008209000 */
[----:B------:R-:W-:-:S07]  /*37f0*/  ISETP.NE.U32.AND P2, PT, RZ, UR6, PT ;  /* 0x00000006ff007c0c */ /* 0x000fce000bf45070 */
[----:B0-----:R-:W0:Y:S02]  /*3800*/  MUFU.RCP R4, R4 ;  /* 0x0000000400047308 */ /* 0x001e240000001000 */
[----:B0-----:R-:W-:-:S06]  /*3810*/  IADD3 R2, PT, PT, R4, 0xffffffe, RZ ;  /* 0x0ffffffe04027810 */ /* 0x001fcc0007ffe0ff */
        /* <DEDUP_REMOVED lines=12> */
[----:B------:R-:W-:-:S04]  /*38e0*/  @!P2 LOP3.LUT R0, RZ, UR6, RZ, 0x33, !PT ;  /* 0x00000006ff00ac12 */ /* 0x000fc8000f8e33ff */
[----:B------:R-:W-:-:S04]  /*38f0*/  ISETP.NE.U32.AND P1, PT, R0, RZ, PT ;  /* 0x000000ff0000720c */ /* 0x000fc80003f25070 */
[----:B------:R-:W-:Y:S01]  /*3900*/  ISETP.NE.AND.EX P1, PT, RZ, RZ, PT, P1 ;  /* 0x000000ffff00720c */ /* 0x000fe20003f25310 */
[----:B------:R-:W-:-:S12]  /*3910*/  BRA `(.L_x_69) ;  /* 0x0000000000247947 */ /* 0x000fd80003800000 */
.L_x_68:
[----:B------:R-:W0:Y:S01]  /*3920*/  LDCU.64 UR6, c[0x0][0x3d8] ;  /* 0x00007b00ff0677ac */ /* 0x000e220008000a00 */
[----:B------:R-:W-:Y:S01]  /*3930*/  MOV R31, R32 ;  /* 0x00000020001f7202 */ /* 0x000fe20000000f00 */
[----:B------:R-:W-:Y:S01]  /*3940*/  IMAD.MOV.U32 R35, RZ, RZ, R37 ;  /* 0x000000ffff237224 */ /* 0x000fe200078e0025 */
[----:B------:R-:W-:Y:S01]  /*3950*/  MOV R30, 0x3990 ;  /* 0x00003990001e7802 */ /* 0x000fe20000000f00 */
[----:B0-----:R-:W-:Y:S01]  /*3960*/  IMAD.U32 R4, RZ, RZ, UR6 ;  /* 0x00000006ff047e24 */ /* 0x001fe2000f8e00ff */
[----:B------:R-:W-:-:S07]  /*3970*/  MOV R0, UR7 ;  /* 0x0000000700007c02 */ /* 0x000fce0008000f00 */
[----:B------:R-:W-:Y:S05]  /*3980*/  CALL.REL.NOINC `($__internal_1_$__cuda_sm20_rem_s64) ;  /* 0x0000002800747944 */ /* 0x000fea0003c00000 */
[----:B------:R-:W-:-:S04]  /*3990*/  ISETP.NE.U32.AND P1, PT, R0, RZ, PT ;  /* 0x000000ff0000720c */ /* 0x000fc80003f25070 */
[----:B------:R-:W-:-:S13]  /*39a0*/  ISETP.NE.AND.EX P1, PT, R4, RZ, PT, P1 ;  /* 0x000000ff0400720c */ /* 0x000fda0003f25310 */
.L_x_69:
[----:B------:R-:W-:Y:S05]  /*39b0*/  BSYNC.RECONVERGENT B3 ;  /* 0x0000000000037941 */ /* 0x000fea0003800200 */
.L_x_67:
[----:B------:R-:W-:Y:S05]  /*39c0*/  @P1 BRA `(.L_x_66) ;  /* 0x0000000400941947 */ /* 0x000fea0003800000 */
        /* <DEDUP_REMOVED lines=23> */
[----:B------:R-:W-:Y:S02]  /*3b40*/  @P2 IADD3 R34, PT, PT, R34, 0x1, RZ ;  /* 0x0000000122222810 */ /* 0x000fe40007ffe0ff */
[----:B------:R-:W-:Y:S01]  /*3b50*/  @!P3 LOP3.LUT R34, RZ, UR6, RZ, 0x33, !PT ;  /* 0x00000006ff22bc12 */ /* 0x000fe2000f8e33ff */
[----:B------:R-:W-:Y:S06]  /*3b60*/  BRA `(.L_x_72) ;  /* 0x0000000000247947 */ /* 0x000fec0003800000 */
.L_x_71:
[----:B------:R-:W0:Y:S01]  /*3b70*/  LDCU.64 UR6, c[0x0][0x3d0] ;  /* 0x00007a00ff0677ac */ /* 0x000e220008000a00 */
[----:B------:R-:W-:Y:S01]  /*3b80*/  MOV R40, R20 ;  /* 0x0000001400287202 */ /* 0x000fe20000000f00 */
[----:B------:R-:W-:Y:S01]  /*3b90*/  IMAD.MOV.U32 R0, RZ, RZ, R8 ;  /* 0x000000ffff007224 */ /* 0x000fe200078e0008 */
[----:B------:R-:W-:Y:S01]  /*3ba0*/  MOV R4, 0x3be0 ;  /* 0x00003be000047802 */ /* 0x000fe20000000f00 */
[----:B0-----:R-:W-:Y:S01]  /*3bb0*/  IMAD.U32 R3, RZ, RZ, UR6 ;  /* 0x00000006ff037e24 */ /* 0x001fe2000f8e00ff */
[----:B------:R-:W-:-:S07]  /*3bc0*/  MOV R2, UR7 ;  /* 0x0000000700027c02 */ /* 0x000fce0008000f00 */
[----:B------:R-:W-:Y:S05]  /*3bd0*/  CALL.REL.NOINC `($__internal_0_$__cuda_sm20_div_s64) ;  /* 0x0000002000907944 */ /* 0x000fea0003c00000 */
[----:B------:R-:W-:Y:S01]  /*3be0*/  MOV R34, R26 ;  /* 0x0000001a00227202 */ /* 0x000fe20000000f00 */
[----:B------:R-:W-:-:S07]  /*3bf0*/  IMAD.MOV.U32 R35, RZ, RZ, R0 ;  /* 0x000000ffff237224 */ /* 0x000fce00078e0000 */
.L_x_72:
[----:B------:R-:W-:Y:S05]  /*3c00*/  BSYNC.RECONVERGENT B3 ;  /* 0x0000000000037941 */ /* 0x000fea0003800200 */
.L_x_70:
[----:B------:R-:W0:Y:S01]  /*3c10*/  LDCU UR6, c[0x0][0x3dc] ;  /* 0x00007b80ff0677ac */ /* 0x000e220008000800 */
[----:B------:R-:W-:Y:S01]  /*3c20*/  BSSY.RECONVERGENT B3, `(.L_x_73) ;  /* 0x0000022000037945 */ /* 0x000fe20003800200 */
[----:B0-----:R-:W-:-:S04]  /*3c30*/  LOP3.LUT R0, R37, UR6, RZ, 0xfc, !PT ;  /* 0x0000000625007c12 */ /* 0x001fc8000f8efcff */
        /* <DEDUP_REMOVED lines=18> */
[----:B------:R-:W-:Y:S01]  /*3d60*/  ISETP.GE.U32.AND P2, PT, R3, UR6, PT ;  /* 0x0000000603007c0c */ /* 0x000fe2000bf46070 */
[----:B------:R-:W-:-:S12]  /*3d70*/  IMAD.MOV.U32 R3, RZ, RZ, RZ ;  /* 0x000000ffff037224 */ /* 0x000fd800078e00ff */
[----:B------:R-:W-:Y:S02]  /*3d80*/  @P2 IADD3 R2, PT, PT, R2, 0x1, RZ ;  /* 0x0000000102022810 */ /* 0x000fe40007ffe0ff */
[----:B------:R-:W-:Y:S01]  /*3d90*/  @!P3 LOP3.LUT R2, RZ, UR6, RZ, 0x33, !PT ;  /* 0x00000006ff02bc12 */ /* 0x000fe2000f8e33ff */
[----:B------:R-:W-:Y:S06]  /*3da0*/  BRA `(.L_x_75) ;  /* 0x0000000000247947 */ /* 0x000fec0003800000 */
.L_x_74:
        /* <DEDUP_REMOVED lines=9> */
.L_x_75:
[----:B------:R-:W-:Y:S05]  /*3e40*/  BSYNC.RECONVERGENT B3 ;  /* 0x0000000000037941 */ /* 0x000fea0003800200 */
.L_x_73:
[----:B------:R-:W0:Y:S01]  /*3e50*/  LDCU.128 UR12, c[0x0][0x3a0] ;  /* 0x00007400ff0c77ac */ /* 0x000e220008000c00 */
[----:B------:R-:W-:Y:S01]  /*3e60*/  MOV R26, R34 ;  /* 0x00000022001a7202 */ /* 0x000fe20000000f00 */
[----:B------:R-:W-:Y:S01]  /*3e70*/  IMAD.MOV.U32 R27, RZ, RZ, R35 ;  /* 0x000000ffff1b7224 */ /* 0x000fe200078e0023 */
[----:B------:R-:W1:Y:S01]  /*3e80*/  LDCU.64 UR6, c[0x0][0x3e0] ;  /* 0x00007c00ff0677ac */ /* 0x000e620008000a00 */
[----:B------:R-:W2:Y:S01]  /*3e90*/  LDCU.64 UR10, c[0x0][0x388] ;  /* 0x00007100ff0a77ac */ /* 0x000ea20008000a00 */
[----:B0-----:R-:W-:Y:S02]  /*3ea0*/  IMAD R29, R19, UR12, RZ ;  /* 0x0000000c131d7c24 */ /* 0x001fe4000f8e02ff */
[----:B------:R-:W-:-:S04]  /*3eb0*/  IMAD.WIDE.U32 R26, R18, UR12, R26 ;  /* 0x0000000c121a7c25 */ /* 0x000fc8000f8e001a */
[----:B------:R-:W-:Y:S02]  /*3ec0*/  IMAD R29, R18, UR13, R29 ;  /* 0x0000000d121d7c24 */ /* 0x000fe4000f8e021d */
[----:B------:R-:W-:-:S03]  /*3ed0*/  IMAD.WIDE.U32 R2, R26, UR14, R2 ;  /* 0x0000000e1a027c25 */ /* 0x000fc6000f8e0002 */
[----:B------:R-:W-:-:S05]  /*3ee0*/  IADD3 R0, PT, PT, R29, R27, RZ ;  /* 0x0000001b1d007210 */ /* 0x000fca0007ffe0ff */
[----:B------:R-:W-:-:S04]  /*3ef0*/  IMAD R27, R0, UR14, RZ ;  /* 0x0000000e001b7c24 */ /* 0x000fc8000f8e02ff */
[----:B------:R-:W-:Y:S01]  /*3f00*/  IMAD R27, R26, UR15, R27 ;  /* 0x0000000f1a1b7c24 */ /* 0x000fe2000f8e021b */
[----:B------:R-:W-:-:S03]  /*3f10*/  MOV R26, R5 ;  /* 0x00000005001a7202 */ /* 0x000fc60000000f00 */
[----:B------:R-:W-:Y:S02]  /*3f20*/  IMAD.IADD R0, R3, 0x1, R27 ;  /* 0x0000000103007824 */ /* 0x000fe400078e021b */
[----:B------:R-:W-:Y:S02]  /*3f30*/  IMAD.MOV.U32 R27, RZ, RZ, R6 ;  /* 0x000000ffff1b7224 */ /* 0x000fe400078e0006 */
[----:B-1----:R-:W-:Y:S02]  /*3f40*/  IMAD R3, R0, UR6, RZ ;  /* 0x0000000600037c24 */ /* 0x002fe4000f8e02ff */
[----:B------:R-:W-:-:S04]  /*3f50*/  IMAD.WIDE.U32 R26, R2, UR6, R26 ;  /* 0x00000006021a7c25 */ /* 0x000fc8000f8e001a */
[----:B------:R-:W-:Y:S01]  /*3f60*/  IMAD R29, R2, UR7, R3 ;  /* 0x00000007021d7c24 */ /* 0x000fe2000f8e0203 */
[----:B------:R-:W-:Y:S01]  /*3f70*/  MOV R2, R12 ;  /* 0x0000000c00027202 */ /* 0x000fe20000000f00 */
[----:B------:R-:W-:-:S03]  /*3f80*/  IMAD.MOV.U32 R3, RZ, RZ, R11 ;  /* 0x000000ffff037224 */ /* 0x000fc600078e000b */
[----:B------:R-:W-:Y:S01]  /*3f90*/  IADD3 R0, PT, PT, R27, R29, RZ ;  /* 0x0000001d1b007210 */ /* 0x000fe20007ffe0ff */
[----:B------:R-:W-:-:S04]  /*3fa0*/  IMAD.WIDE.U32 R2, R26, UR5, R2 ;  /* 0x000000051a027c25 */ /* 0x000fc8000f8e0002 */
[----:B------:R-:W-:Y:S01]  /*3fb0*/  IMAD R27, R26, UR4, RZ ;  /* 0x000000041a1b7c24 */ /* 0x000fe2000f8e02ff */
[----:B--2---:R-:W-:-:S03]  /*3fc0*/  IADD3 R2, P1, PT, R2, UR10, RZ ;  /* 0x0000000a02027c10 */ /* 0x004fc6000ff3e0ff */
[----:B------:R-:W-:-:S05]  /*3fd0*/  IMAD R27, R0, UR5, R27 ;  /* 0x00000005001b7c24 */ /* 0x000fca000f8e021b */
[----:B------:R-:W-:-:S05]  /*3fe0*/  IADD3.X R3, PT, PT, R3, UR11, R27, P1, !PT ;  /* 0x0000000b03037c10 */ /* 0x000fca0008ffe41b */
[----:B------:R-:W2:Y:S02]  /*3ff0*/  LDG.E.U16 R2, desc[UR8][R2.64] ;  /* 0x0000000802027981 */ /* 0x000ea4000c1e1500 */
[----:B--2---:R-:W-:-:S04]  /*4000*/  IMAD.U32 R0, R2, 0x10000, RZ ;  /* 0x0001000002007824 */ /* 0x004fc800078e00ff */
[----:B------:R-:W-:-:S07]  /*4010*/  FADD.FTZ R7, R7, R0 ;  /* 0x0000000007077221 */ /* 0x000fce0000010000 */
.L_x_66:
[----:B------:R-:W-:Y:S05]  /*4020*/  BSYNC.RECONVERGENT B2 ;  /* 0x0000000000027941 */ /* 0x000fea0003800200 */
.L_x_65:
[----:B------:R-:W-:Y:S04]  /*4030*/  BSSY.RECONVERGENT B2, `(.L_x_76) ;  /* 0x000008d000027945 */ /* 0x000fe80003800200 */
[----:B------:R-:W-:Y:S05]  /*4040*/  @P0 BRA `(.L_x_77) ;  /* 0x00000008002c0947 */ /* 0x000fea0003800000 */
[----:B------:R-:W0:Y:S01]  /*4050*/  LDCU UR6, c[0x0][0x3dc] ;  /* 0x00007b80ff0677ac */ /* 0x000e220008000800 */
[----:B------:R-:W-:Y:S01]  /*4060*/  IADD3 R34, P1, PT, R16, R24, RZ ;  /* 0x0000001810227210 */ /* 0x000fe20007f3e0ff */
[----:B------:R-:W-:Y:S03]  /*4070*/  BSSY.RECONVERGENT B3, `(.L_x_78) ;  /* 0x0000022000037945 */ /* 0x000fe60003800200 */
[----:B------:R-:W-:-:S04]  /*4080*/  IADD3.X R35, PT, PT, R17, R43, RZ, P1, !PT ;  /* 0x0000002b11237210 */ /* 0x000fc80000ffe4ff */
[----:B0-----:R-:W-:-:S04]  /*4090*/  LOP3.LUT R0, R35, UR6, RZ, 0xfc, !PT ;  /* 0x0000000623007c12 */ /* 0x001fc8000f8efcff */
[----:B------:R-:W-:-:S13]  /*40a0*/  ISETP.NE.U32.AND P1, PT, R0, RZ, PT ;  /* 0x000000ff0000720c */ /* 0x000fda0003f25070 */
        /* <DEDUP_REMOVED lines=22> */
.L_x_79:
[----:B------:R-:W0:Y:S01]  /*4210*/  LDCU.64 UR6, c[0x0][0x3d8] ;  /* 0x00007b00ff0677ac */ /* 0x000e220008000a00 */
[----:B------:R-:W-:Y:S01]  /*4220*/  IMAD.MOV.U32 R31, RZ, RZ, R34 ;  /* 0x000000ffff1f7224 */ /* 0x000fe200078e0022 */
[----:B------:R-:W-:Y:S02]  /*4230*/  MOV R30, 0x4270 ;  /* 0x00004270001e7802 */ /* 0x000fe40000000f00 */
[----:B0-----:R-:W-:Y:S01]  /*4240*/  MOV R4, UR6 ;  /* 0x0000000600047c02 */ /* 0x001fe20008000f00 */
[----:B------:R-:W-:-:S07]  /*4250*/  IMAD.U32 R0, RZ, RZ, UR7 ;  /* 0x00000007ff007e24 */ /* 0x000fce000f8e00ff */
[----:B------:R-:W-:Y:S05]  /*4260*/  CALL.REL.NOINC `($__internal_1_$__cuda_sm20_rem_s64) ;  /* 0x00000020003c7944 */ /* 0x000fea0003c00000 */
[----:B------:R-:W-:-:S04]  /*4270*/  ISETP.NE.U32.AND P1, PT, R0, RZ, PT ;  /* 0x000000ff0000720c */ /* 0x000fc80003f25070 */
[----:B------:R-:W-:-:S13]  /*4280*/  ISETP.NE.AND.EX P1, PT, R4, RZ, PT, P1 ;  /* 0x000000ff0400720c */ /* 0x000fda0003f25310 */
.L_x_80:
[----:B------:R-:W-:Y:S05]  /*4290*/  BSYNC.RECONVERGENT B3 ;  /* 0x0000000000037941 */ /* 0x000fea0003800200 */
.L_x_78:
        /* <DEDUP_REMOVED lines=27> */
.L_x_82:
        /* <DEDUP_REMOVED lines=9> */
.L_x_83:
[----:B------:R-:W-:Y:S05]  /*44e0*/  BSYNC.RECONVERGENT B3 ;  /* 0x0000000000037941 */ /* 0x000fea0003800200 */
.L_x_81:
        /* <DEDUP_REMOVED lines=26> */
.L_x_85:
        /* <DEDUP_REMOVED lines=9> */
.L_x_86:
[----:B------:R-:W-:Y:S05]  /*4720*/  BSYNC.RECONVERGENT B3 ;  /* 0x0000000000037941 */ /* 0x000fea0003800200 */
.L_x_84:
        /* <DEDUP_REMOVED lines=29> */
.L_x_77:
[----:B------:R-:W-:Y:S05]  /*4900*/  BSYNC.RECONVERGENT B2 ;  /* 0x0000000000027941 */ /* 0x000fea0003800200 */
.L_x_76:
[----:B------:R-:W-:Y:S04]  /*4910*/  BSSY.RECONVERGENT B2, `(.L_x_87) ;  /* 0x0000095000027945 */ /* 0x000fe80003800200 */
        /* <DEDUP_REMOVED lines=10> */
[----:B------:R-:W-:-:S05]  /*49c0*/  IMAD R27, R14, UR7, R27 ;  /* 0x000000070e1b7c24 */ /* 0x000fca000f8e021b */
[----:B------:R-:W-:-:S04]  /*49d0*/  IADD3 R37, PT, PT, R33, R27, RZ ;  /* 0x0000001b21257210 */ /* 0x000fc80007ffe0ff */
[----:B-1----:R-:W-:-:S04]  /*49e0*/  LOP3.LUT R0, R37, UR10, RZ, 0xfc, !PT ;  /* 0x0000000a25007c12 */ /* 0x002fc8000f8efcff */
        /* <DEDUP_REMOVED lines=23> */
.L_x_90:
[----:B------:R-:W0:Y:S01]  /*4b60*/  LDCU.64 UR6, c[0x0][0x3d8] ;  /* 0x00007b00ff0677ac */ /* 0x000e220008000a00 */
[----:B------:R-:W-:Y:S01]  /*4b70*/  IMAD.MOV.U32 R31, RZ, RZ, R32 ;  /* 0x000000ffff1f7224 */ /* 0x000fe200078e0020 */
[----:B------:R-:W-:Y:S02]  /*4b80*/  MOV R35, R37 ;  /* 0x0000002500237202 */ /* 0x000fe40000000f00 */
[----:B------:R-:W-:Y:S02]  /*4b90*/  MOV R30, 0x4bd0 ;  /* 0x00004bd0001e7802 */ /* 0x000fe40000000f00 */
[----:B0-----:R-:W-:Y:S01]  /*4ba0*/  MOV R4, UR6 ;  /* 0x0000000600047c02 */ /* 0x001fe20008000f00 */
[----:B------:R-:W-:-:S07]  /*4bb0*/  IMAD.U32 R0, RZ, RZ, UR7 ;  /* 0x00000007ff007e24 */ /* 0x000fce000f8e00ff */
[----:B------:R-:W-:Y:S05]  /*4bc0*/  CALL.REL.NOINC `($__internal_1_$__cuda_sm20_rem_s64) ;  /* 0x0000001400e47944 */ /* 0x000fea0003c00000 */
[----:B------:R-:W-:-:S04]  /*4bd0*/  ISETP.NE.U32.AND P1, PT, R0, RZ, PT ;  /* 0x000000ff0000720c */ /* 0x000fc80003f25070 */
[----:B------:R-:W-:-:S13]  /*4be0*/  ISETP.NE.AND.EX P1, PT, R4, RZ, PT, P1 ;  /* 0x000000ff0400720c */ /* 0x000fda0003f25310 */
.L_x_91:
[----:B------:R-:W-:Y:S05]  /*4bf0*/  BSYNC.RECONVERGENT B3 ;  /* 0x0000000000037941 */ /* 0x000fea0003800200 */
.L_x_89:
[----:B------:R-:W-:Y:S05]  /*4c00*/  @P1 BRA `(.L_x_88) ;  /* 0x0000000400941947 */ /* 0x000fea0003800000 */
[----:B------:R-:W0:Y:S01]  /*4c10*/  LDCU UR6, c[0x0][0x3d4] ;  /* 0x00007a80ff0677ac */ /* 0x000e220008000800 */
[----:B------:R-:W-:Y:S01]  /*4c20*/  BSSY.RECONVERGENT B3, `(.L_x_92) ;  /* 0x0000022000037945 */ /* 0x000fe20003800200 */
        /* <DEDUP_REMOVED lines=24> */
.L_x_93:
[----:B------:R-:W0:Y:S01]  /*4db0*/  LDCU.64 UR6, c[0x0][0x3d0] ;  /* 0x00007a00ff0677ac */ /* 0x000e220008000a00 */
[----:B------:R-:W-:Y:S01]  /*4dc0*/  IMAD.MOV.U32 R40, RZ, RZ, R20 ;  /* 0x000000ffff287224 */ /* 0x000fe200078e0014 */
[----:B------:R-:W-:Y:S02]  /*4dd0*/  MOV R0, R8 ;  /* 0x0000000800007202 */ /* 0x000fe40000000f00 */
[----:B------:R-:W-:Y:S02]  /*4de0*/  MOV R4, 0x4e20 ;  /* 0x00004e2000047802 */ /* 0x000fe40000000f00 */
[----:B0-----:R-:W-:Y:S01]  /*4df0*/  MOV R3, UR6 ;  /* 0x0000000600037c02 */ /* 0x001fe20008000f00 */
[----:B------:R-:W-:-:S07]  /*4e00*/  IMAD.U32 R2, RZ, RZ, UR7 ;  /* 0x00000007ff027e24 */ /* 0x000fce000f8e00ff */
[----:B------:R-:W-:Y:S05]  /*4e10*/  CALL.REL.NOINC `($__internal_0_$__cuda_sm20_div_s64) ;  /* 0x0000001000007944 */ /* 0x000fea0003c00000 */
[----:B------:R-:W-:Y:S01]  /*4e20*/  IMAD.MOV.U32 R34, RZ, RZ, R26 ;  /* 0x000000ffff227224 */ /* 0x000fe200078e001a */
[----:B------:R-:W-:-:S07]  /*4e30*/  MOV R35, R0 ;  /* 0x0000000000237202 */ /* 0x000fce0000000f00 */
.L_x_94:
[----:B------:R-:W-:Y:S05]  /*4e40*/  BSYNC.RECONVERGENT B3 ;  /* 0x0000000000037941 */ /* 0x000fea0003800200 */
.L_x_92:
        /* <DEDUP_REMOVED lines=21> */
[----:B------:R-:W-:Y:S01]  /*4fa0*/  ISETP.GE.U32.AND P2, PT, R3, UR6, PT ;  /* 0x0000000603007c0c */ /* 0x000fe2000bf46070 */
[----:B------:R-:W-:-:S12]  /*4fb0*/  HFMA2 R3, -RZ, RZ, 0, 0 ;  /* 0x00000000ff037431 */ /* 0x000fd800000001ff */
[----:B------:R-:W-:Y:S01]  /*4fc0*/  @P2 VIADD R2, R2, 0x1 ;  /* 0x0000000102022836 */ /* 0x000fe20000000000 */
[----:B------:R-:W-:Y:S01]  /*4fd0*/  @!P3 LOP3.LUT R2, RZ, UR6, RZ, 0x33, !PT ;  /* 0x00000006ff02bc12 */ /* 0x000fe2000f8e33ff */
[----:B------:R-:W-:Y:S06]  /*4fe0*/  BRA `(.L_x_97) ;  /* 0x0000000000247947 */ /* 0x000fec0003800000 */
.L_x_96:
        /* <DEDUP_REMOVED lines=9> */
.L_x_97:
[----:B------:R-:W-:Y:S05]  /*5080*/  BSYNC.RECONVERGENT B3 ;  /* 0x0000000000037941 */ /* 0x000fea0003800200 */
.L_x_95:
        /* <DEDUP_REMOVED lines=12> */
[----:B------:R-:W-:-:S03]  /*5150*/  IMAD.MOV.U32 R26, RZ, RZ, R5 ;  /* 0x000000ffff1a7224 */ /* 0x000fc600078e0005 */
[----:B------:R-:W-:Y:S02]  /*5160*/  IADD3 R0, PT, PT, R3, R27, RZ ;  /* 0x0000001b03007210 */ /* 0x000fe40007ffe0ff */
[----:B------:R-:W-:-:S03]  /*5170*/  MOV R27, R6 ;  /* 0x00000006001b7202 */ /* 0x000fc60000000f00 */
[----:B-1----:R-:W-:Y:S02]  /*5180*/  IMAD R3, R0, UR6, RZ ;  /* 0x0000000600037c24 */ /* 0x002fe4000f8e02ff */
[----:B------:R-:W-:-:S04]  /*5190*/  IMAD.WIDE.U32 R26, R2, UR6, R26 ;  /* 0x00000006021a7c25 */ /* 0x000fc8000f8e001a */
[----:B------:R-:W-:Y:S01]  /*51a0*/  IMAD R29, R2, UR7, R3 ;  /* 0x00000007021d7c24 */ /* 0x000fe2000f8e0203 */
[----:B------:R-:W-:Y:S01]  /*51b0*/  MOV R3, R11 ;  /* 0x0000000b00037202 */ /* 0x000fe20000000f00 */
[----:B------:R-:W-:Y:S02]  /*51c0*/  IMAD.MOV.U32 R2, RZ, RZ, R12 ;  /* 0x000000ffff027224 */ /* 0x000fe400078e000c */
[----:B------:R-:W-:Y:S02]  /*51d0*/  IMAD.IADD R0, R27, 0x1, R29 ;  /* 0x000000011b007824 */ /* 0x000fe400078e021d */
[----:B------:R-:W-:-:S04]  /*51e0*/  IMAD.WIDE.U32 R2, R26, UR5, R2 ;  /* 0x000000051a027c25 */ /* 0x000fc8000f8e0002 */
[----:B------:R-:W-:Y:S01]  /*51f0*/  IMAD R27, R26, UR4, RZ ;  /* 0x000000041a1b7c24 */ /* 0x000fe2000f8e02ff */
[----:B--2---:R-:W-:-:S03]  /*5200*/  IADD3 R2, P1, PT, R2, UR10, RZ ;  /* 0x0000000a02027c10 */ /* 0x004fc6000ff3e0ff */
[----:B------:R-:W-:-:S05]  /*5210*/  IMAD R27, R0, UR5, R27 ;  /* 0x00000005001b7c24 */ /* 0x000fca000f8e021b */
[----:B------:R-:W-:-:S05]  /*5220*/  IADD3.X R3, PT, PT, R3, UR11, R27, P1, !PT ;  /* 0x0000000b03037c10 */ /* 0x000fca0008ffe41b */
[----:B------:R-:W2:Y:S02]  /*5230*/  LDG.E.U16 R2, desc[UR8][R2.64+0x4] ;  /* 0x0000040802027981 */ /* 0x000ea4000c1e1500 */
[----:B--2---:R-:W-:-:S05]  /*5240*/  SHF.L.U32 R0, R2, 0x10, RZ ;  /* 0x0000001002007819 */ /* 0x004fca00000006ff */
[----:B------:R-:W-:-:S07]  /*5250*/  FADD.FTZ R7, R7, R0 ;  /* 0x0000000007077221 */ /* 0x000fce0000010000 */
.L_x_88:
[----:B------:R-:W-:Y:S05]  /*5260*/  BSYNC.RECONVERGENT B2 ;  /* 0x0000000000027941 */ /* 0x000fea0003800200 */
.L_x_87:
        /* <DEDUP_REMOVED lines=37> */
.L_x_101:
        /* <DEDUP_REMOVED lines=9> */
.L_x_102:
[----:B------:R-:W-:Y:S05]  /*5550*/  BSYNC.RECONVERGENT B3 ;  /* 0x0000000000037941 */ /* 0x000fea0003800200 */
.L_x_100:
        /* <DEDUP_REMOVED lines=27> */
.L_x_104:
        /* <DEDUP_REMOVED lines=9> */
.L_x_105:
[----:B------:R-:W-:Y:S05]  /*57a0*/  BSYNC.RECONVERGENT B3 ;  /* 0x0000000000037941 */ /* 0x000fea0003800200 */
.L_x_103:
        /* <DEDUP_REMOVED lines=26> */
.L_x_107:
        /* <DEDUP_REMOVED lines=9> */
.L_x_108:
[----:B------:R-:W-:Y:S05]  /*59e0*/  BSYNC.RECONVERGENT B3 ;  /* 0x0000000000037941 */ /* 0x000fea0003800200 */
.L_x_106:
        /* <DEDUP_REMOVED lines=29> */
.L_x_99:
[----:B------:R-:W-:Y:S05]  /*5bc0*/  BSYNC.RECONVERGENT B2 ;  /* 0x0000000000027941 */ /* 0x000fea0003800200 */
.L_x_98:
[----:B------:R-:W-:Y:S02]  /*5bd0*/  IADD3 R9, P0, PT, R9, 0x4, RZ ;  /* 0x0000000409097810 */ /* 0x000fe40007f1e0ff */
[----:B------:R-:W-:Y:S02]  /*5be0*/  IADD3 R12, P1, PT, R12, 0x8, RZ ;  /* 0x000000080c0c7810 */ /* 0x000fe40007f3e0ff */
[----:B------:R-:W-:Y:S02]  /*5bf0*/  IADD3.X R10, PT, PT, RZ, R10, RZ, P0, !PT ;  /* 0x0000000aff0a7210 */ /* 0x000fe400007fe4ff */
[----:B------:R-:W-:Y:S01]  /*5c00*/  ISETP.GE.U32.AND P0, PT, R9, R36, PT ;  /* 0x000000240900720c */ /* 0x000fe20003f06070 */
[----:B------:R-:W-:Y:S01]  /*5c10*/  IMAD.X R11, RZ, RZ, R11, P1 ;  /* 0x000000ffff0b7224 */ /* 0x000fe200008e060b */
[----:B------:R-:W-:Y:S02]  /*5c20*/  LEA R16, P2, -R38, R16, 0x2 ;  /* 0x0000001026107211 */ /* 0x000fe400078411ff */
[----:B------:R-:W-:-:S02]  /*5c30*/  ISETP.GE.AND.EX P0, PT, R10, R39, PT, P0 ;  /* 0x000000270a00720c */ /* 0x000fc40003f06300 */
[----:B------:R-:W-:-:S11]  /*5c40*/  IADD3.X R17, PT, PT, R17, ~R47, RZ, P2, !PT ;  /* 0x8000002f11117210 */ /* 0x000fd600017fe4ff */
[----:B------:R-:W-:Y:S05]  /*5c50*/  @!P0 BRA `(.L_x_109) ;  /* 0xffffffd800948947 */ /* 0x000fea000383ffff */
.L_x_28:
[----:B------:R-:W-:Y:S05]  /*5c60*/  BSYNC.RECONVERGENT B0 ;  /* 0x0000000000007941 */ /* 0x000fea0003800200 */
.L_x_27:
[----:B------:R-:W2:Y:S01]  /*5c70*/  LDL R0, [R1] ;  /* 0x0000000001007983 */ /* 0x000ea20000100800 */
[----:B------:R-:W-:-:S05]  /*5c80*/  IADD3 R5, P0, PT, R5, 0x1, RZ ;  /* 0x0000000105057810 */ /* 0x000fca0007f1e0ff */
[----:B------:R-:W-:Y:S01]  /*5c90*/  IMAD.X R6, RZ, RZ, R6, P0 ;  /* 0x000000ffff067224 */ /* 0x000fe200000e0606 */
[----:B------:R-:W-:-:S04]  /*5ca0*/  ISETP.GE.U32.AND P0, PT, R5, R59, PT ;  /* 0x0000003b0500720c */ /* 0x000fc80003f06070 */
[----:B--2---:R-:W-:-:S13]  /*5cb0*/  ISETP.GE.AND.EX P0, PT, R6, R0, PT, P0 ;  /* 0x000000000600720c */ /* 0x004fda0003f06300 */
[----:B------:R-:W-:Y:S05]  /*5cc0*/  @!P0 BRA `(.L_x_110) ;  /* 0xffffffb8007c8947 */ /* 0x000fea000383ffff */
.L_x_26:
[----:B------:R-:W-:Y:S05]  /*5cd0*/  BSYNC.RECONVERGENT B1 ;  /* 0x0000000000017941 */ /* 0x000fea0003800200 */
.L_x_25:
[----:B------:R-:W2:Y:S01]  /*5ce0*/  LDL.LU R8, [R1+0x4] ;  /* 0x0000040001087983 */ /* 0x000ea20000300800 */
[----:B------:R-:W0:Y:S03]  /*5cf0*/  LDCU UR6, c[0x0][0x360] ;  /* 0x00006c00ff0677ac */ /* 0x000e260008000800 */
[----:B------:R-:W3:Y:S01]  /*5d00*/  LDL.LU R4, [R1+0x8] ;  /* 0x0000080001047983 */ /* 0x000ee20000300800 */
[----:B------:R-:W0:Y:S01]  /*5d10*/  LDC R0, c[0x0][0x370] ;  /* 0x0000dc00ff007b82 */ /* 0x000e220000000800 */
[----:B------:R-:W1:Y:S01]  /*5d20*/  LDCU.64 UR10, c[0x0][0x3f0] ;  /* 0x00007e00ff0a77ac */ /* 0x000e620008000a00 */
[----:B------:R-:W-:Y:S01]  /*5d30*/  F2FP.BF16.F32.PACK_AB R7, RZ, R7 ;  /* 0x00000007ff07723e */ /* 0x000fe200000010ff */
[----:B------:R-:W4:Y:S01]  /*5d40*/  LDCU.64 UR12, c[0x0][0x380] ;  /* 0x00007000ff0c77ac */ /* 0x000f220008000a00 */
[----:B0-----:R-:W-:Y:S01]  /*5d50*/  IMAD R0, R0, UR6, RZ ;  /* 0x0000000600007c24 */ /* 0x001fe2000f8e02ff */
[----:B--2---:R-:W-:-:S02]  /*5d60*/  SHF.R.S32.HI R3, RZ, 0x1f, R8 ;  /* 0x0000001fff037819 */ /* 0x004fc40000011408 */
[----:B-1----:R-:W-:-:S04]  /*5d70*/  LEA R2, P0, R8, UR10, 0x1 ;  /* 0x0000000a08027c11 */ /* 0x002fc8000f8008ff */
[----:B------:R-:W-:Y:S02]  /*5d80*/  LEA.HI.X R3, R8, UR11, R3, 0x1, P0 ;  /* 0x0000000b08037c11 */ /* 0x000fe400080f0c03 */
[----:B------:R-:W-:-:S03]  /*5d90*/  IADD3 R8, P0, PT, R0, R8, RZ ;  /* 0x0000000800087210 */ /* 0x000fc60007f1e0ff */
[----:B------:R0:W-:Y:S01]  /*5da0*/  STG.E.U16 desc[UR8][R2.64], R7 ;  /* 0x0000000702007986 */ /* 0x0001e2000c101508 */
[----:B---3--:R-:W-:Y:S02]  /*5db0*/  IADD3.X R4, PT, PT, RZ, R4, RZ, P0, !PT ;  /* 0x00000004ff047210 */ /* 0x008fe400007fe4ff */
[----:B----4-:R-:W-:Y:S01]  /*5dc0*/  ISETP.GE.U32.AND P0, PT, R8, UR12, PT ;  /* 0x0000000c08007c0c */ /* 0x010fe2000bf06070 */
[----:B------:R0:W-:Y:S03]  /*5dd0*/  STL [R1+0x4], R8 ;  /* 0x0000040801007387 */ /* 0x0001e60000100800 */
[----:B------:R-:W-:Y:S01]  /*5de0*/  ISETP.GE.AND.EX P0, PT, R4, UR13, PT, P0 ;  /* 0x0000000d04007c0c */ /* 0x000fe2000bf06300 */
[----:B------:R0:W-:-:S12]  /*5df0*/  STL [R1+0x8], R4 ;  /* 0x0000080401007387 */ /* 0x0001d80000100800 */
[----:B0-----:R-:W-:Y:S05]  /*5e00*/  @!P0 BRA `(.L_x_111) ;  /* 0xffffffa000c88947 */ /* 0x001fea000383ffff */
[----:B------:R-:W-:Y:S05]  /*5e10*/  EXIT ;  /* 0x000000000000794d */ /* 0x000fea0003800000 */
        .weak           $__internal_0_$__cuda_sm20_div_s64
        .type           $__internal_0_$__cuda_sm20_div_s64,@function
        .size           $__internal_0_$__cuda_sm20_div_s64,($__internal_1_$__cuda_sm20_rem_s64 - $__internal_0_$__cuda_sm20_div_s64)
$__internal_0_$__cuda_sm20_div_s64:
[-C--:B------:R-:W-:Y:S02]  /*5e20*/  IADD3 R26, P2, PT, RZ, -R3.reuse, RZ ;  /* 0x80000003ff1a7210 */ /* 0x080fe40007f5e0ff */
[----:B------:R-:W-:Y:S02]  /*5e30*/  ISETP.GE.AND P1, PT, R2, RZ, PT ;  /* 0x000000ff0200720c */ /* 0x000fe40003f26270 */
[----:B------:R-:W-:Y:S01]  /*5e40*/  ISETP.GE.AND P3, PT, R0, RZ, PT ;  /* 0x000000ff0000720c */ /* 0x000fe20003f66270 */
[----:B------:R-:W-:Y:S01]  /*5e50*/  IMAD.X R27, RZ, RZ, ~R2, P2 ;  /* 0x000000ffff1b7224 */ /* 0x000fe200010e0e02 */
[----:B------:R-:W-:-:S04]  /*5e60*/  SEL R26, R26, R3, !P1 ;  /* 0x000000031a1a7207 */ /* 0x000fc80004800000 */
[----:B------:R-:W-:-:S04]  /*5e70*/  SEL R27, R27, R2, !P1 ;  /* 0x000000021b1b7207 */ /* 0x000fc80004800000 */
[----:B------:R-:W0:Y:S08]  /*5e80*/  I2F.U64.RP R28, R26 ;  /* 0x0000001a001c7312 */ /* 0x000e300000309000 */
[----:B0-----:R-:W0:Y:S02]  /*5e90*/  MUFU.RCP R28, R28 ;  /* 0x0000001c001c7308 */ /* 0x001e240000001000 */
[----:B0-----:R-:W-:-:S06]  /*5ea0*/  IADD3 R28, PT, PT, R28, 0x1ffffffe, RZ ;  /* 0x1ffffffe1c1c7810 */ /* 0x001fcc0007ffe0ff */
[----:B------:R-:W0:Y:S02]  /*5eb0*/  F2I.U64.TRUNC R28, R28 ;  /* 0x0000001c001c7311 */ /* 0x000e24000020d800 */
[----:B0-----:R-:W-:-:S04]  /*5ec0*/  IMAD.WIDE.U32 R30, R28, R26, RZ ;  /* 0x0000001a1c1e7225 */ /* 0x001fc800078e00ff */
[----:B------:R-:W-:Y:S01]  /*5ed0*/  IMAD R31, R28, R27, R31 ;  /* 0x0000001b1c1f7224 */ /* 0x000fe200078e021f */
[----:B------:R-:W-:-:S03]  /*5ee0*/  IADD3 R44, P1, PT, RZ, -R30, RZ ;  /* 0x8000001eff2c7210 */ /* 0x000fc60007f3e0ff */
[----:B------:R-:W-:Y:S02]  /*5ef0*/  IMAD R31, R29, R26, R31 ;  /* 0x0000001a1d1f7224 */ /* 0x000fe400078e021f */
[----:B------:R-:W-:-:S04]  /*5f00*/  IMAD.HI.U32 R30, R28, R44, RZ ;  /* 0x0000002c1c1e7227 */ /* 0x000fc800078e00ff */
[----:B------:R-:W-:Y:S01]  /*5f10*/  IMAD.X R45, RZ, RZ, ~R31, P1 ;  /* 0x000000ffff2d7224 */ /* 0x000fe200008e0e1f */
[----:B------:R-:W-:-:S03]  /*5f20*/  MOV R31, R28 ;  /* 0x0000001c001f7202 */ /* 0x000fc60000000f00 */
[----:B------:R-:W-:-:S04]  /*5f30*/  IMAD.WIDE.U32 R30, P1, R28, R45, R30 ;  /* 0x0000002d1c1e7225 */ /* 0x000fc8000782001e */
[C---:B------:R-:W-:Y:S02]  /*5f40*/  IMAD R28, R29.reuse, R45, RZ ;  /* 0x0000002d1d1c7224 */ /* 0x040fe400078e02ff */
[----:B------:R-:W-:-:S04]  /*5f50*/  IMAD.HI.U32 R30, P2, R29, R44, R30 ;  /* 0x0000002c1d1e7227 */ /* 0x000fc8000784001e */
[----:B------:R-:W-:-:S04]  /*5f60*/  IMAD.HI.U32 R44, R29, R45, RZ ;  /* 0x0000002d1d2c7227 */ /* 0x000fc800078e00ff */
[----:B------:R-:W-:Y:S01]  /*5f70*/  IMAD.X R44, R44, 0x1, R29, P1 ;  /* 0x000000012c2c7824 */ /* 0x000fe200008e061d */
[----:B------:R-:W-:-:S04]  /*5f80*/  IADD3 R29, P1, PT, R28, R30, RZ ;  /* 0x0000001e1c1d7210 */ /* 0x000fc80007f3e0ff */
[----:B------:R-:W-:Y:S01]  /*5f90*/  IADD3.X R44, PT, PT, RZ, RZ, R44, P1, P2 ;  /* 0x000000ffff2c7210 */ /* 0x000fe20000fe442c */
[----:B------:R-:W-:-:S04]  /*5fa0*/  IMAD.WIDE.U32 R30, R29, R26, RZ ;  /* 0x0000001a1d1e7225 */ /* 0x000fc800078e00ff */
[----:B------:R-:W-:Y:S01]  /*5fb0*/  IMAD R28, R29, R27, R31 ;  /* 0x0000001b1d1c7224 */ /* 0x000fe200078e021f */
[----:B------:R-:W-:-:S03]  /*5fc0*/  IADD3 R30, P1, PT, RZ, -R30, RZ ;  /* 0x8000001eff1e7210 */ /* 0x000fc60007f3e0ff */
[----:B------:R-:W-:-:S05]  /*5fd0*/  IMAD R28, R44, R26, R28 ;  /* 0x0000001a2c1c7224 */ /* 0x000fca00078e021c */
[----:B------:R-:W-:Y:S01]  /*5fe0*/  IADD3.X R31, PT, PT, RZ, ~R28, RZ, P1, !PT ;  /* 0x8000001cff1f7210 */ /* 0x000fe20000ffe4ff */
[----:B------:R-:W-:-:S04]  /*5ff0*/  IMAD.HI.U32 R28, R29, R30, RZ ;  /* 0x0000001e1d1c7227 */ /* 0x000fc800078e00ff */
[----:B------:R-:W-:-:S04]  /*6000*/  IMAD.WIDE.U32 R28, P2, R29, R31, R28 ;  /* 0x0000001f1d1c7225 */ /* 0x000fc8000784001c */
[----:B------:R-:W-:-:S04]  /*6010*/  IMAD.HI.U32 R28, P1, R44, R30, R28 ;  /* 0x0000001e2c1c7227 */ /* 0x000fc8000782001c */
[----:B------:R-:W-:-:S04]  /*6020*/  IMAD.HI.U32 R30, R44, R31, RZ ;  /* 0x0000001f2c1e7227 */ /* 0x000fc800078e00ff */
[----:B------:R-:W-:Y:S02]  /*6030*/  IMAD.X R30, R30, 0x1, R44, P2 ;  /* 0x000000011e1e7824 */ /* 0x000fe400010e062c */
[----:B------:R-:W-:Y:S01]  /*6040*/  IMAD R44, R44, R31, RZ ;  /* 0x0000001f2c2c7224 */ /* 0x000fe200078e02ff */
[----:B------:R-:W-:Y:S01]  /*6050*/  IADD3 R31, P4, PT, RZ, -R40, RZ ;  /* 0x80000028ff1f7210 */ /* 0x000fe20007f9e0ff */
[----:B------:R-:W-:-:S03]  /*6060*/  IMAD.MOV.U32 R29, RZ, RZ, RZ ;  /* 0x000000ffff1d7224 */ /* 0x000fc600078e00ff */
[----:B------:R-:W-:Y:S02]  /*6070*/  IADD3 R44, P2, PT, R44, R28, RZ ;  /* 0x0000001c2c2c7210 */ /* 0x000fe40007f5e0ff */
[----:B------:R-:W-:Y:S02]  /*6080*/  SEL R31, R31, R40, !P3 ;  /* 0x000000281f1f7207 */ /* 0x000fe40005800000 */
[-C--:B------:R-:W-:Y:S02]  /*6090*/  IADD3.X R40, PT, PT, RZ, ~R0.reuse, RZ, P4, !PT ;  /* 0x80000000ff287210 */ /* 0x080fe400027fe4ff */
[----:B------:R-:W-:Y:S01]  /*60a0*/  IADD3.X R30, PT, PT, RZ, RZ, R30, P2, P1 ;  /* 0x000000ffff1e7210 */ /* 0x000fe200017e241e */
[----:B------:R-:W-:Y:S01]  /*60b0*/  IMAD.HI.U32 R28, R44, R31, RZ ;  /* 0x0000001f2c1c7227 */ /* 0x000fe200078e00ff */
[-C--:B------:R-:W-:Y:S02]  /*60c0*/  SEL R40, R40, R0.reuse, !P3 ;  /* 0x0000000028287207 */ /* 0x080fe40005800000 */
[----:B------:R-:W-:-:S03]  /*60d0*/  LOP3.LUT R0, R2, R0, RZ, 0x3c, !PT ;  /* 0x0000000002007212 */ /* 0x000fc600078e3cff */
[----:B------:R-:W-:-:S04]  /*60e0*/  IMAD.WIDE.U32 R28, R44, R40, R28 ;  /* 0x000000282c1c7225 */ /* 0x000fc800078e001c */
[C---:B------:R-:W-:Y:S02]  /*60f0*/  IMAD R44, R30.reuse, R40, RZ ;  /* 0x000000281e2c7224 */ /* 0x040fe400078e02ff */
[----:B------:R-:W-:-:S04]  /*6100*/  IMAD.HI.U32 R28, P1, R30, R31, R28 ;  /* 0x0000001f1e1c7227 */ /* 0x000fc8000782001c */
[----:B------:R-:W-:Y:S01]  /*6110*/  IMAD.HI.U32 R30, R30, R40, RZ ;  /* 0x000000281e1e7227 */ /* 0x000fe200078e00ff */
[----:B------:R-:W-:-:S04]  /*6120*/  IADD3 R44, P2, PT, R44, R28, RZ ;  /* 0x0000001c2c2c7210 */ /* 0x000fc80007f5e0ff */
[----:B------:R-:W-:Y:S01]  /*6130*/  IADD3.X R30, PT, PT, R30, RZ, RZ, P1, !PT ;  /* 0x000000ff1e1e7210 */ /* 0x000fe20000ffe4ff */
[----:B------:R-:W-:-:S04]  /*6140*/  IMAD.WIDE.U32 R28, R44, R26, RZ ;  /* 0x0000001a2c1c7225 */ /* 0x000fc800078e00ff */
[----:B------:R-:W-:Y:S01]  /*6150*/  IMAD R29, R44, R27, R29 ;  /* 0x0000001b2c1d7224 */ /* 0x000fe200078e021d */
[----:B------:R-:W-:Y:S01]  /*6160*/  IADD3 R28, P3, PT, -R28, R31, RZ ;  /* 0x0000001f1c1c7210 */ /* 0x000fe20007f7e1ff */
[----:B------:R-:W-:-:S03]  /*6170*/  IMAD.X R30, RZ, RZ, R30, P2 ;  /* 0x000000ffff1e7224 */ /* 0x000fc600010e061e */
[-C--:B------:R-:W-:Y:S01]  /*6180*/  ISETP.GE.U32.AND P1, PT, R28, R26.reuse, PT ;  /* 0x0000001a1c00720c */ /* 0x080fe20003f26070 */
[----:B------:R-:W-:-:S05]  /*6190*/  IMAD R29, R30, R26, R29 ;  /* 0x0000001a1e1d7224 */ /* 0x000fca00078e021d */
[----:B------:R-:W-:Y:S02]  /*61a0*/  IADD3.X R29, PT, PT, ~R29, R40, RZ, P3, !PT ;  /* 0x000000281d1d7210 */ /* 0x000fe40001ffe5ff */
[----:B------:R-:W-:Y:S02]  /*61b0*/  IADD3 R31, P3, PT, R28, -R26, RZ ;  /* 0x8000001a1c1f7210 */ /* 0x000fe40007f7e0ff */
[----:B------:R-:W-:-:S04]  /*61c0*/  ISETP.GE.U32.AND.EX P1, PT, R29, R27, PT, P1 ;  /* 0x0000001b1d00720c */ /* 0x000fc80003f26110 */
[----:B------:R-:W-:-:S04]  /*61d0*/  SEL R31, R31, R28, P1 ;  /* 0x0000001c1f1f7207 */ /* 0x000fc80000800000 */
[----:B------:R-:W-:Y:S01]  /*61e0*/  ISETP.GE.U32.AND P2, PT, R31, R26, PT ;  /* 0x0000001a1f00720c */ /* 0x000fe20003f46070 */
[----:B------:R-:W-:-:S05]  /*61f0*/  IMAD.X R26, R29, 0x1, ~R27, P3 ;  /* 0x000000011d1a7824 */ /* 0x000fca00018e0e1b */
[----:B------:R-:W-:-:S04]  /*6200*/  SEL R26, R26, R29, P1 ;  /* 0x0000001d1a1a7207 */ /* 0x000fc80000800000 */
[----:B------:R-:W-:Y:S02]  /*6210*/  ISETP.GE.U32.AND.EX P2, PT, R26, R27, PT, P2 ;  /* 0x0000001b1a00720c */ /* 0x000fe40003f46120 */
[----:B------:R-:W-:-:S04]  /*6220*/  IADD3 R26, P3, PT, R44, 0x1, RZ ;  /* 0x000000012c1a7810 */ /* 0x000fc80007f7e0ff */
[----:B------:R-:W-:Y:S02]  /*6230*/  IADD3.X R27, PT, PT, RZ, R30, RZ, P3, !PT ;  /* 0x0000001eff1b7210 */ /* 0x000fe40001ffe4ff */
[----:B------:R-:W-:Y:S02]  /*6240*/  SEL R26, R26, R44, P1 ;  /* 0x0000002c1a1a7207 */ /* 0x000fe40000800000 */
[----:B------:R-:W-:Y:S02]  /*6250*/  SEL R27, R27, R30, P1 ;  /* 0x0000001e1b1b7207 */ /* 0x000fe40000800000 */
[----:B------:R-:W-:-:S04]  /*6260*/  IADD3 R28, P1, PT, R26, 0x1, RZ ;  /* 0x000000011a1c7810 */ /* 0x000fc80007f3e0ff */
[----:B------:R-:W-:Y:S01]  /*6270*/  SEL R28, R28, R26, P2 ;  /* 0x0000001a1c1c7207 */ /* 0x000fe20001000000 */
[----:B------:R-:W-:Y:S01]  /*6280*/  IMAD.X R26, RZ, RZ, R27, P1 ;  /* 0x000000ffff1a7224 */ /* 0x000fe200008e061b */
[----:B------:R-:W-:Y:S01]  /*6290*/  ISETP.NE.U32.AND P1, PT, R3, RZ, PT ;  /* 0x000000ff0300720c */ /* 0x000fe20003f25070 */
[----:B------:R-:W-:-:S03]  /*62a0*/  HFMA2 R3, -RZ, RZ, 0, 0 ;  /* 0x00000000ff037431 */ /* 0x000fc600000001ff */
[----:B------:R-:W-:Y:S02]  /*62b0*/  SEL R26, R26, R27, P2 ;  /* 0x0000001b1a1a7207 */ /* 0x000fe40001000000 */
[----:B------:R-:W-:Y:S02]  /*62c0*/  IADD3 R27, P3, PT, RZ, -R28, RZ ;  /* 0x8000001cff1b7210 */ /* 0x000fe40007f7e0ff */
[----:B------:R-:W-:Y:S02]  /*62d0*/  ISETP.GE.AND P2, PT, R0, RZ, PT ;  /* 0x000000ff0000720c */ /* 0x000fe40003f46270 */
[----:B------:R-:W-:Y:S02]  /*62e0*/  IADD3.X R0, PT, PT, RZ, ~R26, RZ, P3, !PT ;  /* 0x8000001aff007210 */ /* 0x000fe40001ffe4ff */
[----:B------:R-:W-:Y:S01]  /*62f0*/  ISETP.NE.AND.EX P1, PT, R2, RZ, PT, P1 ;  /* 0x000000ff0200720c */ /* 0x000fe20003f25310 */
[----:B------:R-:W-:Y:S01]  /*6300*/  IMAD.MOV.U32 R2, RZ, RZ, R4 ;  /* 0x000000ffff027224 */ /* 0x000fe200078e0004 */
[----:B------:R-:W-:-:S02]  /*6310*/  SEL R27, R27, R28, !P2 ;  /* 0x0000001c1b1b7207 */ /* 0x000fc40005000000 */
[----:B------:R-:W-:Y:S02]  /*6320*/  SEL R0, R0, R26, !P2 ;  /* 0x0000001a00007207 */ /* 0x000fe40005000000 */
[----:B------:R-:W-:Y:S02]  /*6330*/  SEL R26, R27, 0xffffffff, P1 ;  /* 0xffffffff1b1a7807 */ /* 0x000fe40000800000 */
[----:B------:R-:W-:Y:S01]  /*6340*/  SEL R0, R0, 0xffffffff, P1 ;  /* 0xffffffff00007807 */ /* 0x000fe20000800000 */
[----:B------:R-:W-:Y:S06]  /*6350*/  RET.REL.NODEC R2 `(_ZN2at6native13col2im_kernelIN3c108BFloat16EfEEvlPKT_llllllllllllPS4_) ;  /* 0xffffff9c02287950 */ /* 0x000fec0003c3ffff */
        .weak           $__internal_1_$__cuda_sm20_rem_s64
        .type           $__internal_1_$__cuda_sm20_rem_s64,@function
        .size           $__internal_1_$__cuda_sm20_rem_s64,(.L_x_517 - $__internal_1_$__cuda_sm20_rem_s64)
$__internal_1_$__cuda_sm20_rem_s64:
[----:B------:R-:W-:Y:S02]  /*6360*/  IADD3 R2, P2, PT, RZ, -R4, RZ ;  /* 0x80000004ff027210 */ /* 0x000fe40007f5e0ff */
[----:B------:R-:W-:-:S03]  /*6370*/  ISETP.GE.AND P1, PT, R0, RZ, PT ;  /* 0x000000ff0000720c */ /* 0x000fc60003f26270 */
        /* <DEDUP_REMOVED lines=30> */
[----:B------:R-:W-:Y:S01]  /*6560*/  IMAD.X R29, R29, 0x1, R40, P2 ;  /* 0x000000011d1d7824 */ /* 0x000fe200010e0628 */
[----:B------:R-:W-:Y:S01]  /*6570*/  ISETP.GE.AND P2, PT, R35, RZ, PT ;  /* 0x000000ff2300720c */ /* 0x000fe20003f46270 */
        /* <DEDUP_REMOVED lines=8> */
[----:B------:R-:W-:-:S05]  /*6600*/  SEL R31, R31, R35, !P2 ;  /* 0x000000231f1f7207 */ /* 0x000fca0005000000 */
        /* <DEDUP_REMOVED lines=10> */
[CC--:B------:R-:W-:Y:S01]  /*66b0*/  ISETP.GE.U32.AND P1, PT, R26.reuse, R2.reuse, PT ;  /* 0x000000021a00720c */ /* 0x0c0fe20003f26070 */
[-C--:B------:R-:W-:Y:S01]  /*66c0*/  IMAD R29, R29, R2.reuse, R40 ;  /* 0x000000021d1d7224 */ /* 0x080fe200078e0228 */
[----:B------:R-:W-:-:S04]  /*66d0*/  IADD3 R27, P3, PT, R26, -R2, RZ ;  /* 0x800000021a1b7210 */ /* 0x000fc80007f7e0ff */
[----:B------:R-:W-:Y:S01]  /*66e0*/  IADD3.X R29, PT, PT, ~R29, R31, RZ, P4, !PT ;  /* 0x0000001f1d1d7210 */ /* 0x000fe200027fe5ff */
[----:B------:R-:W-:-:S03]  /*66f0*/  HFMA2 R31, -RZ, RZ, 0, 0 ;  /* 0x00000000ff1f7431 */ /* 0x000fc600000001ff */
[----:B------:R-:W-:-:S04]  /*6700*/  ISETP.GE.U32.AND.EX P1, PT, R29, R3, PT, P1 ;  /* 0x000000031d00720c */ /* 0x000fc80003f26110 */
[----:B------:R-:W-:Y:S01]  /*6710*/  SEL R27, R27, R26, P1 ;  /* 0x0000001a1b1b7207 */ /* 0x000fe20000800000 */
[----:B------:R-:W-:-:S05]  /*6720*/  IMAD.X R26, R29, 0x1, ~R3, P3 ;  /* 0x000000011d1a7824 */ /* 0x000fca00018e0e03 */
[----:B------:R-:W-:Y:S02]  /*6730*/  SEL R26, R26, R29, P1 ;  /* 0x0000001d1a1a7207 */ /* 0x000fe40000800000 */
[CC--:B------:R-:W-:Y:S02]  /*6740*/  ISETP.GE.U32.AND P1, PT, R27.reuse, R2.reuse, PT ;  /* 0x000000021b00720c */ /* 0x0c0fe40003f26070 */
[----:B------:R-:W-:Y:S02]  /*6750*/  IADD3 R2, P3, PT, R27, -R2, RZ ;  /* 0x800000021b027210 */ /* 0x000fe40007f7e0ff */
[CC--:B------:R-:W-:Y:S02]  /*6760*/  ISETP.GE.U32.AND.EX P1, PT, R26.reuse, R3.reuse, PT, P1 ;  /* 0x000000031a00720c */ /* 0x0c0fe40003f26110 */
[----:B------:R-:W-:Y:S02]  /*6770*/  IADD3.X R3, PT, PT, R26, ~R3, RZ, P3, !PT ;  /* 0x800000031a037210 */ /* 0x000fe40001ffe4ff */
[----:B------:R-:W-:-:S02]  /*6780*/  SEL R2, R2, R27, P1 ;  /* 0x0000001b02027207 */ /* 0x000fc40000800000 */
[----:B------:R-:W-:Y:S02]  /*6790*/  SEL R26, R3, R26, P1 ;  /* 0x0000001a031a7207 */ /* 0x000fe40000800000 */
[----:B------:R-:W-:Y:S02]  /*67a0*/  IADD3 R3, P3, PT, RZ, -R2, RZ ;  /* 0x80000002ff037210 */ /* 0x000fe40007f7e0ff */
[----:B------:R-:W-:-:S03]  /*67b0*/  ISETP.NE.U32.AND P1, PT, R4, RZ, PT ;  /* 0x000000ff0400720c */ /* 0x000fc60003f25070 */
[----:B------:R-:W-:Y:S01]  /*67c0*/  IMAD.X R4, RZ, RZ, ~R26, P3 ;  /* 0x000000ffff047224 */ /* 0x000fe200018e0e1a */
[----:B------:R-:W-:Y:S02]  /*67d0*/  ISETP.NE.AND.EX P1, PT, R0, RZ, PT, P1 ;  /* 0x000000ff0000720c */ /* 0x000fe40003f25310 */
[----:B------:R-:W-:Y:S02]  /*67e0*/  SEL R0, R3, R2, !P2 ;  /* 0x0000000203007207 */ /* 0x000fe40005000000 */
[----:B------:R-:W-:Y:S02]  /*67f0*/  SEL R4, R4, R26, !P2 ;  /* 0x0000001a04047207 */ /* 0x000fe40005000000 */
[----:B------:R-:W-:Y:S02]  /*6800*/  SEL R0, R0, 0xffffffff, P1 ;  /* 0xffffffff00007807 */ /* 0x000fe40000800000 */
[----:B------:R-:W-:Y:S01]  /*6810*/  SEL R4, R4, 0xffffffff, P1 ;  /* 0xffffffff04047807 */ /* 0x000fe20000800000 */
[----:B------:R-:W-:Y:S06]  /*6820*/  RET.REL.NODEC R30 `(_ZN2at6native13col2im_kernelIN3c108BFloat16EfEEvlPKT_llllllllllllPS4_) ;  /* 0xffffff941ef47950 */ /* 0x000fec0003c3ffff */
.L_x_112:
[----:B------:R-:W-:-:S00]  /*6830*/  BRA `(.L_x_112) ;  /* 0xfffffffc00fc7947 */ /* 0x000fc0000383ffff */
[----:B------:R-:W-:-:S00]  /*6840*/  NOP ;  /* 0x0000000000007918 */ /* 0x000fc00000000000 */
        /* <DEDUP_REMOVED lines=11> */
.L_x_517:


//--------------------- .text._ZN2at6native13col2im_kernelIN3c104HalfEfEEvlPKT_llllllllllllPS4_ --------------------------
	.section	.text._ZN2at6native13col2im_kernelIN3c104HalfEfEEvlPKT_llllllllllllPS4_,"ax",@progbits
	.align	128
        .global         _ZN2at6native13col2im_kernelIN3c104HalfEfEEvlPKT_llllllllllllPS4_
        .type           _ZN2at6native13col2im_kernelIN3c104HalfEfEEvlPKT_llllllllllllPS4_,@function
        .size           _ZN2at6native13col2im_kernelIN3c104HalfEfEEvlPKT_llllllllllllPS4_,(.L_x_519 - _ZN2at6native13col2im_kernelIN3c104HalfEfEEvlPKT_llllllllllllPS4_)
        .other          _ZN2at6native13col2im_kernelIN3c104HalfEfEEvlPKT_llllllllllllPS4_,@"STO_CUDA_ENTRY STV_DEFAULT"
_ZN2at6native13col2im_kernelIN3c104HalfEfEEvlPKT_llllllllllllPS4_:
.text._ZN2at6native13col2im_kernelIN3c104HalfEfEEvlPKT_llllllllllllPS4_:
        /* <DEDUP_REMOVED lines=19> */
.L_x_224:
        /* <DEDUP_REMOVED lines=31> */
.L_x_114:
[----:B------:R-:W0:Y:S01]  /*0320*/  LDCU.64 UR6, c[0x0][0x398] ;  /* 0x00007300ff0677ac */ /* 0x000e220008000a00 */
[----:B------:R-:W-:Y:S01]  /*0330*/  IMAD.MOV.U32 R40, RZ, RZ, R4 ;  /* 0x000000ffff287224 */ /* 0x000fe200078e0004 */
[----:B------:R-:W-:Y:S01]  /*0340*/  MOV R4, 0x390 ;  /* 0x0000039000047802 */ /* 0x000fe20000000f00 */
[----:B------:R-:W-:Y:S02]  /*0350*/  IMAD.MOV.U32 R0, RZ, RZ, R5 ;  /* 0x000000ffff007224 */ /* 0x000fe400078e0005 */
[----:B0-----:R-:W-:Y:S01]  /*0360*/  IMAD.U32 R3, RZ, RZ, UR6 ;  /* 0x00000006ff037e24 */ /* 0x001fe2000f8e00ff */
[----:B------:R-:W-:-:S07]  /*0370*/  MOV R2, UR7 ;  /* 0x0000000700027c02 */ /* 0x000fce0008000f00 */
[----:B------:R-:W-:Y:S05]  /*0380*/  CALL.REL.NOINC `($__internal_2_$__cuda_sm20_div_s64) ;  /* 0x0000005800a47944 */ /* 0x000fea0003c00000 */
        /* <DEDUP_REMOVED lines=10> */
.L_x_115:
[----:B------:R-:W-:Y:S05]  /*0430*/  BSYNC.RECONVERGENT B0 ;  /* 0x0000000000007941 */ /* 0x000fea0003800200 */
.L_x_113:
        /* <DEDUP_REMOVED lines=29> */
.L_x_117:
[----:B------:R-:W0:Y:S01]  /*0610*/  LDCU.64 UR6, c[0x0][0x390] ;  /* 0x00007200ff0677ac */ /* 0x000e220008000a00 */
[----:B------:R-:W-:Y:S01]  /*0620*/  IMAD.MOV.U32 R31, RZ, RZ, R26 ;  /* 0x000000ffff1f7224 */ /* 0x000fe200078e001a */
[----:B------:R-:W-:Y:S02]  /*0630*/  MOV R35, R27 ;  /* 0x0000001b00237202 */ /* 0x000fe40000000f00 */
[----:B------:R-:W-:Y:S01]  /*0640*/  MOV R30, 0x680 ;  /* 0x00000680001e7802 */ /* 0x000fe20000000f00 */
[----:B0-----:R-:W-:Y:S02]  /*0650*/  IMAD.U32 R4, RZ, RZ, UR6 ;  /* 0x00000006ff047e24 */ /* 0x001fe4000f8e00ff */
[----:B------:R-:W-:-:S07]  /*0660*/  IMAD.U32 R0, RZ, RZ, UR7 ;  /* 0x00000007ff007e24 */ /* 0x000fce000f8e00ff */
[----:B------:R-:W-:Y:S05]  /*0670*/  CALL.REL.NOINC `($__internal_3_$__cuda_sm20_rem_s64) ;  /* 0x0000005c00387944 */ /* 0x000fea0003c00000 */
[----:B------:R-:W-:Y:S01]  /*0680*/  MOV R2, R0 ;  /* 0x0000000000027202 */ /* 0x000fe20000000f00 */
[----:B------:R-:W-:-:S07]  /*0690*/  IMAD.MOV.U32 R3, RZ, RZ, R4 ;  /* 0x000000ffff037224 */ /* 0x000fce00078e0004 */
.L_x_118:
[----:B------:R-:W-:Y:S05]  /*06a0*/  BSYNC.RECONVERGENT B0 ;  /* 0x0000000000007941 */ /* 0x000fea0003800200 */
.L_x_116:
        /* <DEDUP_REMOVED lines=34> */
.L_x_120:
[----:B------:R-:W-:Y:S01]  /*08d0*/  IMAD.MOV.U32 R2, RZ, RZ, R4 ;  /* 0x000000ffff027224 */ /* 0x000fe200078e0004 */
[----:B------:R-:W-:Y:S01]  /*08e0*/  MOV R0, R5 ;  /* 0x0000000500007202 */ /* 0x000fe20000000f00 */
[----:B------:R-:W-:Y:S01]  /*08f0*/  IMAD.MOV.U32 R3, RZ, RZ, R6 ;  /* 0x000000ffff037224 */ /* 0x000fe200078e0006 */
[----:B------:R-:W-:Y:S01]  /*0900*/  MOV R4, 0x930 ;  /* 0x0000093000047802 */ /* 0x000fe20000000f00 */
[----:B-----5:R-:W-:-:S07]  /*0910*/  IMAD.MOV.U32 R40, RZ, RZ, R12 ;  /* 0x000000ffff287224 */ /* 0x020fce00078e000c */
[----:B------:R-:W-:Y:S05]  /*0920*/  CALL.REL.NOINC `($__internal_2_$__cuda_sm20_div_s64) ;  /* 0x00000054003c7944 */ /* 0x000fea0003c00000 */
[----:B------:R-:W-:Y:S01]  /*0930*/  MOV R18, R26 ;  /* 0x0000001a00127202 */ /* 0x000fe20000000f00 */
[----:B------:R-:W-:-:S07]  /*0940*/  IMAD.MOV.U32 R19, RZ, RZ, R0 ;  /* 0x000000ffff137224 */ /* 0x000fce00078e0000 */
.L_x_121:
[----:B------:R-:W-:Y:S05]  /*0950*/  BSYNC.RECONVERGENT B0 ;  /* 0x0000000000007941 */ /* 0x000fea0003800200 */
.L_x_119:
        /* <DEDUP_REMOVED lines=43> */
.L_x_125:
[----:B------:R-:W0:Y:S01]  /*0c10*/  LDCU.64 UR6, c[0x0][0x3c8] ;  /* 0x00007900ff0677ac */ /* 0x000e220008000a00 */
[----:B------:R-:W-:Y:S02]  /*0c20*/  MOV R4, 0xc60 ;  /* 0x00000c6000047802 */ /* 0x000fe40000000f00 */
[----:B0-----:R-:W-:Y:S01]  /*0c30*/  MOV R3, UR6 ;  /* 0x0000000600037c02 */ /* 0x001fe20008000f00 */
[----:B------:R-:W-:-:S07]  /*0c40*/  IMAD.U32 R2, RZ, RZ, UR7 ;  /* 0x00000007ff027e24 */ /* 0x000fce000f8e00ff */
[----:B------:R-:W-:Y:S05]  /*0c50*/  CALL.REL.NOINC `($__internal_2_$__cuda_sm20_div_s64) ;  /* 0x0000005000707944 */ /* 0x000fea0003c00000 */
[----:B------:R-:W-:-:S07]  /*0c60*/  IMAD.MOV.U32 R27, RZ, RZ, R0 ;  /* 0x000000ffff1b7224 */ /* 0x000fce00078e0000 */
.L_x_126:
[----:B------:R-:W-:Y:S05]  /*0c70*/  BSYNC.RECONVERGENT B1 ;  /* 0x0000000000017941 */ /* 0x000fea0003800200 */
.L_x_124:
[----:B------:R-:W-:-:S04]  /*0c80*/  IADD3 R48, P0, PT, R26, 0x1, RZ ;  /* 0x000000011a307810 */ /* 0x000fc80007f1e0ff */
[----:B------:R-:W-:-:S09]  /*0c90*/  IADD3.X R49, PT, PT, RZ, R27, RZ, P0, !PT ;  /* 0x0000001bff317210 */ /* 0x000fd200007fe4ff */
.L_x_123:
[----:B------:R-:W-:Y:S05]  /*0ca0*/  BSYNC.RECONVERGENT B0 ;  /* 0x0000000000007941 */ /* 0x000fea0003800200 */
.L_x_122:
        /* <DEDUP_REMOVED lines=26> */
.L_x_128:
[----:B------:R-:W0:Y:S01]  /*0e50*/  LDCU.64 UR6, c[0x0][0x3c8] ;  /* 0x00007900ff0677ac */ /* 0x000e220008000a00 */
[----:B------:R-:W-:Y:S02]  /*0e60*/  MOV R40, R54 ;  /* 0x0000003600287202 */ /* 0x000fe40000000f00 */
[----:B------:R-:W-:Y:S02]  /*0e70*/  MOV R0, R55 ;  /* 0x0000003700007202 */ /* 0x000fe40000000f00 */
[----:B------:R-:W-:Y:S01]  /*0e80*/  MOV R4, 0xec0 ;  /* 0x00000ec000047802 */ /* 0x000fe20000000f00 */
[----:B0-----:R-:W-:Y:S02]  /*0e90*/  IMAD.U32 R3, RZ, RZ, UR6 ;  /* 0x00000006ff037e24 */ /* 0x001fe4000f8e00ff */
[----:B------:R-:W-:-:S07]  /*0ea0*/  IMAD.U32 R2, RZ, RZ, UR7 ;  /* 0x00000007ff027e24 */ /* 0x000fce000f8e00ff */
[----:B------:R-:W-:Y:S05]  /*0eb0*/  CALL.REL.NOINC `($__internal_2_$__cuda_sm20_div_s64) ;  /* 0x0000004c00d87944 */ /* 0x000fea0003c00000 */
[----:B------:R-:W-:-:S07]  /*0ec0*/  IMAD.MOV.U32 R27, RZ, RZ, R0 ;  /* 0x000000ffff1b7224 */ /* 0x000fce00078e0000 */
.L_x_129:
[----:B------:R-:W-:Y:S05]  /*0ed0*/  BSYNC.RECONVERGENT B0 ;  /* 0x0000000000007941 */ /* 0x000fea0003800200 */
.L_x_127:
        /* <DEDUP_REMOVED lines=51> */
.L_x_133:
[----:B------:R-:W0:Y:S01]  /*1210*/  LDCU.64 UR6, c[0x0][0x3c0] ;  /* 0x00007800ff0677ac */ /* 0x000e220008000a00 */
[----:B------:R-:W-:Y:S02]  /*1220*/  MOV R4, 0x1260 ;  /* 0x0000126000047802 */ /* 0x000fe40000000f00 */
[----:B0-----:R-:W-:Y:S01]  /*1230*/  MOV R3, UR6 ;  /* 0x0000000600037c02 */ /* 0x001fe20008000f00 */
[----:B------:R-:W-:-:S07]  /*1240*/  IMAD.U32 R2, RZ, RZ, UR7 ;  /* 0x00000007ff027e24 */ /* 0x000fce000f8e00ff */
[----:B------:R-:W-:Y:S05]  /*1250*/  CALL.REL.NOINC `($__internal_2_$__cuda_sm20_div_s64) ;  /* 0x0000004800f07944 */ /* 0x000fea0003c00000 */
[----:B------:R-:W-:-:S07]  /*1260*/  IMAD.MOV.U32 R27, RZ, RZ, R0 ;  /* 0x000000ffff1b7224 */ /* 0x000fce00078e0000 */
.L_x_134:
[----:B------:R-:W-:Y:S05]  /*1270*/  BSYNC.RECONVERGENT B1 ;  /* 0x0000000000017941 */ /* 0x000fea0003800200 */
.L_x_132:
[----:B------:R-:W-:-:S04]  /*1280*/  IADD3 R5, P0, PT, R26, 0x1, RZ ;  /* 0x000000011a057810 */ /* 0x000fc80007f1e0ff */
[----:B------:R-:W-:-:S09]  /*1290*/  IADD3.X R6, PT, PT, RZ, R27, RZ, P0, !PT ;  /* 0x0000001bff067210 */ /* 0x000fd200007fe4ff */
.L_x_131:
[----:B------:R-:W-:Y:S05]  /*12a0*/  BSYNC.RECONVERGENT B0 ;  /* 0x0000000000007941 */ /* 0x000fea0003800200 */
.L_x_130:
        /* <DEDUP_REMOVED lines=26> */
.L_x_136:
        /* <DEDUP_REMOVED lines=8> */
.L_x_137:
[----:B------:R-:W-:Y:S05]  /*14d0*/  BSYNC.RECONVERGENT B0 ;  /* 0x0000000000007941 */ /* 0x000fea0003800200 */
.L_x_135:
        /* <DEDUP_REMOVED lines=30> */
.L_x_223:
        /* <DEDUP_REMOVED lines=36> */
.L_x_143:
[----:B------:R-:W0:Y:S01]  /*1900*/  LDCU.64 UR6, c[0x0][0x3d0] ;  /* 0x00007a00ff0677ac */ /* 0x000e220008000a00 */
[----:B------:R-:W-:Y:S02]  /*1910*/  MOV R31, R20 ;  /* 0x00000014001f7202 */ /* 0x000fe40000000f00 */
[----:B------:R-:W-:Y:S02]  /*1920*/  MOV R35, R8 ;  /* 0x0000000800237202 */ /* 0x000fe40000000f00 */
[----:B------:R-:W-:Y:S01]  /*1930*/  MOV R30, 0x1970 ;  /* 0x00001970001e7802 */ /* 0x000fe20000000f00 */
[----:B0-----:R-:W-:Y:S02]  /*1940*/  IMAD.U32 R4, RZ, RZ, UR6 ;  /* 0x00000006ff047e24 */ /* 0x001fe4000f8e00ff */
[----:B------:R-:W-:-:S07]  /*1950*/  IMAD.U32 R0, RZ, RZ, UR7 ;  /* 0x00000007ff007e24 */ /* 0x000fce000f8e00ff */
[----:B------:R-:W-:Y:S05]  /*1960*/  CALL.REL.NOINC `($__internal_3_$__cuda_sm20_rem_s64) ;  /* 0x00000048007c7944 */ /* 0x000fea0003c00000 */
[----:B------:R-:W-:Y:S02]  /*1970*/  IMAD.MOV.U32 R22, RZ, RZ, R0 ;  /* 0x000000ffff167224 */ /* 0x000fe400078e0000 */
[----:B------:R-:W-:-:S07]  /*1980*/  IMAD.MOV.U32 R23, RZ, RZ, R4 ;  /* 0x000000ffff177224 */ /* 0x000fce00078e0004 */
.L_x_144:
[----:B------:R-:W-:Y:S05]  /*1990*/  BSYNC.RECONVERGENT B2 ;  /* 0x0000000000027941 */ /* 0x000fea0003800200 */
.L_x_142:
        /* <DEDUP_REMOVED lines=38> */
.L_x_150:
[----:B------:R-:W0:Y:S01]  /*1c00*/  LDCU.64 UR6, c[0x0][0x3d8] ;  /* 0x00007b00ff0677ac */ /* 0x000e220008000a00 */
[----:B------:R-:W-:Y:S02]  /*1c10*/  MOV R31, R50 ;  /* 0x00000032001f7202 */ /* 0x000fe40000000f00 */
[----:B------:R-:W-:Y:S02]  /*1c20*/  MOV R35, R58 ;  /* 0x0000003a00237202 */ /* 0x000fe40000000f00 */
[----:B------:R-:W-:Y:S01]  /*1c30*/  MOV R30, 0x1c70 ;  /* 0x00001c70001e7802 */ /* 0x000fe20000000f00 */
[----:B0-----:R-:W-:Y:S02]  /*1c40*/  IMAD.U32 R4, RZ, RZ, UR6 ;  /* 0x00000006ff047e24 */ /* 0x001fe4000f8e00ff */
[----:B------:R-:W-:-:S07]  /*1c50*/  IMAD.U32 R0, RZ, RZ, UR7 ;  /* 0x00000007ff007e24 */ /* 0x000fce000f8e00ff */
[----:B------:R-:W-:Y:S05]  /*1c60*/  CALL.REL.NOINC `($__internal_3_$__cuda_sm20_rem_s64) ;  /* 0x0000004400bc7944 */ /* 0x000fea0003c00000 */
[----:B------:R-:W-:-:S04]  /*1c70*/  ISETP.NE.U32.AND P0, PT, R0, RZ, PT ;  /* 0x000000ff0000720c */ /* 0x000fc80003f05070 */
[----:B------:R-:W-:-:S13]  /*1c80*/  ISETP.NE.AND.EX P0, PT, R4, RZ, PT, P0 ;  /* 0x000000ff0400720c */ /* 0x000fda0003f05300 */
.L_x_151:
[----:B------:R-:W-:Y:S05]  /*1c90*/  BSYNC.RECONVERGENT B4 ;  /* 0x0000000000047941 */ /* 0x000fea0003800200 */
.L_x_149:
        /* <DEDUP_REMOVED lines=25> */
.L_x_153:
[----:B------:R-:W0:Y:S01]  /*1e30*/  LDCU.64 UR6, c[0x0][0x3d0] ;  /* 0x00007a00ff0677ac */ /* 0x000e220008000a00 */
[----:B------:R-:W-:Y:S02]  /*1e40*/  MOV R40, R20 ;  /* 0x0000001400287202 */ /* 0x000fe40000000f00 */
[----:B------:R-:W-:Y:S02]  /*1e50*/  MOV R0, R8 ;  /* 0x0000000800007202 */ /* 0x000fe40000000f00 */
[----:B------:R-:W-:Y:S01]  /*1e60*/  MOV R4, 0x1ea0 ;  /* 0x00001ea000047802 */ /* 0x000fe20000000f00 */
[----:B0-----:R-:W-:Y:S02]  /*1e70*/  IMAD.U32 R3, RZ, RZ, UR6 ;  /* 0x00000006ff037e24 */ /* 0x001fe4000f8e00ff */
[----:B------:R-:W-:-:S07]  /*1e80*/  IMAD.U32 R2, RZ, RZ, UR7 ;  /* 0x00000007ff027e24 */ /* 0x000fce000f8e00ff */
[----:B------:R-:W-:Y:S05]  /*1e90*/  CALL.REL.NOINC `($__internal_2_$__cuda_sm20_div_s64) ;  /* 0x0000003c00e07944 */ /* 0x000fea0003c00000 */
[----:B------:R-:W-:Y:S02]  /*1ea0*/  IMAD.MOV.U32 R12, RZ, RZ, R26 ;  /* 0x000000ffff0c7224 */ /* 0x000fe400078e001a */
[----:B------:R-:W-:-:S07]  /*1eb0*/  IMAD.MOV.U32 R13, RZ, RZ, R0 ;  /* 0x000000ffff0d7224 */ /* 0x000fce00078e0000 */
.L_x_154:
[----:B------:R-:W-:Y:S05]  /*1ec0*/  BSYNC.RECONVERGENT B4 ;  /* 0x0000000000047941 */ /* 0x000fea0003800200 */
.L_x_152:
        /* <DEDUP_REMOVED lines=24> */
.L_x_156:
[----:B------:R-:W0:Y:S01]  /*2050*/  LDCU.64 UR6, c[0x0][0x3d8] ;  /* 0x00007b00ff0677ac */ /* 0x000e220008000a00 */
[----:B------:R-:W-:Y:S01]  /*2060*/  IMAD.MOV.U32 R40, RZ, RZ, R50 ;  /* 0x000000ffff287224 */ /* 0x000fe200078e0032 */
[----:B------:R-:W-:Y:S01]  /*2070*/  MOV R4, 0x20c0 ;  /* 0x000020c000047802 */ /* 0x000fe20000000f00 */
[----:B------:R-:W-:Y:S01]  /*2080*/  IMAD.MOV.U32 R0, RZ, RZ, R58 ;  /* 0x000000ffff007224 */ /* 0x000fe200078e003a */
[----:B0-----:R-:W-:Y:S01]  /*2090*/  MOV R3, UR6 ;  /* 0x0000000600037c02 */ /* 0x001fe20008000f00 */
[----:B------:R-:W-:-:S07]  /*20a0*/  IMAD.U32 R2, RZ, RZ, UR7 ;  /* 0x00000007ff027e24 */ /* 0x000fce000f8e00ff */
[----:B------:R-:W-:Y:S05]  /*20b0*/  CALL.REL.NOINC `($__internal_2_$__cuda_sm20_div_s64) ;  /* 0x0000003c00587944 */ /* 0x000fea0003c00000 */
[----:B------:R-:W-:-:S07]  /*20c0*/  MOV R27, R0 ;  /* 0x00000000001b7202 */ /* 0x000fce0000000f00 */
.L_x_157:
[----:B------:R-:W-:Y:S05]  /*20d0*/  BSYNC.RECONVERGENT B4 ;  /* 0x0000000000047941 */ /* 0x000fea0003800200 */
.L_x_155:
        /* <DEDUP_REMOVED lines=28> */
[----:B--2---:R-:W-:-:S05]  /*22a0*/  HADD2.F32 R0, -RZ, R2.H0_H0 ;  /* 0x20000002ff007230 */ /* 0x004fca0000004100 */
[----:B------:R-:W-:-:S07]  /*22b0*/  FADD.FTZ R7, R7, R0 ;  /* 0x0000000007077221 */ /* 0x000fce0000010000 */
.L_x_148:
[----:B------:R-:W-:Y:S05]  /*22c0*/  BSYNC.RECONVERGENT B3 ;  /* 0x0000000000037941 */ /* 0x000fea0003800200 */
.L_x_147:
[----:B------:R-:W-:Y:S02]  /*22d0*/  ISETP.NE.U32.AND P0, PT, R14, 0x1, PT ;  /* 0x000000010e00780c */ /* 0x000fe40003f05070 */
[----:B------:R-:W-:Y:S02]  /*22e0*/  IADD3 R9, P1, PT, R48, 0x1, RZ ;  /* 0x0000000130097810 */ /* 0x000fe40007f3e0ff */
[----:B------:R-:W-:-:S03]  /*22f0*/  ISETP.NE.AND.EX P0, PT, RZ, RZ, PT, P0 ;  /* 0x000000ffff00720c */ /* 0x000fc60003f05300 */
[----:B------:R-:W-:-:S10]  /*2300*/  IMAD.X R10, RZ, RZ, R49, P1 ;  /* 0x000000ffff0a7224 */ /* 0x000fd400008e0631 */
        /* <DEDUP_REMOVED lines=31> */
.L_x_161:
        /* <DEDUP_REMOVED lines=9> */
.L_x_162:
[----:B------:R-:W-:Y:S05]  /*2590*/  BSYNC.RECONVERGENT B4 ;  /* 0x0000000000047941 */ /* 0x000fea0003800200 */
.L_x_160:
        /* <DEDUP_REMOVED lines=25> */
.L_x_164:
        /* <DEDUP_REMOVED lines=9> */
.L_x_165:
[----:B------:R-:W-:Y:S05]  /*27c0*/  BSYNC.RECONVERGENT B4 ;  /* 0x0000000000047941 */ /* 0x000fea0003800200 */
.L_x_163:
        /* <DEDUP_REMOVED lines=24> */
.L_x_167:
        /* <DEDUP_REMOVED lines=8> */
.L_x_168:
[----:B------:R-:W-:Y:S05]  /*29d0*/  BSYNC.RECONVERGENT B4 ;  /* 0x0000000000047941 */ /* 0x000fea0003800200 */
.L_x_166:
        /* <DEDUP_REMOVED lines=30> */
.L_x_159:
[----:B------:R-:W-:Y:S05]  /*2bc0*/  BSYNC.RECONVERGENT B3 ;  /* 0x0000000000037941 */ /* 0x000fea0003800200 */
.L_x_158:
[----:B------:R-:W-:Y:S02]  /*2bd0*/  ISETP.NE.U32.AND P1, PT, R14, 0x2, PT ;  /* 0x000000020e00780c */ /* 0x000fe40003f25070 */
[----:B------:R-:W-:Y:S02]  /*2be0*/  ISETP.NE.U32.AND P0, PT, R22, RZ, PT ;  /* 0x000000ff1600720c */ /* 0x000fe40003f05070 */
[----:B------:R-:W-:Y:S02]  /*2bf0*/  ISETP.NE.AND.EX P1, PT, RZ, RZ, PT, P1 ;  /* 0x000000ffff00720c */ /* 0x000fe40003f25310 */
[C---:B------:R-:W-:Y:S02]  /*2c00*/  IADD3 R0, P2, PT, R48.reuse, 0x2, RZ ;  /* 0x0000000230007810 */ /* 0x040fe40007f5e0ff */
[----:B------:R-:W-:Y:S02]  /*2c10*/  ISETP.NE.OR.EX P0, PT, R23, RZ, !P1, P0 ;  /* 0x000000ff1700720c */ /* 0x000fe40004f05700 */
[----:B------:R-:W-:Y:S01]  /*2c20*/  IADD3 R13, P3, PT, R48, 0x3, RZ ;  /* 0x00000003300d7810 */ /* 0x000fe20007f7e0ff */
[----:B------:R-:W-:-:S03]  /*2c30*/  IMAD.X R3, RZ, RZ, R49, P2 ;  /* 0x000000ffff037224 */ /* 0x000fc600010e0631 */
[----:B------:R-:W-:Y:S02]  /*2c40*/  IADD3.X R12, PT, PT, RZ, R49, RZ, P3, !PT ;  /* 0x00000031ff0c7210 */ /* 0x000fe40001ffe4ff */
[----:B------:R-:W-:Y:S02]  /*2c50*/  SEL R9, R0, R13, !P1 ;  /* 0x0000000d00097207 */ /* 0x000fe40004800000 */
[----:B------:R-:W-:-:S03]  /*2c60*/  SEL R10, R3, R12, !P1 ;  /* 0x0000000c030a7207 */ /* 0x000fc60004800000 */
        /* <DEDUP_REMOVED lines=27> */
.L_x_170:
[----:B------:R-:W0:Y:S01]  /*2e20*/  LDCU.64 UR6, c[0x0][0x3d8] ;  /* 0x00007b00ff0677ac */ /* 0x000e220008000a00 */
[----:B------:R-:W-:Y:S01]  /*2e30*/  IMAD.MOV.U32 R31, RZ, RZ, R52 ;  /* 0x000000ffff1f7224 */ /* 0x000fe200078e0034 */
[----:B------:R-:W-:Y:S01]  /*2e40*/  MOV R30, 0x2e90 ;  /* 0x00002e90001e7802 */ /* 0x000fe20000000f00 */
[----:B------:R-:W-:Y:S02]  /*2e50*/  IMAD.MOV.U32 R35, RZ, RZ, R56 ;  /* 0x000000ffff237224 */ /* 0x000fe400078e0038 */
[----:B0-----:R-:W-:Y:S01]  /*2e60*/  IMAD.U32 R4, RZ, RZ, UR6 ;  /* 0x00000006ff047e24 */ /* 0x001fe2000f8e00ff */
[----:B------:R-:W-:-:S07]  /*2e70*/  MOV R0, UR7 ;  /* 0x0000000700007c02 */ /* 0x000fce0008000f00 */
[----:B------:R-:W-:Y:S05]  /*2e80*/  CALL.REL.NOINC `($__internal_3_$__cuda_sm20_rem_s64) ;  /* 0x0000003400347944 */ /* 0x000fea0003c00000 */
[----:B------:R-:W-:-:S04]  /*2e90*/  ISETP.NE.U32.AND P0, PT, R0, RZ, PT ;  /* 0x000000ff0000720c */ /* 0x000fc80003f05070 */
[----:B------:R-:W-:-:S13]  /*2ea0*/  ISETP.NE.AND.EX P0, PT, R4, RZ, PT, P0 ;  /* 0x000000ff0400720c */ /* 0x000fda0003f05300 */
.L_x_171:
[----:B------:R-:W-:Y:S05]  /*2eb0*/  BSYNC.RECONVERGENT B3 ;  /* 0x0000000000037941 */ /* 0x000fea0003800200 */
.L_x_169:
[----:B------:R-:W-:Y:S01]  /*2ec0*/  IMAD.MOV.U32 R9, RZ, RZ, R13 ;  /* 0x000000ffff097224 */ /* 0x000fe200078e000d */
[----:B------:R-:W-:Y:S01]  /*2ed0*/  MOV R10, R12 ;  /* 0x0000000c000a7202 */ /* 0x000fe20000000f00 */
        /* <DEDUP_REMOVED lines=25> */
.L_x_173:
        /* <DEDUP_REMOVED lines=9> */
.L_x_174:
[----:B------:R-:W-:Y:S05]  /*3100*/  BSYNC.RECONVERGENT B3 ;  /* 0x0000000000037941 */ /* 0x000fea0003800200 */
.L_x_172:
        /* <DEDUP_REMOVED lines=24> */
.L_x_176:
        /* <DEDUP_REMOVED lines=8> */
.L_x_177:
[----:B------:R-:W-:Y:S05]  /*3310*/  BSYNC.RECONVERGENT B3 ;  /* 0x0000000000037941 */ /* 0x000fea0003800200 */
.L_x_175:
        /* <DEDUP_REMOVED lines=27> */
[----:B------:R-:W2:Y:S01]  /*34d0*/  LDG.E.U16 R2, desc[UR8][R2.64+0x4] ;  /* 0x0000040802027981 */ /* 0x000ea2000c1e1500 */
[----:B------:R-:W-:Y:S01]  /*34e0*/  MOV R9, R13 ;  /* 0x0000000d00097202 */ /* 0x000fe20000000f00 */
[----:B------:R-:W-:Y:S02]  /*34f0*/  IMAD.MOV.U32 R10, RZ, RZ, R12 ;  /* 0x000000ffff0a7224 */ /* 0x000fe400078e000c */
[----:B--2---:R-:W-:-:S05]  /*3500*/  HADD2.F32 R0, -RZ, R2.H0_H0 ;  /* 0x20000002ff007230 */ /* 0x004fca0000004100 */
[----:B------:R-:W-:-:S07]  /*3510*/  FADD.FTZ R7, R7, R0 ;  /* 0x0000000007077221 */ /* 0x000fce0000010000 */
.L_x_146:
[----:B------:R-:W-:Y:S05]  /*3520*/  BSYNC.RECONVERGENT B2 ;  /* 0x0000000000027941 */ /* 0x000fea0003800200 */
.L_x_145:
[----:B------:R-:W-:-:S04]  /*3530*/  IADD3 R0, P1, PT, R48, -R36, RZ ;  /* 0x8000002430007210 */ /* 0x000fc80007f3e0ff */
[----:B------:R-:W-:Y:S02]  /*3540*/  ISETP.GT.U32.AND P0, PT, R0, -0x4, PT ;  /* 0xfffffffc0000780c */ /* 0x000fe40003f04070 */
[----:B------:R-:W-:-:S04]  /*3550*/  IADD3.X R0, PT, PT, R49, ~R39, RZ, P1, !PT ;  /* 0x8000002731007210 */ /* 0x000fc80000ffe4ff */
[----:B------:R-:W-:-:S13]  /*3560*/  ISETP.GT.U32.AND.EX P0, PT, R0, -0x1, PT, P0 ;  /* 0xffffffff0000780c */ /* 0x000fda0003f04100 */
[----:B------:R-:W-:Y:S05]  /*3570*/  @P0 BRA `(.L_x_141) ;  /* 0x0000002400b80947 */ /* 0x000fea0003800000 */
[----:B------:R-:W0:Y:S01]  /*3580*/  LDCU.64 UR6, c[0x0][0x3c8] ;  /* 0x00007900ff0677ac */ /* 0x000e220008000a00 */
[C---:B------:R-:W-:Y:S01]  /*3590*/  IADD3 R15, P1, PT, R9.reuse, 0x3, RZ ;  /* 0x00000003090f7810 */ /* 0x040fe20007f3e0ff */
[C---:B------:R-:W-:Y:S01]  /*35a0*/  IMAD.SHL.U32 R12, R9.reuse, 0x2, RZ ;  /* 0x00000002090c7824 */ /* 0x040fe200078e00ff */
[C---:B------:R-:W-:Y:S01]  /*35b0*/  IADD3 R14, P0, PT, R9.reuse, 0x2, RZ ;  /* 0x00000002090e7810 */ /* 0x040fe20007f1e0ff */
[--C-:B------:R-:W-:Y:S01]  /*35c0*/  IMAD.MOV.U32 R46, RZ, RZ, R10.reuse ;  /* 0x000000ffff2e7224 */ /* 0x100fe200078e000a */
[--C-:B------:R-:W-:Y:S01]  /*35d0*/  SHF.L.U64.HI R11, R9, 0x1, R10.reuse ;  /* 0x00000001090b7819 */ /* 0x100fe2000001020a */
[----:B------:R-:W-:Y:S01]  /*35e0*/  IMAD.MOV.U32 R17, RZ, RZ, R55 ;  /* 0x000000ffff117224 */ /* 0x000fe200078e0037 */
[----:B------:R-:W-:Y:S01]  /*35f0*/  MOV R13, R9 ;  /* 0x00000009000d7202 */ /* 0x000fe20000000f00 */
[----:B------:R-:W-:Y:S01]  /*3600*/  IMAD.X R41, RZ, RZ, R10, P1 ;  /* 0x000000ffff297224 */ /* 0x000fe200008e060a */
[----:B------:R-:W-:Y:S02]  /*3610*/  MOV R16, R54 ;  /* 0x0000003600107202 */ /* 0x000fe40000000f00 */
[----:B------:R-:W-:Y:S01]  /*3620*/  IADD3.X R42, PT, PT, RZ, R10, RZ, P0, !PT ;  /* 0x0000000aff2a7210 */ /* 0x000fe200007fe4ff */
[----:B0-----:R-:W-:-:S04]  /*3630*/  UIADD3 UR6, UP0, UPT, URZ, -UR6, URZ ;  /* 0x80000006ff067290 */ /* 0x001fc8000ff1e0ff */
[----:B------:R-:W-:Y:S02]  /*3640*/  UIADD3.X UR7, UPT, UPT, URZ, ~UR7, URZ, UP0, !UPT ;  /* 0x80000007ff077290 */ /* 0x000fe400087fe4ff */
[----:B------:R-:W-:Y:S02]  /*3650*/  IMAD.U32 R24, RZ, RZ, UR6 ;  /* 0x00000006ff187e24 */ /* 0x000fe4000f8e00ff */
[----:B------:R-:W-:Y:S02]  /*3660*/  IMAD R0, R10, UR6, RZ ;  /* 0x000000060a007c24 */ /* 0x000fe4000f8e02ff */
[----:B------:R-:W-:Y:S02]  /*3670*/  MOV R25, UR7 ;  /* 0x0000000700197c02 */ /* 0x000fe40008000f00 */
[C---:B------:R-:W-:Y:S02]  /*3680*/  IMAD R43, R9.reuse, UR7, R0 ;  /* 0x00000007092b7c24 */ /* 0x040fe4000f8e0200 */
[----:B------:R-:W-:-:S05]  /*3690*/  IMAD.WIDE.U32 R24, R9, UR6, R24 ;  /* 0x0000000609187c25 */ /* 0x000fca000f8e0018 */
[----:B------:R-:W-:-:S07]  /*36a0*/  IADD3 R43, PT, PT, R25, R43, RZ ;  /* 0x0000002b192b7210 */ /* 0x000fce0007ffe0ff */
.L_x_222:
        /* <DEDUP_REMOVED lines=39> */
.L_x_181:
[----:B------:R-:W0:Y:S01]  /*3920*/  LDCU.64 UR6, c[0x0][0x3d8] ;  /* 0x00007b00ff0677ac */ /* 0x000e220008000a00 */
[----:B------:R-:W-:Y:S01]  /*3930*/  MOV R31, R32 ;  /* 0x00000020001f7202 */ /* 0x000fe20000000f00 */
[----:B------:R-:W-:Y:S01]  /*3940*/  IMAD.MOV.U32 R35, RZ, RZ, R37 ;  /* 0x000000ffff237224 */ /* 0x000fe200078e0025 */
[----:B------:R-:W-:Y:S01]  /*3950*/  MOV R30, 0x3990 ;  /* 0x00003990001e7802 */ /* 0x000fe20000000f00 */
[----:B0-----:R-:W-:Y:S01]  /*3960*/  IMAD.U32 R4, RZ, RZ, UR6 ;  /* 0x00000006ff047e24 */ /* 0x001fe2000f8e00ff */
[----:B------:R-:W-:-:S07]  /*3970*/  MOV R0, UR7 ;  /* 0x0000000700007c02 */ /* 0x000fce0008000f00 */
[----:B------:R-:W-:Y:S05]  /*3980*/  CALL.REL.NOINC `($__internal_3_$__cuda_sm20_rem_s64) ;  /* 0x0000002800747944 */ /* 0x000fea0003c00000 */
[----:B------:R-:W-:-:S04]  /*3990*/  ISETP.NE.U32.AND P1, PT, R0, RZ, PT ;  /* 0x000000ff0000720c */ /* 0x000fc80003f25070 */
[----:B------:R-:W-:-:S13]  /*39a0*/  ISETP.NE.AND.EX P1, PT, R4, RZ, PT, P1 ;  /* 0x000000ff0400720c */ /* 0x000fda0003f25310 */
.L_x_182:
[----:B------:R-:W-:Y:S05]  /*39b0*/  BSYNC.RECONVERGENT B3 ;  /* 0x0000000000037941 */ /* 0x000fea0003800200 */
.L_x_180:
        /* <DEDUP_REMOVED lines=27> */
.L_x_184:
[----:B------:R-:W0:Y:S01]  /*3b70*/  LDCU.64 UR6, c[0x0][0x3d0] ;  /* 0x00007a00ff0677ac */ /* 0x000e220008000a00 */
[----:B------:R-:W-:Y:S01]  /*3b80*/  MOV R40, R20 ;  /* 0x0000001400287202 */ /* 0x000fe20000000f00 */
[----:B------:R-:W-:Y:S01]  /*3b90*/  IMAD.MOV.U32 R0, RZ, RZ, R8 ;  /* 0x000000ffff007224 */ /* 0x000fe200078e0008 */
[----:B------:R-:W-:Y:S01]  /*3ba0*/  MOV R4, 0x3be0 ;  /* 0x00003be000047802 */ /* 0x000fe20000000f00 */
[----:B0-----:R-:W-:Y:S01]  /*3bb0*/  IMAD.U32 R3, RZ, RZ, UR6 ;  /* 0x00000006ff037e24 */ /* 0x001fe2000f8e00ff */
[----:B------:R-:W-:-:S07]  /*3bc0*/  MOV R2, UR7 ;  /* 0x0000000700027c02 */ /* 0x000fce0008000f00 */
[----:B------:R-:W-:Y:S05]  /*3bd0*/  CALL.REL.NOINC `($__internal_2_$__cuda_sm20_div_s64) ;  /* 0x0000002000907944 */ /* 0x000fea0003c00000 */
[----:B------:R-:W-:Y:S01]  /*3be0*/  MOV R34, R26 ;  /* 0x0000001a00227202 */ /* 0x000fe20000000f00 */
[----:B------:R-:W-:-:S07]  /*3bf0*/  IMAD.MOV.U32 R35, RZ, RZ, R0 ;  /* 0x000000ffff237224 */ /* 0x000fce00078e0000 */
.L_x_185:
[----:B------:R-:W-:Y:S05]  /*3c00*/  BSYNC.RECONVERGENT B3 ;  /* 0x0000000000037941 */ /* 0x000fea0003800200 */
.L_x_183:
        /* <DEDUP_REMOVED lines=26> */
.L_x_187:
        /* <DEDUP_REMOVED lines=9> */
.L_x_188:
[----:B------:R-:W-:Y:S05]  /*3e40*/  BSYNC.RECONVERGENT B3 ;  /* 0x0000000000037941 */ /* 0x000fea0003800200 */
.L_x_186:
        /* <DEDUP_REMOVED lines=27> */
[----:B--2---:R-:W-:-:S05]  /*4000*/  HADD2.F32 R0, -RZ, R2.H0_H0 ;  /* 0x20000002ff007230 */ /* 0x004fca0000004100 */
[----:B------:R-:W-:-:S07]  /*4010*/  FADD.FTZ R7, R7, R0 ;  /* 0x0000000007077221 */ /* 0x000fce0000010000 */
.L_x_179:
[----:B------:R-:W-:Y:S05]  /*4020*/  BSYNC.RECONVERGENT B2 ;  /* 0x0000000000027941 */ /* 0x000fea0003800200 */
.L_x_178:
[----:B------:R-:W-:Y:S04]  /*4030*/  BSSY.RECONVERGENT B2, `(.L_x_189) ;  /* 0x000008d000027945 */ /* 0x000fe80003800200 */
[----:B------:R-:W-:Y:S05]  /*4040*/  @P0 BRA `(.L_x_190) ;  /* 0x00000008002c0947 */ /* 0x000fea0003800000 */
[----:B------:R-:W0:Y:S01]  /*4050*/  LDCU UR6, c[0x0][0x3dc] ;  /* 0x00007b80ff0677ac */ /* 0x000e220008000800 */
[----:B------:R-:W-:Y:S01]  /*4060*/  IADD3 R34, P1, PT, R16, R24, RZ ;  /* 0x0000001810227210 */ /* 0x000fe20007f3e0ff */
[----:B------:R-:W-:Y:S04]  /*4070*/  BSSY.RECONVERGENT B3, `(.L_x_191) ;  /* 0x0000022000037945 */ /* 0x000fe80003800200 */
[----:B------:R-:W-:-:S05]  /*4080*/  IMAD.X R35, R17, 0x1, R43, P1 ;  /* 0x0000000111237824 */ /* 0x000fca00008e062b */
        /* <DEDUP_REMOVED lines=24> */
.L_x_192:
[----:B------:R-:W0:Y:S01]  /*4210*/  LDCU.64 UR6, c[0x0][0x3d8] ;  /* 0x00007b00ff0677ac */ /* 0x000e220008000a00 */
[----:B------:R-:W-:Y:S02]  /*4220*/  MOV R31, R34 ;  /* 0x00000022001f7202 */ /* 0x000fe40000000f00 */
[----:B------:R-:W-:Y:S01]  /*4230*/  MOV R30, 0x4270 ;  /* 0x00004270001e7802 */ /* 0x000fe20000000f00 */
[----:B0-----:R-:W-:Y:S01]  /*4240*/  IMAD.U32 R4, RZ, RZ, UR6 ;  /* 0x00000006ff047e24 */ /* 0x001fe2000f8e00ff */
[----:B------:R-:W-:-:S07]  /*4250*/  MOV R0, UR7 ;  /* 0x0000000700007c02 */ /* 0x000fce0008000f00 */
[----:B------:R-:W-:Y:S05]  /*4260*/  CALL.REL.NOINC `($__internal_3_$__cuda_sm20_rem_s64) ;  /* 0x00000020003c7944 */ /* 0x000fea0003c00000 */
[----:B------:R-:W-:-:S04]  /*4270*/  ISETP.NE.U32.AND P1, PT, R0, RZ, PT ;  /* 0x000000ff0000720c */ /* 0x000fc80003f25070 */
[----:B------:R-:W-:-:S13]  /*4280*/  ISETP.NE.AND.EX P1, PT, R4, RZ, PT, P1 ;  /* 0x000000ff0400720c */ /* 0x000fda0003f25310 */
.L_x_193:
[----:B------:R-:W-:Y:S05]  /*4290*/  BSYNC.RECONVERGENT B3 ;  /* 0x0000000000037941 */ /* 0x000fea0003800200 */
.L_x_191:
        /* <DEDUP_REMOVED lines=27> */
.L_x_195:
[----:B------:R-:W0:Y:S01]  /*4450*/  LDCU.64 UR6, c[0x0][0x3d0] ;  /* 0x00007a00ff0677ac */ /* 0x000e220008000a00 */
[----:B------:R-:W-:Y:S01]  /*4460*/  IMAD.MOV.U32 R40, RZ, RZ, R20 ;  /* 0x000000ffff287224 */ /* 0x000fe200078e0014 */
[----:B------:R-:W-:Y:S02]  /*4470*/  MOV R0, R8 ;  /* 0x0000000800007202 */ /* 0x000fe40000000f00 */
[----:B------:R-:W-:Y:S02]  /*4480*/  MOV R4, 0x44c0 ;  /* 0x000044c000047802 */ /* 0x000fe40000000f00 */
[----:B0-----:R-:W-:Y:S01]  /*4490*/  MOV R3, UR6 ;  /* 0x0000000600037c02 */ /* 0x001fe20008000f00 */
[----:B------:R-:W-:-:S07]  /*44a0*/  IMAD.U32 R2, RZ, RZ, UR7 ;  /* 0x00000007ff027e24 */ /* 0x000fce000f8e00ff */
[----:B------:R-:W-:Y:S05]  /*44b0*/  CALL.REL.NOINC `($__internal_2_$__cuda_sm20_div_s64) ;  /* 0x0000001800587944 */ /* 0x000fea0003c00000 */
[----:B------:R-:W-:Y:S01]  /*44c0*/  IMAD.MOV.U32 R32, RZ, RZ, R26 ;  /* 0x000000ffff207224 */ /* 0x000fe200078e001a */
[----:B------:R-:W-:-:S07]  /*44d0*/  MOV R33, R0 ;  /* 0x0000000000217202 */ /* 0x000fce0000000f00 */
.L_x_196:
[----:B------:R-:W-:Y:S05]  /*44e0*/  BSYNC.RECONVERGENT B3 ;  /* 0x0000000000037941 */ /* 0x000fea0003800200 */
.L_x_194:
        /* <DEDUP_REMOVED lines=26> */
.L_x_198:
        /* <DEDUP_REMOVED lines=9> */
.L_x_199:
[----:B------:R-:W-:Y:S05]  /*4720*/  BSYNC.RECONVERGENT B3 ;  /* 0x0000000000037941 */ /* 0x000fea0003800200 */
.L_x_197:
        /* <DEDUP_REMOVED lines=29> */
.L_x_190:
[----:B------:R-:W-:Y:S05]  /*4900*/  BSYNC.RECONVERGENT B2 ;  /* 0x0000000000027941 */ /* 0x000fea0003800200 */
.L_x_189:
        /* <DEDUP_REMOVED lines=37> */
.L_x_203:
[----:B------:R-:W0:Y:S01]  /*4b60*/  LDCU.64 UR6, c[0x0][0x3d8] ;  /* 0x00007b00ff0677ac */ /* 0x000e220008000a00 */
[----:B------:R-:W-:Y:S01]  /*4b70*/  IMAD.MOV.U32 R31, RZ, RZ, R32 ;  /* 0x000000ffff1f7224 */ /* 0x000fe200078e0020 */
[----:B------:R-:W-:Y:S02]  /*4b80*/  MOV R35, R37 ;  /* 0x0000002500237202 */ /* 0x000fe40000000f00 */
[----:B------:R-:W-:Y:S02]  /*4b90*/  MOV R30, 0x4bd0 ;  /* 0x00004bd0001e7802 */ /* 0x000fe40000000f00 */
[----:B0-----:R-:W-:Y:S01]  /*4ba0*/  MOV R4, UR6 ;  /* 0x0000000600047c02 */ /* 0x001fe20008000f00 */
[----:B------:R-:W-:-:S07]  /*4bb0*/  IMAD.U32 R0, RZ, RZ, UR7 ;  /* 0x00000007ff007e24 */ /* 0x000fce000f8e00ff */
[----:B------:R-:W-:Y:S05]  /*4bc0*/  CALL.REL.NOINC `($__internal_3_$__cuda_sm20_rem_s64) ;  /* 0x0000001400e47944 */ /* 0x000fea0003c00000 */
[----:B------:R-:W-:-:S04]  /*4bd0*/  ISETP.NE.U32.AND P1, PT, R0, RZ, PT ;  /* 0x000000ff0000720c */ /* 0x000fc80003f25070 */
[----:B------:R-:W-:-:S13]  /*4be0*/  ISETP.NE.AND.EX P1, PT, R4, RZ, PT, P1 ;  /* 0x000000ff0400720c */ /* 0x000fda0003f25310 */
.L_x_204:
[----:B------:R-:W-:Y:S05]  /*4bf0*/  BSYNC.RECONVERGENT B3 ;  /* 0x0000000000037941 */ /* 0x000fea0003800200 */
.L_x_202:
        /* <DEDUP_REMOVED lines=27> */
.L_x_206:
        /* <DEDUP_REMOVED lines=9> */
.L_x_207:
[----:B------:R-:W-:Y:S05]  /*4e40*/  BSYNC.RECONVERGENT B3 ;  /* 0x0000000000037941 */ /* 0x000fea0003800200 */
.L_x_205:
        /* <DEDUP_REMOVED lines=26> */
.L_x_209:
        /* <DEDUP_REMOVED lines=9> */
.L_x_210:
[----:B------:R-:W-:Y:S05]  /*5080*/  BSYNC.RECONVERGENT B3 ;  /* 0x0000000000037941 */ /* 0x000fea0003800200 */
.L_x_208:
        /* <DEDUP_REMOVED lines=29> */
.L_x_201:
[----:B------:R-:W-:Y:S05]  /*5260*/  BSYNC.RECONVERGENT B2 ;  /* 0x0000000000027941 */ /* 0x000fea0003800200 */
.L_x_200:
        /* <DEDUP_REMOVED lines=37> */
.L_x_214:
        /* <DEDUP_REMOVED lines=9> */
.L_x_215:
[----:B------:R-:W-:Y:S05]  /*5550*/  BSYNC.RECONVERGENT B3 ;  /* 0x0000000000037941 */ /* 0x000fea0003800200 */
.L_x_213:
        /* <DEDUP_REMOVED lines=27> */
.L_x_217:
        /* <DEDUP_REMOVED lines=9> */
.L_x_218:
[----:B------:R-:W-:Y:S05]  /*57a0*/  BSYNC.RECONVERGENT B3 ;  /* 0x0000000000037941 */ /* 0x000fea0003800200 */
.L_x_216:
        /* <DEDUP_REMOVED lines=26> */
.L_x_220:
        /* <DEDUP_REMOVED lines=9> */
.L_x_221:
[----:B------:R-:W-:Y:S05]  /*59e0*/  BSYNC.RECONVERGENT B3 ;  /* 0x0000000000037941 */ /* 0x000fea0003800200 */
.L_x_219:
        /* <DEDUP_REMOVED lines=29> */
.L_x_212:
[----:B------:R-:W-:Y:S05]  /*5bc0*/  BSYNC.RECONVERGENT B2 ;  /* 0x0000000000027941 */ /* 0x000fea0003800200 */
.L_x_211:
        /* <DEDUP_REMOVED lines=9> */
.L_x_141:
[----:B------:R-:W-:Y:S05]  /*5c60*/  BSYNC.RECONVERGENT B0 ;  /* 0x0000000000007941 */ /* 0x000fea0003800200 */
.L_x_140:
[----:B------:R-:W2:Y:S01]  /*5c70*/  LDL R0, [R1] ;  /* 0x0000000001007983 */ /* 0x000ea20000100800 */
[----:B------:R-:W-:-:S05]  /*5c80*/  IADD3 R5, P0, PT, R5, 0x1, RZ ;  /* 0x0000000105057810 */ /* 0x000fca0007f1e0ff */
[----:B------:R-:W-:Y:S01]  /*5c90*/  IMAD.X R6, RZ, RZ, R6, P0 ;  /* 0x000000ffff067224 */ /* 0x000fe200000e0606 */
[----:B------:R-:W-:-:S04]  /*5ca0*/  ISETP.GE.U32.AND P0, PT, R5, R59, PT ;  /* 0x0000003b0500720c */ /* 0x000fc80003f06070 */
[----:B--2---:R-:W-:-:S13]  /*5cb0*/  ISETP.GE.AND.EX P0, PT, R6, R0, PT, P0 ;  /* 0x000000000600720c */ /* 0x004fda0003f06300 */
[----:B------:R-:W-:Y:S05]  /*5cc0*/  @!P0 BRA `(.L_x_223) ;  /* 0xffffffb8007c8947 */ /* 0x000fea000383ffff */
.L_x_139:
[----:B------:R-:W-:Y:S05]  /*5cd0*/  BSYNC.RECONVERGENT B1 ;  /* 0x0000000000017941 */ /* 0x000fea0003800200 */
.L_x_138:
[----:B------:R-:W2:Y:S01]  /*5ce0*/  LDL.LU R8, [R1+0x4] ;  /* 0x0000040001087983 */ /* 0x000ea20000300800 */
[----:B------:R-:W0:Y:S03]  /*5cf0*/  LDCU UR6, c[0x0][0x360] ;  /* 0x00006c00ff0677ac */ /* 0x000e260008000800 */
[----:B------:R-:W3:Y:S01]  /*5d00*/  LDL.LU R4, [R1+0x8] ;  /* 0x0000080001047983 */ /* 0x000ee20000300800 */
[----:B------:R-:W0:Y:S01]  /*5d10*/  LDC R0, c[0x0][0x370] ;  /* 0x0000dc00ff007b82 */ /* 0x000e220000000800 */
[----:B------:R-:W1:Y:S01]  /*5d20*/  LDCU.64 UR10, c[0x0][0x3f0] ;  /* 0x00007e00ff0a77ac */ /* 0x000e620008000a00 */
[----:B------:R-:W-:Y:S01]  /*5d30*/  F2FP.F16.F32.PACK_AB R7, RZ, R7 ;  /* 0x00000007ff07723e */ /* 0x000fe200000000ff */
        /* <DEDUP_REMOVED lines=14> */
        .weak           $__internal_2_$__cuda_sm20_div_s64
        .type           $__internal_2_$__cuda_sm20_div_s64,@function
        .size           $__internal_2_$__cuda_sm20_div_s64,($__internal_3_$__cuda_sm20_rem_s64 - $__internal_2_$__cuda_sm20_div_s64)
$__internal_2_$__cuda_sm20_div_s64:
        /* <DEDUP_REMOVED lines=83> */
[----:B------:R-:W-:Y:S06]  /*6350*/  RET.REL.NODEC R2 `(_ZN2at6native13col2im_kernelIN3c104HalfEfEEvlPKT_llllllllllllPS4_) ;  /* 0xffffff9c02287950 */ /* 0x000fec0003c3ffff */
        .weak           $__internal_3_$__cuda_sm20_rem_s64
        .type           $__internal_3_$__cuda_sm20_rem_s64,@function
        .size           $__internal_3_$__cuda_sm20_rem_s64,(.L_x_519 - $__internal_3_$__cuda_sm20_rem_s64)
$__internal_3_$__cuda_sm20_rem_s64:
        /* <DEDUP_REMOVED lines=76> */
[----:B------:R-:W-:Y:S06]  /*6820*/  RET.REL.NODEC R30 `(_ZN2at6native13col2im_kernelIN3c104HalfEfEEvlPKT_llllllllllllPS4_) ;  /* 0xffffff941ef47950 */ /* 0x000fec0003c3ffff */
.L_x_225:
        /* <DEDUP_REMOVED lines=13> */
.L_x_519:


//--------------------- .text._ZN2at6native13col2im_kernelIffEEvlPKT_llllllllllllPS2_ --------------------------
	.section	.text._ZN2at6native13col2im_kernelIffEEvlPKT_llllllllllllPS2_,"ax",@progbits
	.align	128
        .global         _ZN2at6native13col2im_kernelIffEEvlPKT_llllllllllllPS2_
        .type           _ZN2at6native13col2im_kernelIffEEvlPKT_llllllllllllPS2_,@function
        .size           _ZN2at6native13col2im_kernelIffEEvlPKT_llllllllllllPS2_,(.L_x_521 - _ZN2at6native13col2im_kernelIffEEvlPKT_llllllllllllPS2_)
        .other          _ZN2at6native13col2im_kernelIffEEvlPKT_llllllllllllPS2_,@"STO_CUDA_ENTRY STV_DEFAULT"
_ZN2at6native13col2im_kernelIffEEvlPKT_llllllllllllPS2_:
.text._ZN2at6native13col2im_kernelIffEEvlPKT_llllllllllllPS2_:
        /* <DEDUP_REMOVED lines=19> */
.L_x_337:
        /* <DEDUP_REMOVED lines=31> */
.L_x_227:
[----:B------:R-:W0:Y:S01]  /*0320*/  LDCU.64 UR6, c[0x0][0x398] ;  /* 0x00007300ff0677ac */ /* 0x000e220008000a00 */
[----:B------:R-:W-:Y:S01]  /*0330*/  IMAD.MOV.U32 R40, RZ, RZ, R4 ;  /* 0x000000ffff287224 */ /* 0x000fe200078e0004 */
[----:B------:R-:W-:Y:S01]  /*0340*/  MOV R4, 0x390 ;  /* 0x0000039000047802 */ /* 0x000fe20000000f00 */
[----:B------:R-:W-:Y:S02]  /*0350*/  IMAD.MOV.U32 R0, RZ, RZ, R5 ;  /* 0x000000ffff007224 */ /* 0x000fe400078e0005 */
[----:B0-----:R-:W-:Y:S01]  /*0360*/  IMAD.U32 R3, RZ, RZ, UR6 ;  /* 0x00000006ff037e24 */ /* 0x001fe2000f8e00ff */
[----:B------:R-:W-:-:S07]  /*0370*/  MOV R2, UR7 ;  /* 0x0000000700027c02 */ /* 0x000fce0008000f00 */
[----:B------:R-:W-:Y:S05]  /*0380*/  CALL.REL.NOINC `($__internal_4_$__cuda_sm20_div_s64) ;  /* 0x0000005800847944 */ /* 0x000fea0003c00000 */
        /* <DEDUP_REMOVED lines=10> */
.L_x_228:
[----:B------:R-:W-:Y:S05]  /*0430*/  BSYNC.RECONVERGENT B0 ;  /* 0x0000000000007941 */ /* 0x000fea0003800200 */
.L_x_226:
        /* <DEDUP_REMOVED lines=29> */
.L_x_230:
[----:B------:R-:W0:Y:S01]  /*0610*/  LDCU.64 UR6, c[0x0][0x390] ;  /* 0x00007200ff0677ac */ /* 0x000e220008000a00 */
[----:B------:R-:W-:Y:S01]  /*0620*/  IMAD.MOV.U32 R31, RZ, RZ, R26 ;  /* 0x000000ffff1f7224 */ /* 0x000fe200078e001a */
[----:B------:R-:W-:Y:S02]  /*0630*/  MOV R35, R27 ;  /* 0x0000001b00237202 */ /* 0x000fe40000000f00 */
[----:B------:R-:W-:Y:S01]  /*0640*/  MOV R30, 0x680 ;  /* 0x00000680001e7802 */ /* 0x000fe20000000f00 */
[----:B0-----:R-:W-:Y:S02]  /*0650*/  IMAD.U32 R4, RZ, RZ, UR6 ;  /* 0x00000006ff047e24 */ /* 0x001fe4000f8e00ff */
[----:B------:R-:W-:-:S07]  /*0660*/  IMAD.U32 R0, RZ, RZ, UR7 ;  /* 0x00000007ff007e24 */ /* 0x000fce000f8e00ff */
[----:B------:R-:W-:Y:S05]  /*0670*/  CALL.REL.NOINC `($__internal_5_$__cuda_sm20_rem_s64) ;  /* 0x0000005c00187944 */ /* 0x000fea0003c00000 */
[----:B------:R-:W-:Y:S01]  /*0680*/  MOV R2, R0 ;  /* 0x0000000000027202 */ /* 0x000fe20000000f00 */
[----:B------:R-:W-:-:S07]  /*0690*/  IMAD.MOV.U32 R3, RZ, RZ, R4 ;  /* 0x000000ffff037224 */ /* 0x000fce00078e0004 */
.L_x_231:
[----:B------:R-:W-:Y:S05]  /*06a0*/  BSYNC.RECONVERGENT B0 ;  /* 0x0000000000007941 */ /* 0x000fea0003800200 */
.L_x_229:
        /* <DEDUP_REMOVED lines=34> */
.L_x_233:
[----:B------:R-:W-:Y:S01]  /*08d0*/  IMAD.MOV.U32 R2, RZ, RZ, R4 ;  /* 0x000000ffff027224 */ /* 0x000fe200078e0004 */
[----:B------:R-:W-:Y:S01]  /*08e0*/  MOV R0, R5 ;  /* 0x0000000500007202 */ /* 0x000fe20000000f00 */
[----:B------:R-:W-:Y:S01]  /*08f0*/  IMAD.MOV.U32 R3, RZ, RZ, R6 ;  /* 0x000000ffff037224 */ /* 0x000fe200078e0006 */
[----:B------:R-:W-:Y:S01]  /*0900*/  MOV R4, 0x930 ;  /* 0x0000093000047802 */ /* 0x000fe20000000f00 */
[----:B-----5:R-:W-:-:S07]  /*0910*/  IMAD.MOV.U32 R40, RZ, RZ, R12 ;  /* 0x000000ffff287224 */ /* 0x020fce00078e000c */
[----:B------:R-:W-:Y:S05]  /*0920*/  CALL.REL.NOINC `($__internal_4_$__cuda_sm20_div_s64) ;  /* 0x00000054001c7944 */ /* 0x000fea0003c00000 */
[----:B------:R-:W-:Y:S01]  /*0930*/  MOV R18, R26 ;  /* 0x0000001a00127202 */ /* 0x000fe20000000f00 */
[----:B------:R-:W-:-:S07]  /*0940*/  IMAD.MOV.U32 R19, RZ, RZ, R0 ;  /* 0x000000ffff137224 */ /* 0x000fce00078e0000 */
.L_x_234:
[----:B------:R-:W-:Y:S05]  /*0950*/  BSYNC.RECONVERGENT B0 ;  /* 0x0000000000007941 */ /* 0x000fea0003800200 */
.L_x_232:
        /* <DEDUP_REMOVED lines=43> */
.L_x_238:
[----:B------:R-:W0:Y:S01]  /*0c10*/  LDCU.64 UR6, c[0x0][0x3c8] ;  /* 0x00007900ff0677ac */ /* 0x000e220008000a00 */
[----:B------:R-:W-:Y:S02]  /*0c20*/  MOV R4, 0xc60 ;  /* 0x00000c6000047802 */ /* 0x000fe40000000f00 */
[----:B0-----:R-:W-:Y:S01]  /*0c30*/  MOV R3, UR6 ;  /* 0x0000000600037c02 */ /* 0x001fe20008000f00 */
[----:B------:R-:W-:-:S07]  /*0c40*/  IMAD.U32 R2, RZ, RZ, UR7 ;  /* 0x00000007ff027e24 */ /* 0x000fce000f8e00ff */
[----:B------:R-:W-:Y:S05]  /*0c50*/  CALL.REL.NOINC `($__internal_4_$__cuda_sm20_div_s64) ;  /* 0x0000005000507944 */ /* 0x000fea0003c00000 */
[----:B------:R-:W-:-:S07]  /*0c60*/  IMAD.MOV.U32 R27, RZ, RZ, R0 ;  /* 0x000000ffff1b7224 */ /* 0x000fce00078e0000 */
.L_x_239:
[----:B------:R-:W-:Y:S05]  /*0c70*/  BSYNC.RECONVERGENT B1 ;  /* 0x0000000000017941 */ /* 0x000fea0003800200 */
.L_x_237:
[----:B------:R-:W-:-:S04]  /*0c80*/  IADD3 R48, P0, PT, R26, 0x1, RZ ;  /* 0x000000011a307810 */ /* 0x000fc80007f1e0ff */
[----:B------:R-:W-:-:S09]  /*0c90*/  IADD3.X R49, PT, PT, RZ, R27, RZ, P0, !PT ;  /* 0x0000001bff317210 */ /* 0x000fd200007fe4ff */
.L_x_236:
[----:B------:R-:W-:Y:S05]  /*0ca0*/  BSYNC.RECONVERGENT B0 ;  /* 0x0000000000007941 */ /* 0x000fea0003800200 */
.L_x_235:
        /* <DEDUP_REMOVED lines=26> */
.L_x_241:
[----:B------:R-:W0:Y:S01]  /*0e50*/  LDCU.64 UR6, c[0x0][0x3c8] ;  /* 0x00007900ff0677ac */ /* 0x000e220008000a00 */
[----:B------:R-:W-:Y:S02]  /*0e60*/  MOV R40, R54 ;  /* 0x0000003600287202 */ /* 0x000fe40000000f00 */
[----:B------:R-:W-:Y:S02]  /*0e70*/  MOV R0, R55 ;  /* 0x0000003700007202 */ /* 0x000fe40000000f00 */
[----:B------:R-:W-:Y:S01]  /*0e80*/  MOV R4, 0xec0 ;  /* 0x00000ec000047802 */ /* 0x000fe20000000f00 */
[----:B0-----:R-:W-:Y:S02]  /*0e90*/  IMAD.U32 R3, RZ, RZ, UR6 ;  /* 0x00000006ff037e24 */ /* 0x001fe4000f8e00ff */
[----:B------:R-:W-:-:S07]  /*0ea0*/  IMAD.U32 R2, RZ, RZ, UR7 ;  /* 0x00000007ff027e24 */ /* 0x000fce000f8e00ff */
[----:B------:R-:W-:Y:S05]  /*0eb0*/  CALL.REL.NOINC `($__internal_4_$__cuda_sm20_div_s64) ;  /* 0x0000004c00b87944 */ /* 0x000fea0003c00000 */
[----:B------:R-:W-:-:S07]  /*0ec0*/  IMAD.MOV.U32 R27, RZ, RZ, R0 ;  /* 0x000000ffff1b7224 */ /* 0x000fce00078e0000 */
.L_x_242:
[----:B------:R-:W-:Y:S05]  /*0ed0*/  BSYNC.RECONVERGENT B0 ;  /* 0x0000000000007941 */ /* 0x000fea0003800200 */
.L_x_240:
        /* <DEDUP_REMOVED lines=51> */
.L_x_246:
[----:B------:R-:W0:Y:S01]  /*1210*/  LDCU.64 UR6, c[0x0][0x3c0] ;  /* 0x00007800ff0677ac */ /* 0x000e220008000a00 */
[----:B------:R-:W-:Y:S02]  /*1220*/  MOV R4, 0x1260 ;  /* 0x0000126000047802 */ /* 0x000fe40000000f00 */
[----:B0-----:R-:W-:Y:S01]  /*1230*/  MOV R3, UR6 ;  /* 0x0000000600037c02 */ /* 0x001fe20008000f00 */
[----:B------:R-:W-:-:S07]  /*1240*/  IMAD.U32 R2, RZ, RZ, UR7 ;  /* 0x00000007ff027e24 */ /* 0x000fce000f8e00ff */
[----:B------:R-:W-:Y:S05]  /*1250*/  CALL.REL.NOINC `($__internal_4_$__cuda_sm20_div_s64) ;  /* 0x0000004800d07944 */ /* 0x000fea0003c00000 */
[----:B------:R-:W-:-:S07]  /*1260*/  IMAD.MOV.U32 R27, RZ, RZ, R0 ;  /* 0x000000ffff1b7224 */ /* 0x000fce00078e0000 */
.L_x_247:
[----:B------:R-:W-:Y:S05]  /*1270*/  BSYNC.RECONVERGENT B1 ;  /* 0x0000000000017941 */ /* 0x000fea0003800200 */
.L_x_245:
[----:B------:R-:W-:-:S04]  /*1280*/  IADD3 R5, P0, PT, R26, 0x1, RZ ;  /* 0x000000011a057810 */ /* 0x000fc80007f1e0ff */
[----:B------:R-:W-:-:S09]  /*1290*/  IADD3.X R6, PT, PT, RZ, R27, RZ, P0, !PT ;  /* 0x0000001bff067210 */ /* 0x000fd200007fe4ff */
.L_x_244:
[----:B------:R-:W-:Y:S05]  /*12a0*/  BSYNC.RECONVERGENT B0 ;  /* 0x0000000000007941 */ /* 0x000fea0003800200 */
.L_x_243:
        /* <DEDUP_REMOVED lines=26> */
.L_x_249:
        /* <DEDUP_REMOVED lines=8> */
.L_x_250:
[----:B------:R-:W-:Y:S05]  /*14d0*/  BSYNC.RECONVERGENT B0 ;  /* 0x0000000000007941 */ /* 0x000fea0003800200 */
.L_x_248:
        /* <DEDUP_REMOVED lines=30> */
.L_x_336:
        /* <DEDUP_REMOVED lines=36> */
.L_x_256:
[----:B------:R-:W0:Y:S01]  /*1900*/  LDCU.64 UR6, c[0x0][0x3d0] ;  /* 0x00007a00ff0677ac */ /* 0x000e220008000a00 */
[----:B------:R-:W-:Y:S02]  /*1910*/  MOV R31, R20 ;  /* 0x00000014001f7202 */ /* 0x000fe40000000f00 */
[----:B------:R-:W-:Y:S02]  /*1920*/  MOV R35, R8 ;  /* 0x0000000800237202 */ /* 0x000fe40000000f00 */
[----:B------:R-:W-:Y:S01]  /*1930*/  MOV R30, 0x1970 ;  /* 0x00001970001e7802 */ /* 0x000fe20000000f00 */
[----:B0-----:R-:W-:Y:S02]  /*1940*/  IMAD.U32 R4, RZ, RZ, UR6 ;  /* 0x00000006ff047e24 */ /* 0x001fe4000f8e00ff */
[----:B------:R-:W-:-:S07]  /*1950*/  IMAD.U32 R0, RZ, RZ, UR7 ;  /* 0x00000007ff007e24 */ /* 0x000fce000f8e00ff */
[----:B------:R-:W-:Y:S05]  /*1960*/  CALL.REL.NOINC `($__internal_5_$__cuda_sm20_rem_s64) ;  /* 0x00000048005c7944 */ /* 0x000fea0003c00000 */
[----:B------:R-:W-:Y:S02]  /*1970*/  IMAD.MOV.U32 R22, RZ, RZ, R0 ;  /* 0x000000ffff167224 */ /* 0x000fe400078e0000 */
[----:B------:R-:W-:-:S07]  /*1980*/  IMAD.MOV.U32 R23, RZ, RZ, R4 ;  /* 0x000000ffff177224 */ /* 0x000fce00078e0004 */
.L_x_257:
[----:B------:R-:W-:Y:S05]  /*1990*/  BSYNC.RECONVERGENT B2 ;  /* 0x0000000000027941 */ /* 0x000fea0003800200 */
.L_x_255:
        /* <DEDUP_REMOVED lines=38> */
.L_x_263:
[----:B------:R-:W0:Y:S01]  /*1c00*/  LDCU.64 UR6, c[0x0][0x3d8] ;  /* 0x00007b00ff0677ac */ /* 0x000e220008000a00 */
[----:B------:R-:W-:Y:S02]  /*1c10*/  MOV R31, R50 ;  /* 0x00000032001f7202 */ /* 0x000fe40000000f00 */
[----:B------:R-:W-:Y:S02]  /*1c20*/  MOV R35, R58 ;  /* 0x0000003a00237202 */ /* 0x000fe40000000f00 */
[----:B------:R-:W-:Y:S01]  /*1c30*/  MOV R30, 0x1c70 ;  /* 0x00001c70001e7802 */ /* 0x000fe20000000f00 */
[----:B0-----:R-:W-:Y:S02]  /*1c40*/  IMAD.U32 R4, RZ, RZ, UR6 ;  /* 0x00000006ff047e24 */ /* 0x001fe4000f8e00ff */
[----:B------:R-:W-:-:S07]  /*1c50*/  IMAD.U32 R0, RZ, RZ, UR7 ;  /* 0x00000007ff007e24 */ /* 0x000fce000f8e00ff */
[----:B------:R-:W-:Y:S05]  /*1c60*/  CALL.REL.NOINC `($__internal_5_$__cuda_sm20_rem_s64) ;  /* 0x00000044009c7944 */ /* 0x000fea0003c00000 */
[----:B------:R-:W-:-:S04]  /*1c70*/  ISETP.NE.U32.AND P0, PT, R0, RZ, PT ;  /* 0x000000ff0000720c */ /* 0x000fc80003f05070 */
[----:B------:R-:W-:-:S13]  /*1c80*/  ISETP.NE.AND.EX P0, PT, R4, RZ, PT, P0 ;  /* 0x000000ff0400720c */ /* 0x000fda0003f05300 */
.L_x_264:
[----:B------:R-:W-:Y:S05]  /*1c90*/  BSYNC.RECONVERGENT B4 ;  /* 0x0000000000047941 */ /* 0x000fea0003800200 */
.L_x_262:
        /* <DEDUP_REMOVED lines=25> */
.L_x_266:
[----:B------:R-:W0:Y:S01]  /*1e30*/  LDCU.64 UR6, c[0x0][0x3d0] ;  /* 0x00007a00ff0677ac */ /* 0x000e220008000a00 */
[----:B------:R-:W-:Y:S02]  /*1e40*/  MOV R40, R20 ;  /* 0x0000001400287202 */ /* 0x000fe40000000f00 */
[----:B------:R-:W-:Y:S02]  /*1e50*/  MOV R0, R8 ;  /* 0x0000000800007202 */ /* 0x000fe40000000f00 */
[----:B------:R-:W-:Y:S01]  /*1e60*/  MOV R4, 0x1ea0 ;  /* 0x00001ea000047802 */ /* 0x000fe20000000f00 */
[----:B0-----:R-:W-:Y:S02]  /*1e70*/  IMAD.U32 R3, RZ, RZ, UR6 ;  /* 0x00000006ff037e24 */ /* 0x001fe4000f8e00ff */
[----:B------:R-:W-:-:S07]  /*1e80*/  IMAD.U32 R2, RZ, RZ, UR7 ;  /* 0x00000007ff027e24 */ /* 0x000fce000f8e00ff */
[----:B------:R-:W-:Y:S05]  /*1e90*/  CALL.REL.NOINC `($__internal_4_$__cuda_sm20_div_s64) ;  /* 0x0000003c00c07944 */ /* 0x000fea0003c00000 */
[----:B------:R-:W-:Y:S02]  /*1ea0*/  IMAD.MOV.U32 R12, RZ, RZ, R26 ;  /* 0x000000ffff0c7224 */ /* 0x000fe400078e001a */
[----:B------:R-:W-:-:S07]  /*1eb0*/  IMAD.MOV.U32 R13, RZ, RZ, R0 ;  /* 0x000000ffff0d7224 */ /* 0x000fce00078e0000 */
.L_x_267:
[----:B------:R-:W-:Y:S05]  /*1ec0*/  BSYNC.RECONVERGENT B4 ;  /* 0x0000000000047941 */ /* 0x000fea0003800200 */
.L_x_265:
        /* <DEDUP_REMOVED lines=24> */
.L_x_269:
[----:B------:R-:W0:Y:S01]  /*2050*/  LDCU.64 UR6, c[0x0][0x3d8] ;  /* 0x00007b00ff0677ac */ /* 0x000e220008000a00 */
[----:B------:R-:W-:Y:S01]  /*2060*/  IMAD.MOV.U32 R40, RZ, RZ, R50 ;  /* 0x000000ffff287224 */ /* 0x000fe200078e0032 */
[----:B------:R-:W-:Y:S01]  /*2070*/  MOV R4, 0x20c0 ;  /* 0x000020c000047802 */ /* 0x000fe20000000f00 */
[----:B------:R-:W-:Y:S01]  /*2080*/  IMAD.MOV.U32 R0, RZ, RZ, R58 ;  /* 0x000000ffff007224 */ /* 0x000fe200078e003a */
[----:B0-----:R-:W-:Y:S01]  /*2090*/  MOV R3, UR6 ;  /* 0x0000000600037c02 */ /* 0x001fe20008000f00 */
[----:B------:R-:W-:-:S07]  /*20a0*/  IMAD.U32 R2, RZ, RZ, UR7 ;  /* 0x00000007ff027e24 */ /* 0x000fce000f8e00ff */
[----:B------:R-:W-:Y:S05]  /*20b0*/  CALL.REL.NOINC `($__internal_4_$__cuda_sm20_div_s64) ;  /* 0x0000003c00387944 */ /* 0x000fea0003c00000 */
[----:B------:R-:W-:-:S07]  /*20c0*/  MOV R27, R0 ;  /* 0x00000000001b7202 */ /* 0x000fce0000000f00 */
.L_x_270:
[----:B------:R-:W-:Y:S05]  /*20d0*/  BSYNC.RECONVERGENT B4 ;  /* 0x0000000000047941 */ /* 0x000fea0003800200 */
.L_x_268:
        /* <DEDUP_REMOVED lines=27> */
[----:B------:R-:W2:Y:S02]  /*2290*/  LDG.E R2, desc[UR8][R2.64] ;  /* 0x0000000802027981 */ /* 0x000ea4000c1e1900 */
[----:B--2---:R-:W-:-:S07]  /*22a0*/  FADD.FTZ R7, R7, R2 ;  /* 0x0000000207077221 */ /* 0x004fce0000010000 */
.L_x_261:
[----:B------:R-:W-:Y:S05]  /*22b0*/  BSYNC.RECONVERGENT B3 ;  /* 0x0000000000037941 */ /* 0x000fea0003800200 */
.L_x_260:
        /* <DEDUP_REMOVED lines=35> */
.L_x_274:
        /* <DEDUP_REMOVED lines=9> */
.L_x_275:
[----:B------:R-:W-:Y:S05]  /*2580*/  BSYNC.RECONVERGENT B4 ;  /* 0x0000000000047941 */ /* 0x000fea0003800200 */
.L_x_273:
        /* <DEDUP_REMOVED lines=25> */
.L_x_277:
        /* <DEDUP_REMOVED lines=9> */
.L_x_278:
[----:B------:R-:W-:Y:S05]  /*27b0*/  BSYNC.RECONVERGENT B4 ;  /* 0x0000000000047941 */ /* 0x000fea0003800200 */
.L_x_276:
        /* <DEDUP_REMOVED lines=24> */
.L_x_280:
        /* <DEDUP_REMOVED lines=8> */
.L_x_281:
[----:B------:R-:W-:Y:S05]  /*29c0*/  BSYNC.RECONVERGENT B4 ;  /* 0x0000000000047941 */ /* 0x000fea0003800200 */
.L_x_279:
        /* <DEDUP_REMOVED lines=29> */
.L_x_272:
[----:B------:R-:W-:Y:S05]  /*2ba0*/  BSYNC.RECONVERGENT B3 ;  /* 0x0000000000037941 */ /* 0x000fea0003800200 */
.L_x_271:
        /* <DEDUP_REMOVED lines=37> */
.L_x_283:
[----:B------:R-:W0:Y:S01]  /*2e00*/  LDCU.64 UR6, c[0x0][0x3d8] ;  /* 0x00007b00ff0677ac */ /* 0x000e220008000a00 */
[----:B------:R-:W-:Y:S01]  /*2e10*/  IMAD.MOV.U32 R31, RZ, RZ, R52 ;  /* 0x000000ffff1f7224 */ /* 0x000fe200078e0034 */
[----:B------:R-:W-:Y:S01]  /*2e20*/  MOV R30, 0x2e70 ;  /* 0x00002e70001e7802 */ /* 0x000fe20000000f00 */
[----:B------:R-:W-:Y:S02]  /*2e30*/  IMAD.MOV.U32 R35, RZ, RZ, R56 ;  /* 0x000000ffff237224 */ /* 0x000fe400078e0038 */
[----:B0-----:R-:W-:Y:S01]  /*2e40*/  IMAD.U32 R4, RZ, RZ, UR6 ;  /* 0x00000006ff047e24 */ /* 0x001fe2000f8e00ff */
[----:B------:R-:W-:-:S07]  /*2e50*/  MOV R0, UR7 ;  /* 0x0000000700007c02 */ /* 0x000fce0008000f00 */
[----:B------:R-:W-:Y:S05]  /*2e60*/  CALL.REL.NOINC `($__internal_5_$__cuda_sm20_rem_s64) ;  /* 0x00000034001c7944 */ /* 0x000fea0003c00000 */
[----:B------:R-:W-:-:S04]  /*2e70*/  ISETP.NE.U32.AND P0, PT, R0, RZ, PT ;  /* 0x000000ff0000720c */ /* 0x000fc80003f05070 */
[----:B------:R-:W-:-:S13]  /*2e80*/  ISETP.NE.AND.EX P0, PT, R4, RZ, PT, P0 ;  /* 0x000000ff0400720c */ /* 0x000fda0003f05300 */
.L_x_284:
[----:B------:R-:W-:Y:S05]  /*2e90*/  BSYNC.RECONVERGENT B3 ;  /* 0x0000000000037941 */ /* 0x000fea0003800200 */
.L_x_282:
        /* <DEDUP_REMOVED lines=27> */
.L_x_286:
        /* <DEDUP_REMOVED lines=9> */
.L_x_287:
[----:B------:R-:W-:Y:S05]  /*30e0*/  BSYNC.RECONVERGENT B3 ;  /* 0x0000000000037941 */ /* 0x000fea0003800200 */
.L_x_285:
        /* <DEDUP_REMOVED lines=24> */
.L_x_289:
        /* <DEDUP_REMOVED lines=8> */
.L_x_290:
[----:B------:R-:W-:Y:S05]  /*32f0*/  BSYNC.RECONVERGENT B3 ;  /* 0x0000000000037941 */ /* 0x000fea0003800200 */
.L_x_288:
        /* <DEDUP_REMOVED lines=27> */
[----:B------:R-:W2:Y:S01]  /*34b0*/  LDG.E R2, desc[UR8][R2.64+0x8] ;  /* 0x0000080802027981 */ /* 0x000ea2000c1e1900 */
[----:B------:R-:W-:Y:S01]  /*34c0*/  IMAD.MOV.U32 R9, RZ, RZ, R13 ;  /* 0x000000ffff097224 */ /* 0x000fe200078e000d */
[----:B------:R-:W-:Y:S01]  /*34d0*/  MOV R10, R12 ;  /* 0x0000000c000a7202 */ /* 0x000fe20000000f00 */
[----:B--2---:R-:W-:-:S07]  /*34e0*/  FADD.FTZ R7, R7, R2 ;  /* 0x0000000207077221 */ /* 0x004fce0000010000 */
.L_x_259:
[----:B------:R-:W-:Y:S05]  /*34f0*/  BSYNC.RECONVERGENT B2 ;  /* 0x0000000000027941 */ /* 0x000fea0003800200 */
.L_x_258:
        /* <DEDUP_REMOVED lines=24> */
.L_x_335:
        /* <DEDUP_REMOVED lines=39> */
.L_x_294:
[----:B------:R-:W0:Y:S01]  /*38f0*/  LDCU.64 UR6, c[0x0][0x3d8] ;  /* 0x00007b00ff0677ac */ /* 0x000e220008000a00 */
[----:B------:R-:W-:Y:S01]  /*3900*/  MOV R31, R32 ;  /* 0x00000020001f7202 */ /* 0x000fe20000000f00 */
[----:B------:R-:W-:Y:S01]  /*3910*/  IMAD.MOV.U32 R35, RZ, RZ, R37 ;  /* 0x000000ffff237224 */ /* 0x000fe200078e0025 */
[----:B------:R-:W-:Y:S01]  /*3920*/  MOV R30, 0x3960 ;  /* 0x00003960001e7802 */ /* 0x000fe20000000f00 */
[----:B0-----:R-:W-:Y:S01]  /*3930*/  IMAD.U32 R4, RZ, RZ, UR6 ;  /* 0x00000006ff047e24 */ /* 0x001fe2000f8e00ff */
[----:B------:R-:W-:-:S07]  /*3940*/  MOV R0, UR7 ;  /* 0x0000000700007c02 */ /* 0x000fce0008000f00 */
[----:B------:R-:W-:Y:S05]  /*3950*/  CALL.REL.NOINC `($__internal_5_$__cuda_sm20_rem_s64) ;  /* 0x0000002800607944 */ /* 0x000fea0003c00000 */
[----:B------:R-:W-:-:S04]  /*3960*/  ISETP.NE.U32.AND P1, PT, R0, RZ, PT ;  /* 0x000000ff0000720c */ /* 0x000fc80003f25070 */
[----:B------:R-:W-:-:S13]  /*3970*/  ISETP.NE.AND.EX P1, PT, R4, RZ, PT, P1 ;  /* 0x000000ff0400720c */ /* 0x000fda0003f25310 */
.L_x_295:
[----:B------:R-:W-:Y:S05]  /*3980*/  BSYNC.RECONVERGENT B3 ;  /* 0x0000000000037941 */ /* 0x000fea0003800200 */
.L_x_293:
        /* <DEDUP_REMOVED lines=27> */
.L_x_297:
[----:B------:R-:W0:Y:S01]  /*3b40*/  LDCU.64 UR6, c[0x0][0x3d0] ;  /* 0x00007a00ff0677ac */ /* 0x000e220008000a00 */
[----:B------:R-:W-:Y:S01]  /*3b50*/  MOV R40, R20 ;  /* 0x0000001400287202 */ /* 0x000fe20000000f00 */
[----:B------:R-:W-:Y:S01]  /*3b60*/  IMAD.MOV.U32 R0, RZ, RZ, R8 ;  /* 0x000000ffff007224 */ /* 0x000fe200078e0008 */
[----:B------:R-:W-:Y:S01]  /*3b70*/  MOV R4, 0x3bb0 ;  /* 0x00003bb000047802 */ /* 0x000fe20000000f00 */
[----:B0-----:R-:W-:Y:S01]  /*3b80*/  IMAD.U32 R3, RZ, RZ, UR6 ;  /* 0x00000006ff037e24 */ /* 0x001fe2000f8e00ff */
[----:B------:R-:W-:-:S07]  /*3b90*/  MOV R2, UR7 ;  /* 0x0000000700027c02 */ /* 0x000fce0008000f00 */
[----:B------:R-:W-:Y:S05]  /*3ba0*/  CALL.REL.NOINC `($__internal_4_$__cuda_sm20_div_s64) ;  /* 0x00000020007c7944 */ /* 0x000fea0003c00000 */
[----:B------:R-:W-:Y:S01]  /*3bb0*/  MOV R34, R26 ;  /* 0x0000001a00227202 */ /* 0x000fe20000000f00 */
[----:B------:R-:W-:-:S07]  /*3bc0*/  IMAD.MOV.U32 R35, RZ, RZ, R0 ;  /* 0x000000ffff237224 */ /* 0x000fce00078e0000 */
.L_x_298:
[----:B------:R-:W-:Y:S05]  /*3bd0*/  BSYNC.RECONVERGENT B3 ;  /* 0x0000000000037941 */ /* 0x000fea0003800200 */
.L_x_296:
        /* <DEDUP_REMOVED lines=26> */
.L_x_300:
        /* <DEDUP_REMOVED lines=9> */
.L_x_301:
[----:B------:R-:W-:Y:S05]  /*3e10*/  BSYNC.RECONVERGENT B3 ;  /* 0x0000000000037941 */ /* 0x000fea0003800200 */
.L_x_299:
        /* <DEDUP_REMOVED lines=26> */
[----:B------:R-:W2:Y:S02]  /*3fc0*/  LDG.E R2, desc[UR8][R2.64] ;  /* 0x0000000802027981 */ /* 0x000ea4000c1e1900 */
[----:B--2---:R-:W-:-:S07]  /*3fd0*/  FADD.FTZ R7, R7, R2 ;  /* 0x0000000207077221 */ /* 0x004fce0000010000 */
.L_x_292:
[----:B------:R-:W-:Y:S05]  /*3fe0*/  BSYNC.RECONVERGENT B2 ;  /* 0x0000000000027941 */ /* 0x000fea0003800200 */
.L_x_291:
        /* <DEDUP_REMOVED lines=30> */
.L_x_305:
[----:B------:R-:W0:Y:S01]  /*41d0*/  LDCU.64 UR6, c[0x0][0x3d8] ;  /* 0x00007b00ff0677ac */ /* 0x000e220008000a00 */
[----:B------:R-:W-:Y:S02]  /*41e0*/  MOV R31, R34 ;  /* 0x00000022001f7202 */ /* 0x000fe40000000f00 */
[----:B------:R-:W-:Y:S01]  /*41f0*/  MOV R30, 0x4230 ;  /* 0x00004230001e7802 */ /* 0x000fe20000000f00 */
[----:B0-----:R-:W-:Y:S01]  /*4200*/  IMAD.U32 R4, RZ, RZ, UR6 ;  /* 0x00000006ff047e24 */ /* 0x001fe2000f8e00ff */
[----:B------:R-:W-:-:S07]  /*4210*/  MOV R0, UR7 ;  /* 0x0000000700007c02 */ /* 0x000fce0008000f00 */
[----:B------:R-:W-:Y:S05]  /*4220*/  CALL.REL.NOINC `($__internal_5_$__cuda_sm20_rem_s64) ;  /* 0x00000020002c7944 */ /* 0x000fea0003c00000 */
[----:B------:R-:W-:-:S04]  /*4230*/  ISETP.NE.U32.AND P1, PT, R0, RZ, PT ;  /* 0x000000ff0000720c */ /* 0x000fc80003f25070 */
[----:B------:R-:W-:-:S13]  /*4240*/  ISETP.NE.AND.EX P1, PT, R4, RZ, PT, P1 ;  /* 0x000000ff0400720c */ /* 0x000fda0003f25310 */
.L_x_306:
[----:B------:R-:W-:Y:S05]  /*4250*/  BSYNC.RECONVERGENT B3 ;  /* 0x0000000000037941 */ /* 0x000fea0003800200 */
.L_x_304:
        /* <DEDUP_REMOVED lines=27> */
.L_x_308:
[----:B------:R-:W0:Y:S01]  /*4410*/  LDCU.64 UR6, c[0x0][0x3d0] ;  /* 0x00007a00ff0677ac */ /* 0x000e220008000a00 */
[----:B------:R-:W-:Y:S01]  /*4420*/  IMAD.MOV.U32 R40, RZ, RZ, R20 ;  /* 0x000000ffff287224 */ /* 0x000fe200078e0014 */
[----:B------:R-:W-:Y:S02]  /*4430*/  MOV R0, R8 ;  /* 0x0000000800007202 */ /* 0x000fe40000000f00 */
[----:B------:R-:W-:Y:S02]  /*4440*/  MOV R4, 0x4480 ;  /* 0x0000448000047802 */ /* 0x000fe40000000f00 */
[----:B0-----:R-:W-:Y:S01]  /*4450*/  MOV R3, UR6 ;  /* 0x0000000600037c02 */ /* 0x001fe20008000f00 */
[----:B------:R-:W-:-:S07]  /*4460*/  IMAD.U32 R2, RZ, RZ, UR7 ;  /* 0x00000007ff027e24 */ /* 0x000fce000f8e00ff */
[----:B------:R-:W-:Y:S05]  /*4470*/  CALL.REL.NOINC `($__internal_4_$__cuda_sm20_div_s64) ;  /* 0x0000001800487944 */ /* 0x000fea0003c00000 */
[----:B------:R-:W-:Y:S01]  /*4480*/  IMAD.MOV.U32 R32, RZ, RZ, R26 ;  /* 0x000000ffff207224 */ /* 0x000fe200078e001a */
[----:B------:R-:W-:-:S07]  /*4490*/  MOV R33, R0 ;  /* 0x0000000000217202 */ /* 0x000fce0000000f00 */
.L_x_309:
[----:B------:R-:W-:Y:S05]  /*44a0*/  BSYNC.RECONVERGENT B3 ;  /* 0x0000000000037941 */ /* 0x000fea0003800200 */
.L_x_307:
        /* <DEDUP_REMOVED lines=26> */
.L_x_311:
        /* <DEDUP_REMOVED lines=9> */
.L_x_312:
[----:B------:R-:W-:Y:S05]  /*46e0*/  BSYNC.RECONVERGENT B3 ;  /* 0x0000000000037941 */ /* 0x000fea0003800200 */
.L_x_310:
        /* <DEDUP_REMOVED lines=26> */
[----:B------:R-:W2:Y:S02]  /*4890*/  LDG.E R2, desc[UR8][R2.64+0x4] ;  /* 0x0000040802027981 */ /* 0x000ea4000c1e1900 */
[----:B--2---:R-:W-:-:S07]  /*48a0*/  FADD.FTZ R7, R7, R2 ;  /* 0x0000000207077221 */ /* 0x004fce0000010000 */
.L_x_303:
[----:B------:R-:W-:Y:S05]  /*48b0*/  BSYNC.RECONVERGENT B2 ;  /* 0x0000000000027941 */ /* 0x000fea0003800200 */
.L_x_302:
        /* <DEDUP_REMOVED lines=37> */
.L_x_316:
[----:B------:R-:W0:Y:S01]  /*4b10*/  LDCU.64 UR6, c[0x0][0x3d8] ;  /* 0x00007b00ff0677ac */ /* 0x000e220008000a00 */
[----:B------:R-:W-:Y:S01]  /*4b20*/  IMAD.MOV.U32 R31, RZ, RZ, R32 ;  /* 0x000000ffff1f7224 */ /* 0x000fe200078e0020 */
[----:B------:R-:W-:Y:S02]  /*4b30*/  MOV R35, R37 ;  /* 0x0000002500237202 */ /* 0x000fe40000000f00 */
[----:B------:R-:W-:Y:S02]  /*4b40*/  MOV R30, 0x4b80 ;  /* 0x00004b80001e7802 */ /* 0x000fe40000000f00 */
[----:B0-----:R-:W-:Y:S01]  /*4b50*/  MOV R4, UR6 ;  /* 0x0000000600047c02 */ /* 0x001fe20008000f00 */
[----:B------:R-:W-:-:S07]  /*4b60*/  IMAD.U32 R0, RZ, RZ, UR7 ;  /* 0x00000007ff007e24 */ /* 0x000fce000f8e00ff */
[----:B------:R-:W-:Y:S05]  /*4b70*/  CALL.REL.NOINC `($__internal_5_$__cuda_sm20_rem_s64) ;  /* 0x0000001400d87944 */ /* 0x000fea0003c00000 */
[----:B------:R-:W-:-:S04]  /*4b80*/  ISETP.NE.U32.AND P1, PT, R0, RZ, PT ;  /* 0x000000ff0000720c */ /* 0x000fc80003f25070 */
[----:B------:R-:W-:-:S13]  /*4b90*/  ISETP.NE.AND.EX P1, PT, R4, RZ, PT, P1 ;  /* 0x000000ff0400720c */ /* 0x000fda0003f25310 */
.L_x_317:
[----:B------:R-:W-:Y:S05]  /*4ba0*/  BSYNC.RECONVERGENT B3 ;  /* 0x0000000000037941 */ /* 0x000fea0003800200 */
.L_x_315:
        /* <DEDUP_REMOVED lines=27> */
.L_x_319:
        /* <DEDUP_REMOVED lines=9> */
.L_x_320:
[----:B------:R-:W-:Y:S05]  /*4df0*/  BSYNC.RECONVERGENT B3 ;  /* 0x0000000000037941 */ /* 0x000fea0003800200 */
.L_x_318:
        /* <DEDUP_REMOVED lines=26> */
.L_x_322:
        /* <DEDUP_REMOVED lines=9> */
.L_x_323:
[----:B------:R-:W-:Y:S05]  /*5030*/  BSYNC.RECONVERGENT B3 ;  /* 0x0000000000037941 */ /* 0x000fea0003800200 */
.L_x_321:
        /* <DEDUP_REMOVED lines=28> */
.L_x_314:
[----:B------:R-:W-:Y:S05]  /*5200*/  BSYNC.RECONVERGENT B2 ;  /* 0x0000000000027941 */ /* 0x000fea0003800200 */
.L_x_313:
        /* <DEDUP_REMOVED lines=37> */
.L_x_327:
        /* <DEDUP_REMOVED lines=9> */
.L_x_328:
[----:B------:R-:W-:Y:S05]  /*54f0*/  BSYNC.RECONVERGENT B3 ;  /* 0x0000000000037941 */ /* 0x000fea0003800200 */
.L_x_326:
        /* <DEDUP_REMOVED lines=27> */
.L_x_330:
        /* <DEDUP_REMOVED lines=9> */
.L_x_331:
[----:B------:R-:W-:Y:S05]  /*5740*/  BSYNC.RECONVERGENT B3 ;  /* 0x0000000000037941 */ /* 0x000fea0003800200 */
.L_x_329:
        /* <DEDUP_REMOVED lines=26> */
.L_x_333:
        /* <DEDUP_REMOVED lines=9> */
.L_x_334:
[----:B------:R-:W-:Y:S05]  /*5980*/  BSYNC.RECONVERGENT B3 ;  /* 0x0000000000037941 */ /* 0x000fea0003800200 */
.L_x_332:
        /* <DEDUP_REMOVED lines=28> */
.L_x_325:
[----:B------:R-:W-:Y:S05]  /*5b50*/  BSYNC.RECONVERGENT B2 ;  /* 0x0000000000027941 */ /* 0x000fea0003800200 */
.L_x_324:
        /* <DEDUP_REMOVED lines=9> */
.L_x_254:
[----:B------:R-:W-:Y:S05]  /*5bf0*/  BSYNC.RECONVERGENT B0 ;  /* 0x0000000000007941 */ /* 0x000fea0003800200 */
.L_x_253:
[----:B------:R-:W2:Y:S01]  /*5c00*/  LDL R0, [R1] ;  /* 0x0000000001007983 */ /* 0x000ea20000100800 */
[----:B------:R-:W-:-:S05]  /*5c10*/  IADD3 R5, P0, PT, R5, 0x1, RZ ;  /* 0x0000000105057810 */ /* 0x000fca0007f1e0ff */
[----:B------:R-:W-:Y:S01]  /*5c20*/  IMAD.X R6, RZ, RZ, R6, P0 ;  /* 0x000000ffff067224 */ /* 0x000fe200000e0606 */
[----:B------:R-:W-:-:S04]  /*5c30*/  ISETP.GE.U32.AND P0, PT, R5, R59, PT ;  /* 0x0000003b0500720c */ /* 0x000fc80003f06070 */
[----:B--2---:R-:W-:-:S13]  /*5c40*/  ISETP.GE.AND.EX P0, PT, R6, R0, PT, P0 ;  /* 0x000000000600720c */ /* 0x004fda0003f06300 */
[----:B------:R-:W-:Y:S05]  /*5c50*/  @!P0 BRA `(.L_x_336) ;  /* 0xffffffb800988947 */ /* 0x000fea000383ffff */
.L_x_252:
[----:B------:R-:W-:Y:S05]  /*5c60*/  BSYNC.RECONVERGENT B1 ;  /* 0x0000000000017941 */ /* 0x000fea0003800200 */
.L_x_251:
[----:B------:R-:W2:Y:S01]  /*5c70*/  LDL.LU R8, [R1+0x4] ;  /* 0x0000040001087983 */ /* 0x000ea20000300800 */
[----:B------:R-:W0:Y:S03]  /*5c80*/  LDCU UR6, c[0x0][0x360] ;  /* 0x00006c00ff0677ac */ /* 0x000e260008000800 */
[----:B------:R-:W3:Y:S01]  /*5c90*/  LDL.LU R4, [R1+0x8] ;  /* 0x0000080001047983 */ /* 0x000ee20000300800 */
[----:B------:R-:W0:Y:S01]  /*5ca0*/  LDC R0, c[0x0][0x370] ;  /* 0x0000dc00ff007b82 */ /* 0x000e220000000800 */
[----:B------:R-:W1:Y:S01]  /*5cb0*/  LDCU.64 UR10, c[0x0][0x3f0] ;  /* 0x00007e00ff0a77ac */ /* 0x000e620008000a00 */
[----:B------:R-:W4:Y:S01]  /*5cc0*/  LDCU.64 UR12, c[0x0][0x380] ;  /* 0x00007000ff0c77ac */ /* 0x000f220008000a00 */
[----:B0-----:R-:W-:Y:S01]  /*5cd0*/  IMAD R0, R0, UR6, RZ ;  /* 0x0000000600007c24 */ /* 0x001fe2000f8e02ff */
[----:B--2---:R-:W-:Y:S02]  /*5ce0*/  SHF.R.S32.HI R3, RZ, 0x1f, R8 ;  /* 0x0000001fff037819 */ /* 0x004fe40000011408 */
[----:B-1----:R-:W-:-:S04]  /*5cf0*/  LEA R2, P0, R8, UR10, 0x2 ;  /* 0x0000000a08027c11 */ /* 0x002fc8000f8010ff */
[----:B------:R-:W-:Y:S02]  /*5d00*/  LEA.HI.X R3, R8, UR11, R3, 0x2, P0 ;  /* 0x0000000b08037c11 */ /* 0x000fe400080f1403 */
[----:B------:R-:W-:-:S03]  /*5d10*/  IADD3 R8, P0, PT, R0, R8, RZ ;  /* 0x0000000800087210 */ /* 0x000fc60007f1e0ff */
[----:B------:R0:W-:Y:S01]  /*5d20*/  STG.E desc[UR8][R2.64], R7 ;  /* 0x0000000702007986 */ /* 0x0001e2000c101908 */
[----:B---3--:R-:W-:Y:S02]  /*5d30*/  IADD3.X R4, PT, PT, RZ, R4, RZ, P0, !PT ;  /* 0x00000004ff047210 */ /* 0x008fe400007fe4ff */
[----:B----4-:R-:W-:Y:S01]  /*5d40*/  ISETP.GE.U32.AND P0, PT, R8, UR12, PT ;  /* 0x0000000c08007c0c */ /* 0x010fe2000bf06070 */
[----:B------:R0:W-:Y:S03]  /*5d50*/  STL [R1+0x4], R8 ;  /* 0x0000040801007387 */ /* 0x0001e60000100800 */
[----:B------:R-:W-:Y:S01]  /*5d60*/  ISETP.GE.AND.EX P0, PT, R4, UR13, PT, P0 ;  /* 0x0000000d04007c0c */ /* 0x000fe2000bf06300 */
[----:B------:R0:W-:-:S12]  /*5d70*/  STL [R1+0x8], R4 ;  /* 0x0000080401007387 */ /* 0x0001d80000100800 */
[----:B0-----:R-:W-:Y:S05]  /*5d80*/  @!P0 BRA `(.L_x_337) ;  /* 0xffffffa000e88947 */ /* 0x001fea000383ffff */
[----:B------:R-:W-:Y:S05]  /*5d90*/  EXIT ;  /* 0x000000000000794d */ /* 0x000fea0003800000 */
        .weak           $__internal_4_$__cuda_sm20_div_s64
        .type           $__internal_4_$__cuda_sm20_div_s64,@function
        .size           $__internal_4_$__cuda_sm20_div_s64,($__internal_5_$__cuda_sm20_rem_s64 - $__internal_4_$__cuda_sm20_div_s64)
$__internal_4_$__cuda_sm20_div_s64:
        /* <DEDUP_REMOVED lines=83> */
[----:B------:R-:W-:Y:S06]  /*62d0*/  RET.REL.NODEC R2 `(_ZN2at6native13col2im_kernelIffEEvlPKT_llllllllllllPS2_) ;  /* 0xffffff9c02487950 */ /* 0x000fec0003c3ffff */
        .weak           $__internal_5_$__cuda_sm20_rem_s64
        .type           $__internal_5_$__cuda_sm20_rem_s64,@function
        .size           $__internal_5_$__cuda_sm20_rem_s64,(.L_x_521 - $__internal_5_$__cuda_sm20_rem_s64)
$__internal_5_$__cuda_sm20_rem_s64:
        /* <DEDUP_REMOVED lines=76> */
[----:B------:R-:W-:Y:S06]  /*67a0*/  RET.REL.NODEC R30 `(_ZN2at6native13col2im_kernelIffEEvlPKT_llllllllllllPS2_) ;  /* 0xffffff981e147950 */ /* 0x000fec0003c3ffff */
.L_x_338:
        /* <DEDUP_REMOVED lines=13> */
.L_x_521:


//--------------------- .text._ZN2at6native13col2im_kernelIddEEvlPKT_llllllllllllPS2_ --------------------------
	.section	.text._ZN2at6native13col2im_kernelIddEEvlPKT_llllllllllllPS2_,"ax",@progbits
	.align	128
        .global         _ZN2at6native13col2im_kernelIddEEvlPKT_llllllllllllPS2_
        .type           _ZN2at6native13col2im_kernelIddEEvlPKT_llllllllllllPS2_,@function
        .size           _ZN2at6native13col2im_kernelIddEEvlPKT_llllllllllllPS2_,(.L_x_523 - _ZN2at6native13col2im_kernelIddEEvlPKT_llllllllllllPS2_)
        .other          _ZN2at6native13col2im_kernelIddEEvlPKT_llllllllllllPS2_,@"STO_CUDA_ENTRY STV_DEFAULT"
_ZN2at6native13col2im_kernelIddEEvlPKT_llllllllllllPS2_:
.text._ZN2at6native13col2im_kernelIddEEvlPKT_llllllllllllPS2_:
        /* <DEDUP_REMOVED lines=19> */
.L_x_450:
        /* <DEDUP_REMOVED lines=12> */
[----:B0-----:R-:W-:Y:S01]  /*01f0*/  IADD3 R4, PT, PT, R0, 0xffffffe, RZ ;  /* 0x0ffffffe00047810 */ /* 0x001fe20007ffe0ff */
[----:B------:R-:W-:-:S05]  /*0200*/  IMAD.MOV.U32 R0, RZ, RZ, RZ ;  /* 0x000000ffff007224 */ /* 0x000fca00078e00ff */
        /* <DEDUP_REMOVED lines=13> */
[----:B------:R-:W-:-:S05]  /*02e0*/  @!P2 LOP3.LUT R28, RZ, UR6, RZ, 0x33, !PT ;  /* 0x00000006ff1cac12 */ /* 0x000fca000f8e33ff */
[----:B------:R-:W-:-:S04]  /*02f0*/  IMAD.MOV R4, RZ, RZ, -R28 ;  /* 0x000000ffff047224 */ /* 0x000fc800078e0a1c */
[----:B------:R-:W-:Y:S01]  /*0300*/  IMAD R4, R4, UR6, R6 ;  /* 0x0000000604047c24 */ /* 0x000fe2000f8e0206 */
[----:B------:R-:W-:Y:S06]  /*0310*/  BRA `(.L_x_341) ;  /* 0x0000000000447947 */ /* 0x000fec0003800000 */
.L_x_340:
[----:B------:R-:W0:Y:S01]  /*0320*/  LDCU.64 UR6, c[0x0][0x398] ;  /* 0x00007300ff0677ac */ /* 0x000e220008000a00 */
[----:B------:R-:W-:Y:S01]  /*0330*/  IMAD.MOV.U32 R40, RZ, RZ, R6 ;  /* 0x000000ffff287224 */ /* 0x000fe200078e0006 */
[----:B------:R-:W-:Y:S01]  /*0340*/  MOV R0, 0x390 ;  /* 0x0000039000007802 */ /* 0x000fe20000000f00 */
[----:B------:R-:W-:Y:S02]  /*0350*/  IMAD.MOV.U32 R16, RZ, RZ, R2 ;  /* 0x000000ffff107224 */ /* 0x000fe400078e0002 */
[----:B0-----:R-:W-:Y:S01]  /*0360*/  IMAD.U32 R15, RZ, RZ, UR6 ;  /* 0x00000006ff0f7e24 */ /* 0x001fe2000f8e00ff */
[----:B------:R-:W-:-:S07]  /*0370*/  MOV R14, UR7 ;  /* 0x00000007000e7c02 */ /* 0x000fce0008000f00 */
[----:B------:R-:W-:Y:S05]  /*0380*/  CALL.REL.NOINC `($__internal_6_$__cuda_sm20_div_s64) ;  /* 0x0000005800387944 */ /* 0x000fea0003c00000 */
[----:B------:R-:W2:Y:S01]  /*0390*/  LDL R4, [R1+0x8] ;  /* 0x0000080001047983 */ /* 0x000ea20000100800 */
[----:B------:R-:W0:Y:S01]  /*03a0*/  LDCU.64 UR6, c[0x0][0x398] ;  /* 0x00007300ff0677ac */ /* 0x000e220008000a00 */
[----:B------:R-:W-:Y:S01]  /*03b0*/  IADD3 R3, P0, PT, RZ, -R28, RZ ;  /* 0x8000001cff037210 */ /* 0x000fe20007f1e0ff */
[----:B------:R-:W-:Y:S01]  /*03c0*/  IMAD.MOV.U32 R29, RZ, RZ, R16 ;  /* 0x000000ffff1d7224 */ /* 0x000fe200078e0010 */
[----:B------:R-:W-:-:S03]  /*03d0*/  MOV R5, R2 ;  /* 0x0000000200057202 */ /* 0x000fc60000000f00 */
[----:B------:R-:W-:-:S04]  /*03e0*/  IMAD.X R0, RZ, RZ, ~R16, P0 ;  /* 0x000000ffff007224 */ /* 0x000fc800000e0e10 */
[----:B0-----:R-:W-:Y:S02]  /*03f0*/  IMAD R0, R0, UR6, RZ ;  /* 0x0000000600007c24 */ /* 0x001fe4000f8e02ff */
[----:B--2---:R-:W-:-:S04]  /*0400*/  IMAD.WIDE.U32 R4, R3, UR6, R4 ;  /* 0x0000000603047c25 */ /* 0x004fc8000f8e0004 */
[----:B------:R-:W-:-:S04]  /*0410*/  IMAD R3, R3, UR7, R0 ;  /* 0x0000000703037c24 */ /* 0x000fc8000f8e0200 */
[----:B------:R-:W-:-:S07]  /*0420*/  IMAD.IADD R0, R5, 0x1, R3 ;  /* 0x0000000105007824 */ /* 0x000fce00078e0203 */
.L_x_341:
[----:B------:R-:W-:Y:S05]  /*0430*/  BSYNC.RECONVERGENT B0 ;  /* 0x0000000000007941 */ /* 0x000fea0003800200 */
.L_x_339:
        /* <DEDUP_REMOVED lines=26> */
[----:B------:R-:W-:Y:S01]  /*05e0*/  @!P1 LOP3.LUT R16, RZ, UR6, RZ, 0x33, !PT ;  /* 0x00000006ff109c12 */ /* 0x000fe2000f8e33ff */
[----:B------:R-:W-:Y:S06]  /*05f0*/  BRA `(.L_x_344) ;  /* 0x0000000000247947 */ /* 0x000fec0003800000 */
.L_x_343:
[----:B------:R-:W0:Y:S01]  /*0600*/  LDCU.64 UR6, c[0x0][0x390] ;  /* 0x00007200ff0677ac */ /* 0x000e220008000a00 */
[----:B------:R-:W-:Y:S01]  /*0610*/  IMAD.MOV.U32 R33, RZ, RZ, R28 ;  /* 0x000000ffff217224 */ /* 0x000fe200078e001c */
[----:B------:R-:W-:Y:S01]  /*0620*/  MOV R32, 0x670 ;  /* 0x0000067000207802 */ /* 0x000fe20000000f00 */
[----:B------:R-:W-:Y:S01]  /*0630*/  IMAD.MOV.U32 R37, RZ, RZ, R29 ;  /* 0x000000ffff257224 */ /* 0x000fe200078e001d */
[----:B0-----:R-:W-:Y:S01]  /*0640*/  MOV R16, UR6 ;  /* 0x0000000600107c02 */ /* 0x001fe20008000f00 */
[----:B------:R-:W-:-:S07]  /*0650*/  IMAD.U32 R0, RZ, RZ, UR7 ;  /* 0x00000007ff007e24 */ /* 0x000fce000f8e00ff */
[----:B------:R-:W-:Y:S05]  /*0660*/  CALL.REL.NOINC `($__internal_7_$__cuda_sm20_rem_s64) ;  /* 0x0000005800d07944 */ /* 0x000fea0003c00000 */
[----:B------:R-:W-:Y:S01]  /*0670*/  IMAD.MOV.U32 R17, RZ, RZ, R16 ;  /* 0x000000ffff117224 */ /* 0x000fe200078e0010 */
[----:B------:R-:W-:-:S07]  /*0680*/  MOV R16, R0 ;  /* 0x0000000000107202 */ /* 0x000fce0000000f00 */
.L_x_344:
[----:B------:R-:W-:Y:S05]  /*0690*/  BSYNC.RECONVERGENT B0 ;  /* 0x0000000000007941 */ /* 0x000fea0003800200 */
.L_x_342:
        /* <DEDUP_REMOVED lines=16> */
[----:B------:R-:W-:-:S06]  /*07a0*/  HFMA2 R19, -RZ, RZ, 0, 0 ;  /* 0x00000000ff137431 */ /* 0x000fcc00000001ff */
[----:B0-----:R-:W0:Y:S02]  /*07b0*/  MUFU.RCP R0, R0 ;  /* 0x0000000000007308 */ /* 0x001e240000001000 */
[----:B0-----:R-:W-:-:S06]  /*07c0*/  VIADD R2, R0, 0xffffffe ;  /* 0x0ffffffe00027836 */ /* 0x001fcc0000000000 */
[----:B------:R0:W1:Y:S02]  /*07d0*/  F2I.FTZ.U32.TRUNC.NTZ R3, R2 ;  /* 0x0000000200037305 */ /* 0x000064000021f000 */
[----:B0-----:R-:W-:Y:S01]  /*07e0*/  IMAD.MOV.U32 R2, RZ, RZ, RZ ;  /* 0x000000ffff027224 */ /* 0x001fe200078e00ff */
[----:B-1----:R-:W-:-:S05]  /*07f0*/  IADD3 R5, PT, PT, RZ, -R3, RZ ;  /* 0x80000003ff057210 */ /* 0x002fca0007ffe0ff */
[----:B------:R-:W-:-:S04]  /*0800*/  IMAD R5, R5, R4, RZ ;  /* 0x0000000405057224 */ /* 0x000fc800078e02ff */
[----:B------:R-:W-:-:S06]  /*0810*/  IMAD.HI.U32 R3, R3, R5, R2 ;  /* 0x0000000503037227 */ /* 0x000fcc00078e0002 */
[----:B-----5:R-:W-:-:S04]  /*0820*/  IMAD.HI.U32 R18, R3, R10, RZ ;  /* 0x0000000a03127227 */ /* 0x020fc800078e00ff */
[----:B------:R-:W-:-:S04]  /*0830*/  IMAD.MOV R3, RZ, RZ, -R18 ;  /* 0x000000ffff037224 */ /* 0x000fc800078e0a12 */
[----:B------:R-:W-:-:S05]  /*0840*/  IMAD R3, R4, R3, R10 ;  /* 0x0000000304037224 */ /* 0x000fca00078e020a */
[----:B------:R-:W-:-:S13]  /*0850*/  ISETP.GE.U32.AND P0, PT, R3, R4, PT ;  /* 0x000000040300720c */ /* 0x000fda0003f06070 */
[----:B------:R-:W-:Y:S01]  /*0860*/  @P0 IADD3 R3, PT, PT, R3, -R4, RZ ;  /* 0x8000000403030210 */ /* 0x000fe20007ffe0ff */
[----:B------:R-:W-:-:S03]  /*0870*/  @P0 VIADD R18, R18, 0x1 ;  /* 0x0000000112120836 */ /* 0x000fc60000000000 */
[----:B------:R-:W-:-:S13]  /*0880*/  ISETP.GE.U32.AND P1, PT, R3, R4, PT ;  /* 0x000000040300720c */ /* 0x000fda0003f26070 */
[----:B------:R-:W-:Y:S01]  /*0890*/  @P1 VIADD R18, R18, 0x1 ;  /* 0x0000000112121836 */ /* 0x000fe20000000000 */
[----:B------:R-:W-:Y:S01]  /*08a0*/  @!P2 LOP3.LUT R18, RZ, R4, RZ, 0x33, !PT ;  /* 0x00000004ff12a212 */ /* 0x000fe200078e33ff */
[----:B------:R-:W-:Y:S06]  /*08b0*/  BRA `(.L_x_347) ;  /* 0x00000000001c7947 */ /* 0x000fec0003800000 */
.L_x_346:
[----:B------:R-:W-:Y:S01]  /*08c0*/  IMAD.MOV.U32 R15, RZ, RZ, R4 ;  /* 0x000000ffff0f7224 */ /* 0x000fe200078e0004 */
[----:B-----5:R-:W-:Y:S01]  /*08d0*/  MOV R40, R10 ;  /* 0x0000000a00287202 */ /* 0x020fe20000000f00 */
[----:B------:R-:W-:Y:S01]  /*08e0*/  IMAD.MOV.U32 R16, RZ, RZ, R2 ;  /* 0x000000ffff107224 */ /* 0x000fe200078e0002 */
[----:B------:R-:W-:-:S07]  /*08f0*/  MOV R0, 0x910 ;  /* 0x0000091000007802 */ /* 0x000fce0000000f00 */
[----:B------:R-:W-:Y:S05]  /*0900*/  CALL.REL.NOINC `($__internal_6_$__cuda_sm20_div_s64) ;  /* 0x0000005000d87944 */ /* 0x000fea0003c00000 */
[----:B------:R-:W-:Y:S02]  /*0910*/  IMAD.MOV.U32 R18, RZ, RZ, R28 ;  /* 0x000000ffff127224 */ /* 0x000fe400078e001c */
[----:B------:R-:W-:-:S07]  /*0920*/  IMAD.MOV.U32 R19, RZ, RZ, R16 ;  /* 0x000000ffff137224 */ /* 0x000fce00078e0010 */
.L_x_347:
[----:B------:R-:W-:Y:S05]  /*0930*/  BSYNC.RECONVERGENT B0 ;  /* 0x0000000000007941 */ /* 0x000fea0003800200 */
.L_x_345:
[----:B------:R-:W0:Y:S01]  /*0940*/  LDCU.64 UR6, c[0x0][0x3a8] ;  /* 0x00007500ff0677ac */ /* 0x000e220008000a00 */
[----:B------:R-:W1:Y:S01]  /*0950*/  LDC.64 R4, c[0x0][0x3d8] ;  /* 0x0000f600ff047b82 */ /* 0x000e620000000a00 */
[----:B------:R-:W-:Y:S01]  /*0960*/  BSSY.RECONVERGENT B0, `(.L_x_348) ;  /* 0x0000033000007945 */ /* 0x000fe20003800200 */
[----:B------:R-:W-:Y:S02]  /*0970*/  IMAD.MOV.U32 R49, RZ, RZ, RZ ;  /* 0x000000ffff317224 */ /* 0x000fe400078e00ff */
[----:B------:R-:W-:Y:S01]  /*0980*/  IMAD.MOV.U32 R50, RZ, RZ, RZ ;  /* 0x000000ffff327224 */ /* 0x000fe200078e00ff */
[----:B0-----:R-:W-:-:S04]  /*0990*/  UIADD3 UR6, UP0, UPT, UR6, -0x1, URZ ;  /* 0xffffffff06067890 */ /* 0x001fc8000ff1e0ff */
[----:B------:R-:W-:Y:S02]  /*09a0*/  UIADD3.X UR7, UPT, UPT, UR7, -0x1, URZ, UP0, !UPT ;  /* 0xffffffff07077890 */ /* 0x000fe400087fe4ff */
[----:B-1----:R-:W-:-:S04]  /*09b0*/  IMAD.WIDE.U32 R2, R4, UR6, RZ ;  /* 0x0000000604027c25 */ /* 0x002fc8000f8e00ff */
[----:B------:R-:W-:Y:S01]  /*09c0*/  IMAD R0, R4, UR7, RZ ;  /* 0x0000000704007c24 */ /* 0x000fe2000f8e02ff */
[----:B------:R-:W-:-:S03]  /*09d0*/  ISETP.GT.U32.AND P0, PT, R56, R2, PT ;  /* 0x000000023800720c */ /* 0x000fc60003f04070 */
[----:B------:R-:W-:-:S05]  /*09e0*/  IMAD R5, R5, UR6, R0 ;  /* 0x0000000605057c24 */ /* 0x000fca000f8e0200 */
        /* <DEDUP_REMOVED lines=33> */
.L_x_351:
[----:B------:R-:W0:Y:S01]  /*0c00*/  LDCU.64 UR6, c[0x0][0x3c8] ;  /* 0x00007900ff0677ac */ /* 0x000e220008000a00 */
[----:B------:R-:W-:Y:S02]  /*0c10*/  MOV R0, 0xc50 ;  /* 0x00000c5000007802 */ /* 0x000fe40000000f00 */
[----:B0-----:R-:W-:Y:S01]  /*0c20*/  MOV R15, UR6 ;  /* 0x00000006000f7c02 */ /* 0x001fe20008000f00 */
[----:B------:R-:W-:-:S07]  /*0c30*/  IMAD.U32 R14, RZ, RZ, UR7 ;  /* 0x00000007ff0e7e24 */ /* 0x000fce000f8e00ff */
[----:B------:R-:W-:Y:S05]  /*0c40*/  CALL.REL.NOINC `($__internal_6_$__cuda_sm20_div_s64) ;  /* 0x0000005000087944 */ /* 0x000fea0003c00000 */
[----:B------:R-:W-:-:S07]  /*0c50*/  IMAD.MOV.U32 R29, RZ, RZ, R16 ;  /* 0x000000ffff1d7224 */ /* 0x000fce00078e0010 */
.L_x_352:
[----:B------:R-:W-:Y:S05]  /*0c60*/  BSYNC.RECONVERGENT B1 ;  /* 0x0000000000017941 */ /* 0x000fea0003800200 */
.L_x_350:
[----:B------:R-:W-:-:S04]  /*0c70*/  IADD3 R49, P0, PT, R28, 0x1, RZ ;  /* 0x000000011c317810 */ /* 0x000fc80007f1e0ff */
[----:B------:R-:W-:-:S09]  /*0c80*/  IADD3.X R50, PT, PT, RZ, R29, RZ, P0, !PT ;  /* 0x0000001dff327210 */ /* 0x000fd200007fe4ff */
.L_x_349:
[----:B------:R-:W-:Y:S05]  /*0c90*/  BSYNC.RECONVERGENT B0 ;  /* 0x0000000000007941 */ /* 0x000fea0003800200 */
.L_x_348:
        /* <DEDUP_REMOVED lines=26> */
.L_x_354:
[----:B------:R-:W0:Y:S01]  /*0e40*/  LDCU.64 UR6, c[0x0][0x3c8] ;  /* 0x00007900ff0677ac */ /* 0x000e220008000a00 */
[----:B------:R-:W-:Y:S02]  /*0e50*/  MOV R40, R56 ;  /* 0x0000003800287202 */ /* 0x000fe40000000f00 */
[----:B------:R-:W-:Y:S02]  /*0e60*/  MOV R16, R57 ;  /* 0x0000003900107202 */ /* 0x000fe40000000f00 */
[----:B------:R-:W-:Y:S01]  /*0e70*/  MOV R0, 0xeb0 ;  /* 0x00000eb000007802 */ /* 0x000fe20000000f00 */
[----:B0-----:R-:W-:Y:S02]  /*0e80*/  IMAD.U32 R15, RZ, RZ, UR6 ;  /* 0x00000006ff0f7e24 */ /* 0x001fe4000f8e00ff */
[----:B------:R-:W-:-:S07]  /*0e90*/  IMAD.U32 R14, RZ, RZ, UR7 ;  /* 0x00000007ff0e7e24 */ /* 0x000fce000f8e00ff */
[----:B------:R-:W-:Y:S05]  /*0ea0*/  CALL.REL.NOINC `($__internal_6_$__cuda_sm20_div_s64) ;  /* 0x0000004c00707944 */ /* 0x000fea0003c00000 */
[----:B------:R-:W-:-:S07]  /*0eb0*/  IMAD.MOV.U32 R29, RZ, RZ, R16 ;  /* 0x000000ffff1d7224 */ /* 0x000fce00078e0010 */
.L_x_355:
[----:B------:R-:W-:Y:S05]  /*0ec0*/  BSYNC.RECONVERGENT B0 ;  /* 0x0000000000007941 */ /* 0x000fea0003800200 */
.L_x_353:
[----:B------:R-:W0:Y:S01]  /*0ed0*/  LDCU.64 UR6, c[0x0][0x3a0] ;  /* 0x00007400ff0677ac */ /* 0x000e220008000a00 */
[----:B------:R-:W1:Y:S01]  /*0ee0*/  LDC.64 R6, c[0x0][0x3d0] ;  /* 0x0000f400ff067b82 */ /* 0x000e620000000a00 */
[----:B------:R-:W-:Y:S01]  /*0ef0*/  IADD3 R17, P0, PT, R28, 0x1, RZ ;  /* 0x000000011c117810 */ /* 0x000fe20007f1e0ff */
[----:B------:R-:W-:Y:S01]  /*0f00*/  BSSY.RECONVERGENT B0, `(.L_x_356) ;  /* 0x0000038000007945 */ /* 0x000fe20003800200 */
[----:B------:R-:W2:Y:S01]  /*0f10*/  LDCU.64 UR10, c[0x0][0x3e8] ;  /* 0x00007d00ff0a77ac */ /* 0x000ea20008000a00 */
[----:B------:R-:W-:Y:S02]  /*0f20*/  CS2R R2, SRZ ;  /* 0x0000000000027805 */ /* 0x000fe4000001ff00 */
[----:B------:R-:W-:Y:S01]  /*0f30*/  IMAD.X R28, RZ, RZ, R29, P0 ;  /* 0x000000ffff1c7224 */ /* 0x000fe200000e061d */
[----:B0-----:R-:W-:-:S04]  /*0f40*/  UIADD3 UR6, UP0, UPT, UR6, -0x1, URZ ;  /* 0xffffffff06067890 */ /* 0x001fc8000ff1e0ff */
[----:B------:R-:W-:Y:S01]  /*0f50*/  UIADD3.X UR7, UPT, UPT, UR7, -0x1, URZ, UP0, !UPT ;  /* 0xffffffff07077890 */ /* 0x000fe200087fe4ff */
[----:B--2---:R-:W-:Y:S01]  /*0f60*/  ISETP.LT.U32.AND P1, PT, R17, UR10, PT ;  /* 0x0000000a11007c0c */ /* 0x004fe2000bf21070 */
[----:B-1----:R-:W-:-:S03]  /*0f70*/  IMAD.WIDE.U32 R4, R6, UR6, RZ ;  /* 0x0000000606047c25 */ /* 0x002fc6000f8e00ff */
[----:B------:R-:W-:Y:S01]  /*0f80*/  ISETP.LT.AND.EX P1, PT, R28, UR11, PT, P1 ;  /* 0x0000000b1c007c0c */ /* 0x000fe2000bf21310 */
[----:B------:R-:W-:Y:S01]  /*0f90*/  IMAD R0, R6, UR7, RZ ;  /* 0x0000000706007c24 */ /* 0x000fe2000f8e02ff */
[----:B------:R-:W-:Y:S02]  /*0fa0*/  ISETP.GT.U32.AND P0, PT, R60, R4, PT ;  /* 0x000000043c00720c */ /* 0x000fe40003f04070 */
        /* <DEDUP_REMOVED lines=10> */
[----:B------:R-:W-:-:S05]  /*1050*/  IADD3 R40, P0, PT, R5, R60, RZ ;  /* 0x0000003c05287210 */ /* 0x000fca0007f1e0ff */
[----:B------:R-:W-:-:S05]  /*1060*/  IMAD.X R16, R3, 0x1, R61, P0 ;  /* 0x0000000103107824 */ /* 0x000fca00000e063d */
        /* <DEDUP_REMOVED lines=24> */
.L_x_359:
[----:B------:R-:W0:Y:S01]  /*11f0*/  LDCU.64 UR6, c[0x0][0x3c0] ;  /* 0x00007800ff0677ac */ /* 0x000e220008000a00 */
[----:B------:R-:W-:Y:S01]  /*1200*/  MOV R0, 0x1240 ;  /* 0x0000124000007802 */ /* 0x000fe20000000f00 */
[----:B0-----:R-:W-:Y:S02]  /*1210*/  IMAD.U32 R15, RZ, RZ, UR6 ;  /* 0x00000006ff0f7e24 */ /* 0x001fe4000f8e00ff */
[----:B------:R-:W-:-:S07]  /*1220*/  IMAD.U32 R14, RZ, RZ, UR7 ;  /* 0x00000007ff0e7e24 */ /* 0x000fce000f8e00ff */
[----:B------:R-:W-:Y:S05]  /*1230*/  CALL.REL.NOINC `($__internal_6_$__cuda_sm20_div_s64) ;  /* 0x00000048008c7944 */ /* 0x000fea0003c00000 */
[----:B------:R-:W-:-:S07]  /*1240*/  MOV R29, R16 ;  /* 0x00000010001d7202 */ /* 0x000fce0000000f00 */
.L_x_360:
[----:B------:R-:W-:Y:S05]  /*1250*/  BSYNC.RECONVERGENT B1 ;  /* 0x0000000000017941 */ /* 0x000fea0003800200 */
.L_x_358:
[----:B------:R-:W-:-:S05]  /*1260*/  IADD3 R2, P0, PT, R28, 0x1, RZ ;  /* 0x000000011c027810 */ /* 0x000fca0007f1e0ff */
[----:B------:R-:W-:-:S08]  /*1270*/  IMAD.X R3, RZ, RZ, R29, P0 ;  /* 0x000000ffff037224 */ /* 0x000fd000000e061d */
.L_x_357:
[----:B------:R-:W-:Y:S05]  /*1280*/  BSYNC.RECONVERGENT B0 ;  /* 0x0000000000007941 */ /* 0x000fea0003800200 */
.L_x_356:
        /* <DEDUP_REMOVED lines=26> */
.L_x_362:
[----:B------:R-:W0:Y:S01]  /*1430*/  LDCU.64 UR6, c[0x0][0x3c0] ;  /* 0x00007800ff0677ac */ /* 0x000e220008000a00 */
[----:B------:R-:W-:Y:S01]  /*1440*/  IMAD.MOV.U32 R40, RZ, RZ, R60 ;  /* 0x000000ffff287224 */ /* 0x000fe200078e003c */
[----:B------:R-:W-:Y:S01]  /*1450*/  MOV R0, 0x14a0 ;  /* 0x000014a000007802 */ /* 0x000fe20000000f00 */
[----:B------:R-:W-:Y:S02]  /*1460*/  IMAD.MOV.U32 R16, RZ, RZ, R61 ;  /* 0x000000ffff107224 */ /* 0x000fe400078e003d */
[----:B0-----:R-:W-:Y:S01]  /*1470*/  IMAD.U32 R15, RZ, RZ, UR6 ;  /* 0x00000006ff0f7e24 */ /* 0x001fe2000f8e00ff */
[----:B------:R-:W-:-:S07]  /*1480*/  MOV R14, UR7 ;  /* 0x00000007000e7c02 */ /* 0x000fce0008000f00 */
[----:B------:R-:W-:Y:S05]  /*1490*/  CALL.REL.NOINC `($__internal_6_$__cuda_sm20_div_s64) ;  /* 0x0000004400f47944 */ /* 0x000fea0003c00000 */
[----:B------:R-:W-:-:S07]  /*14a0*/  IMAD.MOV.U32 R29, RZ, RZ, R16 ;  /* 0x000000ffff1d7224 */ /* 0x000fce00078e0010 */
.L_x_363:
[----:B------:R-:W-:Y:S05]  /*14b0*/  BSYNC.RECONVERGENT B0 ;  /* 0x0000000000007941 */ /* 0x000fea0003800200 */
.L_x_361:
[----:B------:R-:W0:Y:S01]  /*14c0*/  LDCU.64 UR6, c[0x0][0x3e0] ;  /* 0x00007c00ff0677ac */ /* 0x000e220008000a00 */
[----:B------:R-:W-:Y:S01]  /*14d0*/  IADD3 R0, P0, PT, R28, 0x1, RZ ;  /* 0x000000011c007810 */ /* 0x000fe20007f1e0ff */
[----:B------:R-:W-:Y:S01]  /*14e0*/  BSSY.RECONVERGENT B1, `(.L_x_364) ;  /* 0x0000465000017945 */ /* 0x000fe20003800200 */
[----:B------:R-:W-:Y:S02]  /*14f0*/  CS2R R20, SRZ ;  /* 0x0000000000147805 */ /* 0x000fe4000001ff00 */
[----:B------:R-:W-:Y:S02]  /*1500*/  IADD3.X R28, PT, PT, RZ, R29, RZ, P0, !PT ;  /* 0x0000001dff1c7210 */ /* 0x000fe400007fe4ff */
[----:B0-----:R-:W-:-:S04]  /*1510*/  ISETP.LT.U32.AND P0, PT, R0, UR6, PT ;  /* 0x0000000600007c0c */ /* 0x001fc8000bf01070 */
[----:B------:R-:W-:-:S04]  /*1520*/  ISETP.LT.AND.EX P0, PT, R28, UR7, PT, P0 ;  /* 0x000000071c007c0c */ /* 0x000fc8000bf01300 */
[----:B------:R-:W-:Y:S02]  /*1530*/  SEL R5, R0, UR6, P0 ;  /* 0x0000000600057c07 */ /* 0x000fe40008000000 */
[----:B------:R-:W-:Y:S02]  /*1540*/  SEL R4, R28, UR7, P0 ;  /* 0x000000071c047c07 */ /* 0x000fe40008000000 */
[----:B------:R-:W-:Y:S01]  /*1550*/  ISETP.GE.U32.AND P0, PT, R2, R5, PT ;  /* 0x000000050200720c */ /* 0x000fe20003f06070 */
[----:B------:R0:W-:Y:S03]  /*1560*/  STL [R1], R5 ;  /* 0x0000000501007387 */ /* 0x0001e60000100800 */
[----:B------:R-:W-:Y:S01]  /*1570*/  ISETP.GE.AND.EX P0, PT, R3, R4, PT, P0 ;  /* 0x000000040300720c */ /* 0x000fe20003f06300 */
[----:B------:R0:W-:-:S12]  /*1580*/  STL [R1+0x4], R4 ;  /* 0x0000040401007387 */ /* 0x0001d80000100800 */
[----:B0-----:R-:W-:Y:S05]  /*1590*/  @P0 BRA `(.L_x_365) ;  /* 0x0000004400640947 */ /* 0x001fea0003800000 */
[----:B------:R-:W0:Y:S01]  /*15a0*/  LDC.64 R54, c[0x0][0x3c8] ;  /* 0x0000f200ff367b82 */ /* 0x000e220000000a00 */
[----:B------:R-:W1:Y:S01]  /*15b0*/  LDCU.64 UR6, c[0x0][0x3c8] ;  /* 0x00007900ff0677ac */ /* 0x000e620008000a00 */
[----:B------:R-:W-:Y:S02]  /*15c0*/  IADD3 R59, P0, PT, RZ, -R49, RZ ;  /* 0x80000031ff3b7210 */ /* 0x000fe40007f1e0ff */
[----:B------:R-:W-:-:S03]  /*15d0*/  CS2R R20, SRZ ;  /* 0x0000000000147805 */ /* 0x000fc6000001ff00 */
[----:B------:R-:W-:Y:S02]  /*15e0*/  IMAD.X R0, RZ, RZ, ~R50, P0 ;  /* 0x000000ffff007224 */ /* 0x000fe400000e0e32 */
[----:B-1----:R-:W-:Y:S02]  /*15f0*/  IMAD R4, R50, UR6, RZ ;  /* 0x0000000632047c24 */ /* 0x002fe4000f8e02ff */
[----:B------:R-:W-:Y:S02]  /*1600*/  IMAD R0, R0, UR6, RZ ;  /* 0x0000000600007c24 */ /* 0x000fe4000f8e02ff */
[C---:B------:R-:W-:Y:S02]  /*1610*/  IMAD R5, R49.reuse, UR7, R4 ;  /* 0x0000000731057c24 */ /* 0x040fe4000f8e0204 */
[----:B0-----:R-:W-:-:S04]  /*1620*/  IMAD.WIDE.U32 R54, R49, UR6, R54 ;  /* 0x0000000631367c25 */ /* 0x001fc8000f8e0036 */
[C---:B------:R-:W-:Y:S01]  /*1630*/  IMAD.WIDE.U32 R52, R59.reuse, UR6, R56 ;  /* 0x000000063b347c25 */ /* 0x040fe2000f8e0038 */
[C---:B------:R-:W-:Y:S02]  /*1640*/  IADD3 R51, P1, P2, R56.reuse, -UR6, -R54 ;  /* 0x8000000638337c10 */ /* 0x040fe4000fa3e836 */
[----:B------:R-:W-:Y:S01]  /*1650*/  IADD3 R54, P0, PT, R56, -R54, RZ ;  /* 0x8000003638367210 */ /* 0x000fe20007f1e0ff */
[----:B------:R-:W-:Y:S02]  /*1660*/  IMAD R59, R59, UR7, R0 ;  /* 0x000000073b3b7c24 */ /* 0x000fe4000f8e0200 */
[----:B------:R-:W-:-:S03]  /*1670*/  IMAD.IADD R5, R55, 0x1, R5 ;  /* 0x0000000137057824 */ /* 0x000fc600078e0205 */
[----:B------:R-:W-:Y:S01]  /*1680*/  IADD3 R59, PT, PT, R53, R59, RZ ;  /* 0x0000003b353b7210 */ /* 0x000fe20007ffe0ff */
[C-C-:B------:R-:W-:Y:S01]  /*1690*/  IMAD.X R58, R57.reuse, 0x1, ~R5.reuse, P0 ;  /* 0x00000001393a7824 */ /* 0x140fe200000e0e05 */
[----:B------:R-:W-:-:S07]  /*16a0*/  IADD3.X R55, PT, PT, R57, ~UR7, ~R5, P1, P2 ;  /* 0x8000000739377c10 */ /* 0x000fce0008fe4c05 */
.L_x_449:
[----:B------:R-:W-:Y:S01]  /*16b0*/  ISETP.GE.U32.AND P0, PT, R49, R17, PT ;  /* 0x000000113100720c */ /* 0x000fe20003f06070 */
[----:B------:R-:W-:Y:S03]  /*16c0*/  BSSY.RECONVERGENT B0, `(.L_x_366) ;  /* 0x000043f000007945 */ /* 0x000fe60003800200 */
[----:B------:R-:W-:-:S13]  /*16d0*/  ISETP.GE.AND.EX P0, PT, R50, R41, PT, P0 ;  /* 0x000000293200720c */ /* 0x000fda0003f06300 */
[----:B------:R-:W-:Y:S05]  /*16e0*/  @P0 BRA `(.L_x_367) ;  /* 0x0000004000f00947 */ /* 0x000fea0003800000 */
[----:B------:R-:W0:Y:S01]  /*16f0*/  LDCU.64 UR6, c[0x0][0x3c0] ;  /* 0x00007800ff0677ac */ /* 0x000e220008000a00 */
[----:B------:R-:W-:Y:S01]  /*1700*/  IADD3 R5, P0, PT, RZ, -R2, RZ ;  /* 0x80000002ff057210 */ /* 0x000fe20007f1e0ff */
[----:B------:R-:W-:Y:S01]  /*1710*/  BSSY.RECONVERGENT B2, `(.L_x_368) ;  /* 0x0000027000027945 */ /* 0x000fe20003800200 */
[----:B------:R-:W1:Y:S03]  /*1720*/  LDCU UR10, c[0x0][0x3d4] ;  /* 0x00007a80ff0a77ac */ /* 0x000e660008000800 */
[----:B------:R-:W-:-:S04]  /*1730*/  IMAD.X R0, RZ, RZ, ~R3, P0 ;  /* 0x000000ffff007224 */ /* 0x000fc800000e0e03 */
[----:B0-----:R-:W-:Y:S02]  /*1740*/  IMAD R0, R0, UR6, RZ ;  /* 0x0000000600007c24 */ /* 0x001fe4000f8e02ff */
[----:B------:R-:W-:-:S04]  /*1750*/  IMAD.WIDE.U32 R22, R5, UR6, R60 ;  /* 0x0000000605167c25 */ /* 0x000fc8000f8e003c */
[----:B------:R-:W-:-:S05]  /*1760*/  IMAD R5, R5, UR7, R0 ;  /* 0x0000000705057c24 */ /* 0x000fca000f8e0200 */
[----:B------:R-:W-:-:S04]  /*1770*/  IADD3 R4, PT, PT, R23, R5, RZ ;  /* 0x0000000517047210 */ /* 0x000fc80007ffe0ff */
        /* <DEDUP_REMOVED lines=21> */
[----:B------:R-:W-:Y:S01]  /*18d0*/  @!P1 LOP3.LUT R24, RZ, UR6, RZ, 0x33, !PT ;  /* 0x00000006ff189c12 */ /* 0x000fe2000f8e33ff */
[----:B------:R-:W-:Y:S06]  /*18e0*/  BRA `(.L_x_370) ;  /* 0x0000000000247947 */ /* 0x000fec0003800000 */
.L_x_369:
[----:B------:R-:W0:Y:S01]  /*18f0*/  LDCU.64 UR6, c[0x0][0x3d0] ;  /* 0x00007a00ff0677ac */ /* 0x000e220008000a00 */
[----:B------:R-:W-:Y:S01]  /*1900*/  IMAD.MOV.U32 R33, RZ, RZ, R22 ;  /* 0x000000ffff217224 */ /* 0x000fe200078e0016 */
[----:B------:R-:W-:Y:S01]  /*1910*/  MOV R32, 0x1960 ;  /* 0x0000196000207802 */ /* 0x000fe20000000f00 */
[----:B------:R-:W-:Y:S01]  /*1920*/  IMAD.MOV.U32 R37, RZ, RZ, R4 ;  /* 0x000000ffff257224 */ /* 0x000fe200078e0004 */
[----:B0-----:R-:W-:Y:S01]  /*1930*/  MOV R16, UR6 ;  /* 0x0000000600107c02 */ /* 0x001fe20008000f00 */
[----:B------:R-:W-:-:S07]  /*1940*/  IMAD.U32 R0, RZ, RZ, UR7 ;  /* 0x00000007ff007e24 */ /* 0x000fce000f8e00ff */
[----:B------:R-:W-:Y:S05]  /*1950*/  CALL.REL.NOINC `($__internal_7_$__cuda_sm20_rem_s64) ;  /* 0x0000004800147944 */ /* 0x000fea0003c00000 */
[----:B------:R-:W-:Y:S01]  /*1960*/  MOV R24, R0 ;  /* 0x0000000000187202 */ /* 0x000fe20000000f00 */
[----:B------:R-:W-:-:S07]  /*1970*/  IMAD.MOV.U32 R25, RZ, RZ, R16 ;  /* 0x000000ffff197224 */ /* 0x000fce00078e0010 */
.L_x_370:
[----:B------:R-:W-:Y:S05]  /*1980*/  BSYNC.RECONVERGENT B2 ;  /* 0x0000000000027941 */ /* 0x000fea0003800200 */
.L_x_368:
[----:B------:R-:W-:Y:S01]  /*1990*/  IMAD.IADD R10, R17, 0x1, -R49 ;  /* 0x00000001110a7824 */ /* 0x000fe200078e0a31 */
[----:B------:R-:W-:Y:S01]  /*19a0*/  BSSY.RECONVERGENT B2, `(.L_x_371) ;  /* 0x00001af000027945 */ /* 0x000fe20003800200 */
[----:B------:R-:W-:Y:S01]  /*19b0*/  MOV R5, R49 ;  /* 0x0000003100057202 */ /* 0x000fe20000000f00 */
[----:B------:R-:W-:Y:S02]  /*19c0*/  IMAD.MOV.U32 R6, RZ, RZ, R50 ;  /* 0x000000ffff067224 */ /* 0x000fe400078e0032 */
[----:B------:R-:W-:-:S04]  /*19d0*/  LOP3.LUT R10, R10, 0x3, RZ, 0xc0, !PT ;  /* 0x000000030a0a7812 */ /* 0x000fc800078ec0ff */
        /* <DEDUP_REMOVED lines=33> */
.L_x_376:
[----:B------:R-:W0:Y:S01]  /*1bf0*/  LDCU.64 UR6, c[0x0][0x3d8] ;  /* 0x00007b00ff0677ac */ /* 0x000e220008000a00 */
[----:B------:R-:W-:Y:S01]  /*1c00*/  IMAD.MOV.U32 R33, RZ, RZ, R52 ;  /* 0x000000ffff217224 */ /* 0x000fe200078e0034 */
[----:B------:R-:W-:Y:S01]  /*1c10*/  MOV R32, 0x1c60 ;  /* 0x00001c6000207802 */ /* 0x000fe20000000f00 */
[----:B------:R-:W-:Y:S01]  /*1c20*/  IMAD.MOV.U32 R37, RZ, RZ, R59 ;  /* 0x000000ffff257224 */ /* 0x000fe200078e003b */
[----:B0-----:R-:W-:Y:S01]  /*1c30*/  MOV R16, UR6 ;  /* 0x0000000600107c02 */ /* 0x001fe20008000f00 */
[----:B------:R-:W-:-:S07]  /*1c40*/  IMAD.U32 R0, RZ, RZ, UR7 ;  /* 0x00000007ff007e24 */ /* 0x000fce000f8e00ff */
[----:B------:R-:W-:Y:S05]  /*1c50*/  CALL.REL.NOINC `($__internal_7_$__cuda_sm20_rem_s64) ;  /* 0x0000004400547944 */ /* 0x000fea0003c00000 */
[----:B------:R-:W-:-:S04]  /*1c60*/  ISETP.NE.U32.AND P0, PT, R0, RZ, PT ;  /* 0x000000ff0000720c */ /* 0x000fc80003f05070 */
[----:B------:R-:W-:-:S13]  /*1c70*/  ISETP.NE.AND.EX P0, PT, R16, RZ, PT, P0 ;  /* 0x000000ff1000720c */ /* 0x000fda0003f05300 */
.L_x_377:
[----:B------:R-:W-:Y:S05]  /*1c80*/  BSYNC.RECONVERGENT B4 ;  /* 0x0000000000047941 */ /* 0x000fea0003800200 */
.L_x_375:
        /* <DEDUP_REMOVED lines=23> */
[----:B------:R-:W-:Y:S01]  /*1e00*/  @!P2 LOP3.LUT R8, RZ, UR6, RZ, 0x33, !PT ;  /* 0x00000006ff08ac12 */ /* 0x000fe2000f8e33ff */
[----:B------:R-:W-:Y:S06]  /*1e10*/  BRA `(.L_x_380) ;  /* 0x0000000000247947 */ /* 0x000fec0003800000 */
.L_x_379:
[----:B------:R-:W0:Y:S01]  /*1e20*/  LDCU.64 UR6, c[0x0][0x3d0] ;  /* 0x00007a00ff0677ac */ /* 0x000e220008000a00 */
[----:B------:R-:W-:Y:S01]  /*1e30*/  IMAD.MOV.U32 R40, RZ, RZ, R22 ;  /* 0x000000ffff287224 */ /* 0x000fe200078e0016 */
[----:B------:R-:W-:Y:S01]  /*1e40*/  MOV R0, 0x1e90 ;  /* 0x00001e9000007802 */ /* 0x000fe20000000f00 */
[----:B------:R-:W-:Y:S01]  /*1e50*/  IMAD.MOV.U32 R16, RZ, RZ, R4 ;  /* 0x000000ffff107224 */ /* 0x000fe200078e0004 */
[----:B0-----:R-:W-:Y:S01]  /*1e60*/  MOV R15, UR6 ;  /* 0x00000006000f7c02 */ /* 0x001fe20008000f00 */
[----:B------:R-:W-:-:S07]  /*1e70*/  IMAD.U32 R14, RZ, RZ, UR7 ;  /* 0x00000007ff0e7e24 */ /* 0x000fce000f8e00ff */
[----:B------:R-:W-:Y:S05]  /*1e80*/  CALL.REL.NOINC `($__internal_6_$__cuda_sm20_div_s64) ;  /* 0x0000003c00787944 */ /* 0x000fea0003c00000 */
[----:B------:R-:W-:Y:S01]  /*1e90*/  MOV R8, R28 ;  /* 0x0000001c00087202 */ /* 0x000fe20000000f00 */
[----:B------:R-:W-:-:S07]  /*1ea0*/  IMAD.MOV.U32 R9, RZ, RZ, R16 ;  /* 0x000000ffff097224 */ /* 0x000fce00078e0010 */
.L_x_380:
[----:B------:R-:W-:Y:S05]  /*1eb0*/  BSYNC.RECONVERGENT B4 ;  /* 0x0000000000047941 */ /* 0x000fea0003800200 */
.L_x_378:
        /* <DEDUP_REMOVED lines=24> */
.L_x_382:
        /* <DEDUP_REMOVED lines=8> */
.L_x_383:
[----:B------:R-:W-:Y:S05]  /*20c0*/  BSYNC.RECONVERGENT B4 ;  /* 0x0000000000047941 */ /* 0x000fea0003800200 */
.L_x_381:
[----:B------:R-:W0:Y:S01]  /*20d0*/  LDCU.128 UR12, c[0x0][0x3a0] ;  /* 0x00007400ff0c77ac */ /* 0x000e220008000c00 */
[----:B------:R-:W-:Y:S02]  /*20e0*/  IMAD.MOV.U32 R12, RZ, RZ, R28 ;  /* 0x000000ffff0c7224 */ /* 0x000fe400078e001c */
[----:B------:R-:W-:Y:S01]  /*20f0*/  IMAD.MOV.U32 R13, RZ, RZ, R29 ;  /* 0x000000ffff0d7224 */ /* 0x000fe200078e001d */
[----:B------:R-:W1:Y:S01]  /*2100*/  LDCU.128 UR16, c[0x0][0x3e0] ;  /* 0x00007c00ff1077ac */ /* 0x000e620008000c00 */
        /* <DEDUP_REMOVED lines=8> */
[----:B-1----:R-:W-:-:S03]  /*2190*/  IMAD.WIDE.U32 R8, R12, UR16, R2 ;  /* 0x000000100c087c25 */ /* 0x002fc6000f8e0002 */
[----:B------:R-:W-:Y:S02]  /*21a0*/  IADD3 R0, PT, PT, R13, R5, RZ ;  /* 0x000000050d007210 */ /* 0x000fe40007ffe0ff */
[----:B------:R-:W-:-:S03]  /*21b0*/  MOV R13, R50 ;  /* 0x00000032000d7202 */ /* 0x000fc60000000f00 */
[----:B------:R-:W-:-:S04]  /*21c0*/  IMAD R5, R0, UR16, RZ ;  /* 0x0000001000057c24 */ /* 0x000fc8000f8e02ff */
[----:B------:R-:W-:Y:S02]  /*21d0*/  IMAD R5, R12, UR17, R5 ;  /* 0x000000110c057c24 */ /* 0x000fe4000f8e0205 */
[----:B------:R-:W-:Y:S02]  /*21e0*/  IMAD.MOV.U32 R12, RZ, RZ, R49 ;  /* 0x000000ffff0c7224 */ /* 0x000fe400078e0031 */
[----:B------:R-:W-:Y:S02]  /*21f0*/  IMAD.IADD R0, R9, 0x1, R5 ;  /* 0x0000000109007824 */ /* 0x000fe400078e0205 */
[----:B------:R-:W-:-:S04]  /*2200*/  IMAD.WIDE.U32 R12, R8, UR18, R12 ;  /* 0x00000012080c7c25 */ /* 0x000fc8000f8e000c */
[----:B------:R-:W-:-:S04]  /*2210*/  IMAD R5, R0, UR18, RZ ;  /* 0x0000001200057c24 */ /* 0x000fc8000f8e02ff */
[----:B------:R-:W-:Y:S01]  /*2220*/  IMAD R5, R8, UR19, R5 ;  /* 0x0000001308057c24 */ /* 0x000fe2000f8e0205 */
[----:B--2---:R-:W-:-:S03]  /*2230*/  LEA R8, P0, R12, UR6, 0x3 ;  /* 0x000000060c087c11 */ /* 0x004fc6000f8018ff */
[----:B------:R-:W-:-:S05]  /*2240*/  IMAD.IADD R5, R13, 0x1, R5 ;  /* 0x000000010d057824 */ /* 0x000fca00078e0205 */
[----:B------:R-:W-:-:S06]  /*2250*/  LEA.HI.X R9, R12, UR7, R5, 0x3, P0 ;  /* 0x000000070c097c11 */ /* 0x000fcc00080f1c05 */
[----:B------:R-:W2:Y:S02]  /*2260*/  LDG.E.64 R8, desc[UR8][R8.64] ;  /* 0x0000000808087981 */ /* 0x000ea4000c1e1b00 */
[----:B--2---:R-:W-:-:S11]  /*2270*/  DADD R20, R20, R8 ;  /* 0x0000000014147229 */ /* 0x004fd60000000008 */
.L_x_374:
[----:B------:R-:W-:Y:S05]  /*2280*/  BSYNC.RECONVERGENT B3 ;  /* 0x0000000000037941 */ /* 0x000fea0003800200 */
.L_x_373:
        /* <DEDUP_REMOVED lines=35> */
.L_x_387:
[----:B------:R-:W0:Y:S01]  /*24c0*/  LDCU.64 UR6, c[0x0][0x3d8] ;  /* 0x00007b00ff0677ac */ /* 0x000e220008000a00 */
[----:B------:R-:W-:Y:S02]  /*24d0*/  MOV R33, R54 ;  /* 0x0000003600217202 */ /* 0x000fe40000000f00 */
[----:B------:R-:W-:Y:S02]  /*24e0*/  MOV R37, R58 ;  /* 0x0000003a00257202 */ /* 0x000fe40000000f00 */
[----:B------:R-:W-:Y:S01]  /*24f0*/  MOV R32, 0x2530 ;  /* 0x0000253000207802 */ /* 0x000fe20000000f00 */
[----:B0-----:R-:W-:Y:S02]  /*2500*/  IMAD.U32 R16, RZ, RZ, UR6 ;  /* 0x00000006ff107e24 */ /* 0x001fe4000f8e00ff */
[----:B------:R-:W-:-:S07]  /*2510*/  IMAD.U32 R0, RZ, RZ, UR7 ;  /* 0x00000007ff007e24 */ /* 0x000fce000f8e00ff */
[----:B------:R-:W-:Y:S05]  /*2520*/  CALL.REL.NOINC `($__internal_7_$__cuda_sm20_rem_s64) ;  /* 0x0000003c00207944 */ /* 0x000fea0003c00000 */
[----:B------:R-:W-:-:S04]  /*2530*/  ISETP.NE.U32.AND P0, PT, R0, RZ, PT ;  /* 0x000000ff0000720c */ /* 0x000fc80003f05070 */
[----:B------:R-:W-:-:S13]  /*2540*/  ISETP.NE.AND.EX P0, PT, R16, RZ, PT, P0 ;  /* 0x000000ff1000720c */ /* 0x000fda0003f05300 */
.L_x_388:
[----:B------:R-:W-:Y:S05]  /*2550*/  BSYNC.RECONVERGENT B4 ;  /* 0x0000000000047941 */ /* 0x000fea0003800200 */
.L_x_386:
        /* <DEDUP_REMOVED lines=20> */
[----:B------:R-:W-:Y:S01]  /*26a0*/  ISETP.GE.U32.AND P1, PT, R9, UR6, PT ;  /* 0x0000000609007c0c */ /* 0x000fe2000bf26070 */
[----:B------:R-:W-:-:S12]  /*26b0*/  IMAD.MOV.U32 R9, RZ, RZ, RZ ;  /* 0x000000ffff097224 */ /* 0x000fd800078e00ff */
[----:B------:R-:W-:Y:S01]  /*26c0*/  @P1 VIADD R8, R8, 0x1 ;  /* 0x0000000108081836 */ /* 0x000fe20000000000 */
[----:B------:R-:W-:Y:S01]  /*26d0*/  @!P2 LOP3.LUT R8, RZ, UR6, RZ, 0x33, !PT ;  /* 0x00000006ff08ac12 */ /* 0x000fe2000f8e33ff */
[----:B------:R-:W-:Y:S06]  /*26e0*/  BRA `(.L_x_391) ;  /* 0x0000000000247947 */ /* 0x000fec0003800000 */
.L_x_390:
[----:B------:R-:W0:Y:S01]  /*26f0*/  LDCU.64 UR6, c[0x0][0x3d0] ;  /* 0x00007a00ff0677ac */ /* 0x000e220008000a00 */
[----:B------:R-:W-:Y:S02]  /*2700*/  MOV R40, R22 ;  /* 0x0000001600287202 */ /* 0x000fe40000000f00 */
[----:B------:R-:W-:Y:S02]  /*2710*/  MOV R16, R4 ;  /* 0x0000000400107202 */ /* 0x000fe40000000f00 */
[----:B------:R-:W-:Y:S01]  /*2720*/  MOV R0, 0x2760 ;  /* 0x0000276000007802 */ /* 0x000fe20000000f00 */
[----:B0-----:R-:W-:Y:S02]  /*2730*/  IMAD.U32 R15, RZ, RZ, UR6 ;  /* 0x00000006ff0f7e24 */ /* 0x001fe4000f8e00ff */
[----:B------:R-:W-:-:S07]  /*2740*/  IMAD.U32 R14, RZ, RZ, UR7 ;  /* 0x00000007ff0e7e24 */ /* 0x000fce000f8e00ff */
[----:B------:R-:W-:Y:S05]  /*2750*/  CALL.REL.NOINC `($__internal_6_$__cuda_sm20_div_s64) ;  /* 0x0000003400447944 */ /* 0x000fea0003c00000 */
[----:B------:R-:W-:Y:S02]  /*2760*/  IMAD.MOV.U32 R8, RZ, RZ, R28 ;  /* 0x000000ffff087224 */ /* 0x000fe400078e001c */
[----:B------:R-:W-:-:S07]  /*2770*/  IMAD.MOV.U32 R9, RZ, RZ, R16 ;  /* 0x000000ffff097224 */ /* 0x000fce00078e0010 */
.L_x_391:
[----:B------:R-:W-:Y:S05]  /*2780*/  BSYNC.RECONVERGENT B4 ;  /* 0x0000000000047941 */ /* 0x000fea0003800200 */
.L_x_389:
        /* <DEDUP_REMOVED lines=24> */
.L_x_393:
[----:B------:R-:W0:Y:S01]  /*2910*/  LDCU.64 UR6, c[0x0][0x3d8] ;  /* 0x00007b00ff0677ac */ /* 0x000e220008000a00 */
[----:B------:R-:W-:Y:S01]  /*2920*/  IMAD.MOV.U32 R40, RZ, RZ, R54 ;  /* 0x000000ffff287224 */ /* 0x000fe200078e0036 */
[----:B------:R-:W-:Y:S01]  /*2930*/  MOV R0, 0x2980 ;  /* 0x0000298000007802 */ /* 0x000fe20000000f00 */
[----:B------:R-:W-:Y:S01]  /*2940*/  IMAD.MOV.U32 R16, RZ, RZ, R58 ;  /* 0x000000ffff107224 */ /* 0x000fe200078e003a */
[----:B0-----:R-:W-:Y:S01]  /*2950*/  MOV R15, UR6 ;  /* 0x00000006000f7c02 */ /* 0x001fe20008000f00 */
[----:B------:R-:W-:-:S07]  /*2960*/  IMAD.U32 R14, RZ, RZ, UR7 ;  /* 0x00000007ff0e7e24 */ /* 0x000fce000f8e00ff */
[----:B------:R-:W-:Y:S05]  /*2970*/  CALL.REL.NOINC `($__internal_6_$__cuda_sm20_div_s64) ;  /* 0x0000003000bc7944 */ /* 0x000fea0003c00000 */
[----:B------:R-:W-:-:S07]  /*2980*/  MOV R29, R16 ;  /* 0x00000010001d7202 */ /* 0x000fce0000000f00 */
.L_x_394:
[----:B------:R-:W-:Y:S05]  /*2990*/  BSYNC.RECONVERGENT B4 ;  /* 0x0000000000047941 */ /* 0x000fea0003800200 */
.L_x_392:
[----:B------:R-:W0:Y:S01]  /*29a0*/  LDCU.128 UR12, c[0x0][0x3a0] ;  /* 0x00007400ff0c77ac */ /* 0x000e220008000c00 */
[----:B------:R-:W-:Y:S01]  /*29b0*/  MOV R13, R29 ;  /* 0x0000001d000d7202 */ /* 0x000fe20000000f00 */
[----:B------:R-:W-:Y:S01]  /*29c0*/  IMAD.MOV.U32 R12, RZ, RZ, R28 ;  /* 0x000000ffff0c7224 */ /* 0x000fe200078e001c */
[----:B------:R-:W1:Y:S01]  /*29d0*/  LDCU.128 UR16, c[0x0][0x3e0] ;  /* 0x00007c00ff1077ac */ /* 0x000e620008000c00 */
        /* <DEDUP_REMOVED lines=8> */
[----:B-1----:R-:W-:-:S04]  /*2a60*/  IMAD.WIDE.U32 R8, R12, UR16, R2 ;  /* 0x000000100c087c25 */ /* 0x002fc8000f8e0002 */
[----:B------:R-:W-:Y:S02]  /*2a70*/  IMAD.IADD R0, R13, 0x1, R5 ;  /* 0x000000010d007824 */ /* 0x000fe400078e0205 */
[----:B------:R-:W-:Y:S02]  /*2a80*/  IMAD.MOV.U32 R13, RZ, RZ, R50 ;  /* 0x000000ffff0d7224 */ /* 0x000fe400078e0032 */
[----:B------:R-:W-:-:S04]  /*2a90*/  IMAD R5, R0, UR16, RZ ;  /* 0x0000001000057c24 */ /* 0x000fc8000f8e02ff */
[----:B------:R-:W-:Y:S01]  /*2aa0*/  IMAD R5, R12, UR17, R5 ;  /* 0x000000110c057c24 */ /* 0x000fe2000f8e0205 */
[----:B------:R-:W-:-:S03]  /*2ab0*/  MOV R12, R49 ;  /* 0x00000031000c7202 */ /* 0x000fc60000000f00 */
        /* <DEDUP_REMOVED lines=9> */
.L_x_385:
[----:B------:R-:W-:Y:S05]  /*2b50*/  BSYNC.RECONVERGENT B3 ;  /* 0x0000000000037941 */ /* 0x000fea0003800200 */
.L_x_384:
[----:B------:R-:W-:Y:S02]  /*2b60*/  ISETP.NE.U32.AND P1, PT, R10, 0x2, PT ;  /* 0x000000020a00780c */ /* 0x000fe40003f25070 */
[----:B------:R-:W-:Y:S02]  /*2b70*/  ISETP.NE.U32.AND P0, PT, R24, RZ, PT ;  /* 0x000000ff1800720c */ /* 0x000fe40003f05070 */
[----:B------:R-:W-:Y:S02]  /*2b80*/  ISETP.NE.AND.EX P1, PT, RZ, RZ, PT, P1 ;  /* 0x000000ffff00720c */ /* 0x000fe40003f25310 */
[----:B------:R-:W-:Y:S02]  /*2b90*/  IADD3 R9, P3, PT, R49, 0x3, RZ ;  /* 0x0000000331097810 */ /* 0x000fe40007f7e0ff */
        /* <DEDUP_REMOVED lines=33> */
.L_x_396:
        /* <DEDUP_REMOVED lines=9> */
.L_x_397:
[----:B------:R-:W-:Y:S05]  /*2e40*/  BSYNC.RECONVERGENT B3 ;  /* 0x0000000000037941 */ /* 0x000fea0003800200 */
.L_x_395:
[----:B------:R-:W-:Y:S01]  /*2e50*/  MOV R5, R9 ;  /* 0x0000000900057202 */ /* 0x000fe20000000f00 */
[----:B------:R-:W-:Y:S01]  /*2e60*/  IMAD.MOV.U32 R6, RZ, RZ, R8 ;  /* 0x000000ffff067224 */ /* 0x000fe200078e0008 */
[----:B------:R-:W-:Y:S06]  /*2e70*/  @P0 BRA `(.L_x_372) ;  /* 0x0000000400840947 */ /* 0x000fec0003800000 */
        /* <DEDUP_REMOVED lines=21> */
[----:B------:R-:W-:Y:S01]  /*2fd0*/  @P1 VIADD R5, R5, 0x1 ;  /* 0x0000000105051836 */ /* 0x000fe20000000000 */
[----:B------:R-:W-:-:S04]  /*2fe0*/  @!P2 LOP3.LUT R5, RZ, UR6, RZ, 0x33, !PT ;  /* 0x00000006ff05ac12 */ /* 0x000fc8000f8e33ff */
[----:B------:R-:W-:Y:S01]  /*2ff0*/  MOV R6, R5 ;  /* 0x0000000500067202 */ /* 0x000fe20000000f00 */
[----:B------:R-:W-:Y:S06]  /*3000*/  BRA `(.L_x_400) ;  /* 0x0000000000247947 */ /* 0x000fec0003800000 */
.L_x_399:
        /* <DEDUP_REMOVED lines=9> */
.L_x_400:
[----:B------:R-:W-:Y:S05]  /*30a0*/  BSYNC.RECONVERGENT B3 ;  /* 0x0000000000037941 */ /* 0x000fea0003800200 */
.L_x_398:
        /* <DEDUP_REMOVED lines=24> */
.L_x_402:
        /* <DEDUP_REMOVED lines=8> */
.L_x_403:
[----:B------:R-:W-:Y:S05]  /*32b0*/  BSYNC.RECONVERGENT B3 ;  /* 0x0000000000037941 */ /* 0x000fea0003800200 */
.L_x_401:
        /* <DEDUP_REMOVED lines=20> */
[----:B------:R-:W-:Y:S01]  /*3400*/  IMAD R5, R0, UR18, RZ ;  /* 0x0000001200057c24 */ /* 0x000fe2000f8e02ff */
[----:B--2---:R-:W-:-:S03]  /*3410*/  LEA R12, P0, R10, UR6, 0x3 ;  /* 0x000000060a0c7c11 */ /* 0x004fc6000f8018ff */
[----:B------:R-:W-:-:S04]  /*3420*/  IMAD R5, R6, UR19, R5 ;  /* 0x0000001306057c24 */ /* 0x000fc8000f8e0205 */
[----:B------:R-:W-:-:S05]  /*3430*/  IMAD.IADD R5, R11, 0x1, R5 ;  /* 0x000000010b057824 */ /* 0x000fca00078e0205 */
[----:B------:R-:W-:-:S06]  /*3440*/  LEA.HI.X R13, R10, UR7, R5, 0x3, P0 ;  /* 0x000000070a0d7c11 */ /* 0x000fcc00080f1c05 */
[----:B------:R-:W2:Y:S01]  /*3450*/  LDG.E.64 R12, desc[UR8][R12.64+0x10] ;  /* 0x000010080c0c7981 */ /* 0x000ea2000c1e1b00 */
[----:B------:R-:W-:Y:S01]  /*3460*/  IMAD.MOV.U32 R5, RZ, RZ, R9 ;  /* 0x000000ffff057224 */ /* 0x000fe200078e0009 */
[----:B------:R-:W-:Y:S01]  /*3470*/  MOV R6, R8 ;  /* 0x0000000800067202 */ /* 0x000fe20000000f00 */
[----:B--2---:R-:W-:-:S11]  /*3480*/  DADD R20, R20, R12 ;  /* 0x0000000014147229 */ /* 0x004fd6000000000c */
.L_x_372:
[----:B------:R-:W-:Y:S05]  /*3490*/  BSYNC.RECONVERGENT B2 ;  /* 0x0000000000027941 */ /* 0x000fea0003800200 */
.L_x_371:
        /* <DEDUP_REMOVED lines=24> */
.L_x_448:
[----:B------:R-:W-:Y:S01]  /*3620*/  ISETP.NE.U32.AND P0, PT, R24, RZ, PT ;  /* 0x000000ff1800720c */ /* 0x000fe20003f05070 */
[----:B------:R-:W-:Y:S03]  /*3630*/  BSSY.RECONVERGENT B2, `(.L_x_404) ;  /* 0x0000091000027945 */ /* 0x000fe60003800200 */
[----:B------:R-:W-:-:S13]  /*3640*/  ISETP.NE.AND.EX P0, PT, R25, RZ, PT, P0 ;  /* 0x000000ff1900720c */ /* 0x000fda0003f05300 */
[----:B------:R-:W-:Y:S05]  /*3650*/  @P0 BRA `(.L_x_405) ;  /* 0x0000000800380947 */ /* 0x000fea0003800000 */
[----:B------:R-:W0:Y:S01]  /*3660*/  LDCU.64 UR6, c[0x0][0x3c8] ;  /* 0x00007900ff0677ac */ /* 0x000e220008000a00 */
        /* <DEDUP_REMOVED lines=32> */
.L_x_407:
[----:B------:R-:W0:Y:S01]  /*3870*/  LDCU.64 UR6, c[0x0][0x3d8] ;  /* 0x00007b00ff0677ac */ /* 0x000e220008000a00 */
[----:B------:R-:W-:Y:S01]  /*3880*/  IMAD.MOV.U32 R33, RZ, RZ, R34 ;  /* 0x000000ffff217224 */ /* 0x000fe200078e0022 */
[----:B------:R-:W-:Y:S01]  /*3890*/  MOV R32, 0x38e0 ;  /* 0x000038e000207802 */ /* 0x000fe20000000f00 */
[----:B------:R-:W-:Y:S02]  /*38a0*/  IMAD.MOV.U32 R37, RZ, RZ, R39 ;  /* 0x000000ffff257224 */ /* 0x000fe400078e0027 */
[----:B0-----:R-:W-:Y:S01]  /*38b0*/  IMAD.U32 R16, RZ, RZ, UR6 ;  /* 0x00000006ff107e24 */ /* 0x001fe2000f8e00ff */
[----:B------:R-:W-:-:S07]  /*38c0*/  MOV R0, UR7 ;  /* 0x0000000700007c02 */ /* 0x000fce0008000f00 */
[----:B------:R-:W-:Y:S05]  /*38d0*/  CALL.REL.NOINC `($__internal_7_$__cuda_sm20_rem_s64) ;  /* 0x0000002800347944 */ /* 0x000fea0003c00000 */
[----:B------:R-:W-:-:S04]  /*38e0*/  ISETP.NE.U32.AND P1, PT, R0, RZ, PT ;  /* 0x000000ff0000720c */ /* 0x000fc80003f25070 */
[----:B------:R-:W-:-:S13]  /*38f0*/  ISETP.NE.AND.EX P1, PT, R16, RZ, PT, P1 ;  /* 0x000000ff1000720c */ /* 0x000fda0003f25310 */
.L_x_408:
[----:B------:R-:W-:Y:S05]  /*3900*/  BSYNC.RECONVERGENT B3 ;  /* 0x0000000000037941 */ /* 0x000fea0003800200 */
.L_x_406:
[----:B------:R-:W-:Y:S05]  /*3910*/  @P1 BRA `(.L_x_405) ;  /* 0x0000000400881947 */ /* 0x000fea0003800000 */
[----:B------:R-:W0:Y:S01]  /*3920*/  LDCU UR6, c[0x0][0x3d4] ;  /* 0x00007a80ff0677ac */ /* 0x000e220008000800 */
[----:B------:R-:W-:Y:S01]  /*3930*/  BSSY.RECONVERGENT B3, `(.L_x_409) ;  /* 0x0000022000037945 */ /* 0x000fe20003800200 */
[----:B0-----:R-:W-:-:S04]  /*3940*/  LOP3.LUT R0, R4, UR6, RZ, 0xfc, !PT ;  /* 0x0000000604007c12 */ /* 0x001fc8000f8efcff */
[----:B------:R-:W-:-:S13]  /*3950*/  ISETP.NE.U32.AND P1, PT, R0, RZ, PT ;  /* 0x000000ff0000720c */ /* 0x000fda0003f25070 */
[----:B------:R-:W-:Y:S05]  /*3960*/  @P1 BRA `(.L_x_410) ;  /* 0x0000000000541947 */ /* 0x000fea0003800000 */
[----:B------:R-:W0:Y:S01]  /*3970*/  LDCU UR6, c[0x0][0x3d0] ;  /* 0x00007a00ff0677ac */ /* 0x000e220008000800 */
[----:B------:R-:W-:Y:S01]  /*3980*/  MOV R37, RZ ;  /* 0x000000ff00257202 */ /* 0x000fe20000000f00 */
        /* <DEDUP_REMOVED lines=19> */
.L_x_410:
[----:B------:R-:W0:Y:S01]  /*3ac0*/  LDCU.64 UR6, c[0x0][0x3d0] ;  /* 0x00007a00ff0677ac */ /* 0x000e220008000a00 */
[----:B------:R-:W-:Y:S01]  /*3ad0*/  IMAD.MOV.U32 R40, RZ, RZ, R22 ;  /* 0x000000ffff287224 */ /* 0x000fe200078e0016 */
[----:B------:R-:W-:Y:S01]  /*3ae0*/  MOV R0, 0x3b30 ;  /* 0x00003b3000007802 */ /* 0x000fe20000000f00 */
[----:B------:R-:W-:Y:S02]  /*3af0*/  IMAD.MOV.U32 R16, RZ, RZ, R4 ;  /* 0x000000ffff107224 */ /* 0x000fe400078e0004 */
[----:B0-----:R-:W-:Y:S01]  /*3b00*/  IMAD.U32 R15, RZ, RZ, UR6 ;  /* 0x00000006ff0f7e24 */ /* 0x001fe2000f8e00ff */
[----:B------:R-:W-:-:S07]  /*3b10*/  MOV R14, UR7 ;  /* 0x00000007000e7c02 */ /* 0x000fce0008000f00 */
[----:B------:R-:W-:Y:S05]  /*3b20*/  CALL.REL.NOINC `($__internal_6_$__cuda_sm20_div_s64) ;  /* 0x0000002000507944 */ /* 0x000fea0003c00000 */
[----:B------:R-:W-:Y:S01]  /*3b30*/  IMAD.MOV.U32 R36, RZ, RZ, R28 ;  /* 0x000000ffff247224 */ /* 0x000fe200078e001c */
[----:B------:R-:W-:-:S07]  /*3b40*/  MOV R37, R16 ;  /* 0x0000001000257202 */ /* 0x000fce0000000f00 */
.L_x_411:
[----:B------:R-:W-:Y:S05]  /*3b50*/  BSYNC.RECONVERGENT B3 ;  /* 0x0000000000037941 */ /* 0x000fea0003800200 */
.L_x_409:
        /* <DEDUP_REMOVED lines=26> */
.L_x_413:
        /* <DEDUP_REMOVED lines=9> */
.L_x_414:
[----:B------:R-:W-:Y:S05]  /*3d90*/  BSYNC.RECONVERGENT B3 ;  /* 0x0000000000037941 */ /* 0x000fea0003800200 */
.L_x_412:
        /* <DEDUP_REMOVED lines=11> */
[----:B------:R-:W-:-:S04]  /*3e50*/  IMAD R29, R28, UR15, R29 ;  /* 0x0000000f1c1d7c24 */ /* 0x000fc8000f8e021d */
[----:B------:R-:W-:Y:S02]  /*3e60*/  IMAD.IADD R0, R15, 0x1, R29 ;  /* 0x000000010f007824 */ /* 0x000fe400078e021d */
[----:B-1----:R-:W-:-:S04]  /*3e70*/  IMAD.WIDE.U32 R28, R14, UR6, R2 ;  /* 0x000000060e1c7c25 */ /* 0x002fc8000f8e0002 */
[----:B------:R-:W-:-:S04]  /*3e80*/  IMAD R15, R0, UR6, RZ ;  /* 0x00000006000f7c24 */ /* 0x000fc8000f8e02ff */
        /* <DEDUP_REMOVED lines=8> */
[----:B------:R-:W-:-:S06]  /*3f10*/  IADD3.X R15, PT, PT, R15, UR11, R29, P1, !PT ;  /* 0x0000000b0f0f7c10 */ /* 0x000fcc0008ffe41d */
[----:B------:R-:W2:Y:S02]  /*3f20*/  LDG.E.64 R14, desc[UR8][R14.64] ;  /* 0x000000080e0e7981 */ /* 0x000ea4000c1e1b00 */
[----:B--2---:R-:W-:-:S11]  /*3f30*/  DADD R20, R20, R14 ;  /* 0x0000000014147229 */ /* 0x004fd6000000000e */
.L_x_405:
[----:B------:R-:W-:Y:S05]  /*3f40*/  BSYNC.RECONVERGENT B2 ;  /* 0x0000000000027941 */ /* 0x000fea0003800200 */
.L_x_404:
        /* <DEDUP_REMOVED lines=30> */
.L_x_418:
[----:B------:R-:W0:Y:S01]  /*4130*/  LDCU.64 UR6, c[0x0][0x3d8] ;  /* 0x00007b00ff0677ac */ /* 0x000e220008000a00 */
[----:B------:R-:W-:Y:S02]  /*4140*/  MOV R33, R36 ;  /* 0x0000002400217202 */ /* 0x000fe40000000f00 */
[----:B------:R-:W-:Y:S01]  /*4150*/  MOV R32, 0x4190 ;  /* 0x0000419000207802 */ /* 0x000fe20000000f00 */
[----:B0-----:R-:W-:Y:S01]  /*4160*/  IMAD.U32 R16, RZ, RZ, UR6 ;  /* 0x00000006ff107e24 */ /* 0x001fe2000f8e00ff */
[----:B------:R-:W-:-:S07]  /*4170*/  MOV R0, UR7 ;  /* 0x0000000700007c02 */ /* 0x000fce0008000f00 */
[----:B------:R-:W-:Y:S05]  /*4180*/  CALL.REL.NOINC `($__internal_7_$__cuda_sm20_rem_s64) ;  /* 0x0000002000087944 */ /* 0x000fea0003c00000 */
[----:B------:R-:W-:-:S04]  /*4190*/  ISETP.NE.U32.AND P1, PT, R0, RZ, PT ;  /* 0x000000ff0000720c */ /* 0x000fc80003f25070 */
[----:B------:R-:W-:-:S13]  /*41a0*/  ISETP.NE.AND.EX P1, PT, R16, RZ, PT, P1 ;  /* 0x000000ff1000720c */ /* 0x000fda0003f25310 */
.L_x_419:
[----:B------:R-:W-:Y:S05]  /*41b0*/  BSYNC.RECONVERGENT B3 ;  /* 0x0000000000037941 */ /* 0x000fea0003800200 */
.L_x_417:
        /* <DEDUP_REMOVED lines=27> */
.L_x_421:
[----:B------:R-:W0:Y:S01]  /*4370*/  LDCU.64 UR6, c[0x0][0x3d0] ;  /* 0x00007a00ff0677ac */ /* 0x000e220008000a00 */
[----:B------:R-:W-:Y:S01]  /*4380*/  IMAD.MOV.U32 R40, RZ, RZ, R22 ;  /* 0x000000ffff287224 */ /* 0x000fe200078e0016 */
[----:B------:R-:W-:Y:S02]  /*4390*/  MOV R16, R4 ;  /* 0x0000000400107202 */ /* 0x000fe40000000f00 */
[----:B------:R-:W-:Y:S02]  /*43a0*/  MOV R0, 0x43e0 ;  /* 0x000043e000007802 */ /* 0x000fe40000000f00 */
[----:B0-----:R-:W-:Y:S01]  /*43b0*/  MOV R15, UR6 ;  /* 0x00000006000f7c02 */ /* 0x001fe20008000f00 */
[----:B------:R-:W-:-:S07]  /*43c0*/  IMAD.U32 R14, RZ, RZ, UR7 ;  /* 0x00000007ff0e7e24 */ /* 0x000fce000f8e00ff */
[----:B------:R-:W-:Y:S05]  /*43d0*/  CALL.REL.NOINC `($__internal_6_$__cuda_sm20_div_s64) ;  /* 0x0000001800247944 */ /* 0x000fea0003c00000 */
[----:B------:R-:W-:Y:S01]  /*43e0*/  IMAD.MOV.U32 R34, RZ, RZ, R28 ;  /* 0x000000ffff227224 */ /* 0x000fe200078e001c */
[----:B------:R-:W-:-:S07]  /*43f0*/  MOV R35, R16 ;  /* 0x0000001000237202 */ /* 0x000fce0000000f00 */
.L_x_422:
[----:B------:R-:W-:Y:S05]  /*4400*/  BSYNC.RECONVERGENT B3 ;  /* 0x0000000000037941 */ /* 0x000fea0003800200 */
.L_x_420:
        /* <DEDUP_REMOVED lines=26> */
.L_x_424:
        /* <DEDUP_REMOVED lines=9> */
.L_x_425:
[----:B------:R-:W-:Y:S05]  /*4640*/  BSYNC.RECONVERGENT B3 ;  /* 0x0000000000037941 */ /* 0x000fea0003800200 */
.L_x_423:
        /* <DEDUP_REMOVED lines=11> */
[----:B------:R-:W-:-:S05]  /*4700*/  IMAD R29, R28, UR15, R29 ;  /* 0x0000000f1c1d7c24 */ /* 0x000fca000f8e021d */
[----:B------:R-:W-:Y:S01]  /*4710*/  IADD3 R0, PT, PT, R15, R29, RZ ;  /* 0x0000001d0f007210 */ /* 0x000fe20007ffe0ff */
[----:B-1----:R-:W-:-:S04]  /*4720*/  IMAD.WIDE.U32 R28, R14, UR6, R2 ;  /* 0x000000060e1c7c25 */ /* 0x002fc8000f8e0002 */
[----:B------:R-:W-:-:S04]  /*4730*/  IMAD R15, R0, UR6, RZ ;  /* 0x00000006000f7c24 */ /* 0x000fc8000f8e02ff */
        /* <DEDUP_REMOVED lines=8> */
[----:B------:R-:W-:-:S06]  /*47c0*/  IADD3.X R15, PT, PT, R15, UR11, R29, P1, !PT ;  /* 0x0000000b0f0f7c10 */ /* 0x000fcc0008ffe41d */
[----:B------:R-:W2:Y:S02]  /*47d0*/  LDG.E.64 R14, desc[UR8][R14.64+0x8] ;  /* 0x000008080e0e7981 */ /* 0x000ea4000c1e1b00 */
[----:B--2---:R-:W-:-:S11]  /*47e0*/  DADD R20, R20, R14 ;  /* 0x0000000014147229 */ /* 0x004fd6000000000e */
.L_x_416:
[----:B------:R-:W-:Y:S05]  /*47f0*/  BSYNC.RECONVERGENT B2 ;  /* 0x0000000000027941 */ /* 0x000fea0003800200 */
.L_x_415:
[----:B------:R-:W-:Y:S04]  /*4800*/  BSSY.RECONVERGENT B2, `(.L_x_426) ;  /* 0x0000090000027945 */ /* 0x000fe80003800200 */
        /* <DEDUP_REMOVED lines=34> */
.L_x_429:
[----:B------:R-:W0:Y:S01]  /*4a30*/  LDCU.64 UR6, c[0x0][0x3d8] ;  /* 0x00007b00ff0677ac */ /* 0x000e220008000a00 */
[----:B------:R-:W-:Y:S01]  /*4a40*/  IMAD.MOV.U32 R33, RZ, RZ, R34 ;  /* 0x000000ffff217224 */ /* 0x000fe200078e0022 */
[----:B------:R-:W-:Y:S02]  /*4a50*/  MOV R37, R39 ;  /* 0x0000002700257202 */ /* 0x000fe40000000f00 */
[----:B------:R-:W-:Y:S02]  /*4a60*/  MOV R32, 0x4aa0 ;  /* 0x00004aa000207802 */ /* 0x000fe40000000f00 */
[----:B0-----:R-:W-:Y:S01]  /*4a70*/  MOV R16, UR6 ;  /* 0x0000000600107c02 */ /* 0x001fe20008000f00 */
[----:B------:R-:W-:-:S07]  /*4a80*/  IMAD.U32 R0, RZ, RZ, UR7 ;  /* 0x00000007ff007e24 */ /* 0x000fce000f8e00ff */
[----:B------:R-:W-:Y:S05]  /*4a90*/  CALL.REL.NOINC `($__internal_7_$__cuda_sm20_rem_s64) ;  /* 0x0000001400c47944 */ /* 0x000fea0003c00000 */
[----:B------:R-:W-:-:S04]  /*4aa0*/  ISETP.NE.U32.AND P1, PT, R0, RZ, PT ;  /* 0x000000ff0000720c */ /* 0x000fc80003f25070 */
[----:B------:R-:W-:-:S13]  /*4ab0*/  ISETP.NE.AND.EX P1, PT, R16, RZ, PT, P1 ;  /* 0x000000ff1000720c */ /* 0x000fda0003f25310 */
.L_x_430:
[----:B------:R-:W-:Y:S05]  /*4ac0*/  BSYNC.RECONVERGENT B3 ;  /* 0x0000000000037941 */ /* 0x000fea0003800200 */
.L_x_428:
        /* <DEDUP_REMOVED lines=27> */
.L_x_432:
        /* <DEDUP_REMOVED lines=9> */
.L_x_433:
[----:B------:R-:W-:Y:S05]  /*4d10*/  BSYNC.RECONVERGENT B3 ;  /* 0x0000000000037941 */ /* 0x000fea0003800200 */
.L_x_431:
        /* <DEDUP_REMOVED lines=26> */
.L_x_435:
        /* <DEDUP_REMOVED lines=9> */
.L_x_436:
[----:B------:R-:W-:Y:S05]  /*4f50*/  BSYNC.RECONVERGENT B3 ;  /* 0x0000000000037941 */ /* 0x000fea0003800200 */
.L_x_434:
        /* <DEDUP_REMOVED lines=26> */
.L_x_427:
[----:B------:R-:W-:Y:S05]  /*5100*/  BSYNC.RECONVERGENT B2 ;  /* 0x0000000000027941 */ /* 0x000fea0003800200 */
.L_x_426:
        /* <DEDUP_REMOVED lines=35> */
.L_x_440:
        /* <DEDUP_REMOVED lines=9> */
.L_x_441:
[----:B------:R-:W-:Y:S05]  /*53d0*/  BSYNC.RECONVERGENT B3 ;  /* 0x0000000000037941 */ /* 0x000fea0003800200 */
.L_x_439:
        /* <DEDUP_REMOVED lines=27> */
.L_x_443:
        /* <DEDUP_REMOVED lines=9> */
.L_x_444:
[----:B------:R-:W-:Y:S05]  /*5620*/  BSYNC.RECONVERGENT B3 ;  /* 0x0000000000037941 */ /* 0x000fea0003800200 */
.L_x_442:
        /* <DEDUP_REMOVED lines=26> */
.L_x_446:
        /* <DEDUP_REMOVED lines=9> */
.L_x_447:
[----:B------:R-:W-:Y:S05]  /*5860*/  BSYNC.RECONVERGENT B3 ;  /* 0x0000000000037941 */ /* 0x000fea0003800200 */
.L_x_445:
        /* <DEDUP_REMOVED lines=26> */
.L_x_438:
[----:B------:R-:W-:Y:S05]  /*5a10*/  BSYNC.RECONVERGENT B2 ;  /* 0x0000000000027941 */ /* 0x000fea0003800200 */
.L_x_437:
        /* <DEDUP_REMOVED lines=9> */
.L_x_367:
[----:B------:R-:W-:Y:S05]  /*5ab0*/  BSYNC.RECONVERGENT B0 ;  /* 0x0000000000007941 */ /* 0x000fea0003800200 */
.L_x_366:
[----:B------:R-:W2:Y:S04]  /*5ac0*/  LDL R14, [R1] ;  /* 0x00000000010e7983 */ /* 0x000ea80000100800 */
[----:B------:R-:W3:Y:S01]  /*5ad0*/  LDL R0, [R1+0x4] ;  /* 0x0000040001007983 */ /* 0x000ee20000100800 */
[----:B------:R-:W-:-:S05]  /*5ae0*/  IADD3 R2, P0, PT, R2, 0x1, RZ ;  /* 0x0000000102027810 */ /* 0x000fca0007f1e0ff */
[----:B------:R-:W-:Y:S01]  /*5af0*/  IMAD.X R3, RZ, RZ, R3, P0 ;  /* 0x000000ffff037224 */ /* 0x000fe200000e0603 */
[----:B--2---:R-:W-:-:S04]  /*5b00*/  ISETP.GE.U32.AND P0, PT, R2, R14, PT ;  /* 0x0000000e0200720c */ /* 0x004fc80003f06070 */
[----:B---3--:R-:W-:-:S13]  /*5b10*/  ISETP.GE.AND.EX P0, PT, R3, R0, PT, P0 ;  /* 0x000000000300720c */ /* 0x008fda0003f06300 */
[----:B------:R-:W-:Y:S05]  /*5b20*/  @!P0 BRA `(.L_x_449) ;  /* 0xffffffb800e08947 */ /* 0x000fea000383ffff */
.L_x_365:
[----:B------:R-:W-:Y:S05]  /*5b30*/  BSYNC.RECONVERGENT B1 ;  /* 0x0000000000017941 */ /* 0x000fea0003800200 */
.L_x_364:
        /* <DEDUP_REMOVED lines=11> */
[----:B------:R0:W-:Y:S01]  /*5bf0*/  STG.E.64 desc[UR8][R2.64], R20 ;  /* 0x0000001402007986 */ /* 0x0001e2000c101b08 */
[----:B---3--:R-:W-:Y:S02]  /*5c00*/  IADD3.X R4, PT, PT, RZ, R4, RZ, P0, !PT ;  /* 0x00000004ff047210 */ /* 0x008fe400007fe4ff */
[----:B----4-:R-:W-:Y:S01]  /*5c10*/  ISETP.GE.U32.AND P0, PT, R5, UR12, PT ;  /* 0x0000000c05007c0c */ /* 0x010fe2000bf06070 */
[----:B------:R0:W-:Y:S03]  /*5c20*/  STL [R1+0x8], R5 ;  /* 0x0000080501007387 */ /* 0x0001e60000100800 */
[----:B------:R-:W-:Y:S01]  /*5c30*/  ISETP.GE.AND.EX P0, PT, R4, UR13, PT, P0 ;  /* 0x0000000d04007c0c */ /* 0x000fe2000bf06300 */
[----:B------:R0:W-:-:S12]  /*5c40*/  STL [R1+0xc], R4 ;  /* 0x00000c0401007387 */ /* 0x0001d80000100800 */
[----:B0-----:R-:W-:Y:S05]  /*5c50*/  @!P0 BRA `(.L_x_450) ;  /* 0xffffffa400348947 */ /* 0x001fea000383ffff */
[----:B------:R-:W-:Y:S05]  /*5c60*/  EXIT ;  /* 0x000000000000794d */ /* 0x000fea0003800000 */
        .weak           $__internal_6_$__cuda_sm20_div_s64
        .type           $__internal_6_$__cuda_sm20_div_s64,@function
        .size           $__internal_6_$__cuda_sm20_div_s64,($__internal_7_$__cuda_sm20_rem_s64 - $__internal_6_$__cuda_sm20_div_s64)
$__internal_6_$__cuda_sm20_div_s64:
        /* <DEDUP_REMOVED lines=18> */
[----:B------:R-:W-:-:S04]  /*5d90*/  IMAD.HI.U32 R32, P2, R31, R45, R32 ;  /* 0x0000002d1f207227 */ /* 0x000fc80007840020 */
[CC--:B------:R-:W-:Y:S02]  /*5da0*/  IMAD R33, R31.reuse, R43.reuse, RZ ;  /* 0x0000002b1f217224 */ /* 0x0c0fe400078e02ff */
[----:B------:R-:W-:-:S03]  /*5db0*/  IMAD.HI.U32 R43, R31, R43, RZ ;  /* 0x0000002b1f2b7227 */ /* 0x000fc600078e00ff */
[----:B------:R-:W-:Y:S01]  /*5dc0*/  IADD3 R33, P3, PT, R33, R32, RZ ;  /* 0x0000002021217210 */ /* 0x000fe20007f7e0ff */
[----:B------:R-:W-:-:S04]  /*5dd0*/  IMAD.X R43, R43, 0x1, R31, P1 ;  /* 0x000000012b2b7824 */ /* 0x000fc800008e061f */
[----:B------:R-:W-:Y:S01]  /*5de0*/  IMAD.WIDE.U32 R30, R33, R28, RZ ;  /* 0x0000001c211e7225 */ /* 0x000fe200078e00ff */
[----:B------:R-:W-:-:S03]  /*5df0*/  IADD3.X R43, PT, PT, RZ, RZ, R43, P3, P2 ;  /* 0x000000ffff2b7210 */ /* 0x000fc60001fe442b */
[----:B------:R-:W-:Y:S01]  /*5e00*/  IMAD R32, R33, R29, R31 ;  /* 0x0000001d21207224 */ /* 0x000fe200078e021f */
[----:B------:R-:W-:-:S03]  /*5e10*/  IADD3 R31, P1, PT, RZ, -R30, RZ ;  /* 0x8000001eff1f7210 */ /* 0x000fc60007f3e0ff */
[----:B------:R-:W-:Y:S02]  /*5e20*/  IMAD R30, R43, R28, R32 ;  /* 0x0000001c2b1e7224 */ /* 0x000fe400078e0220 */
[----:B------:R-:W-:-:S03]  /*5e30*/  IMAD.HI.U32 R32, R33, R31, RZ ;  /* 0x0000001f21207227 */ /* 0x000fc600078e00ff */
[----:B------:R-:W-:-:S05]  /*5e40*/  IADD3.X R30, PT, PT, RZ, ~R30, RZ, P1, !PT ;  /* 0x8000001eff1e7210 */ /* 0x000fca0000ffe4ff */
[----:B------:R-:W-:-:S04]  /*5e50*/  IMAD.WIDE.U32 R32, P1, R33, R30, R32 ;  /* 0x0000001e21207225 */ /* 0x000fc80007820020 */
[----:B------:R-:W-:Y:S01]  /*5e60*/  IMAD.HI.U32 R33, P2, R43, R31, R32 ;  /* 0x0000001f2b217227 */ /* 0x000fe20007840020 */
[----:B------:R-:W-:-:S03]  /*5e70*/  IADD3 R32, P5, PT, RZ, -R40, RZ ;  /* 0x80000028ff207210 */ /* 0x000fc60007fbe0ff */
[----:B------:R-:W-:Y:S01]  /*5e80*/  IMAD R31, R43, R30, RZ ;  /* 0x0000001e2b1f7224 */ /* 0x000fe200078e02ff */
[----:B------:R-:W-:-:S04]  /*5e90*/  SEL R32, R32, R40, !P4 ;  /* 0x0000002820207207 */ /* 0x000fc80006000000 */
[----:B------:R-:W-:Y:S01]  /*5ea0*/  IADD3 R40, P3, PT, R31, R33, RZ ;  /* 0x000000211f287210 */ /* 0x000fe20007f7e0ff */
[----:B------:R-:W-:Y:S02]  /*5eb0*/  IMAD.X R33, RZ, RZ, ~R16, P5 ;  /* 0x000000ffff217224 */ /* 0x000fe400028e0e10 */
[----:B------:R-:W-:-:S03]  /*5ec0*/  IMAD.HI.U32 R31, R43, R30, RZ ;  /* 0x0000001e2b1f7227 */ /* 0x000fc600078e00ff */
[----:B------:R-:W-:Y:S01]  /*5ed0*/  SEL R33, R33, R16, !P4 ;  /* 0x0000001021217207 */ /* 0x000fe20006000000 */
[----:B------:R-:W-:Y:S01]  /*5ee0*/  IMAD.HI.U32 R30, R40, R32, RZ ;  /* 0x00000020281e7227 */ /* 0x000fe200078e00ff */
[----:B------:R-:W-:Y:S02]  /*5ef0*/  IADD3.X R43, PT, PT, R31, R43, RZ, P1, !PT ;  /* 0x0000002b1f2b7210 */ /* 0x000fe40000ffe4ff */
[----:B------:R-:W-:Y:S01]  /*5f00*/  LOP3.LUT R16, R14, R16, RZ, 0x3c, !PT ;  /* 0x000000100e107212 */ /* 0x000fe200078e3cff */
[----:B------:R-:W-:Y:S01]  /*5f10*/  IMAD.MOV.U32 R31, RZ, RZ, RZ ;  /* 0x000000ffff1f7224 */ /* 0x000fe200078e00ff */
[----:B------:R-:W-:Y:S01]  /*5f20*/  IADD3.X R43, PT, PT, RZ, RZ, R43, P3, P2 ;  /* 0x000000ffff2b7210 */ /* 0x000fe20001fe442b */
[----:B------:R-:W-:-:S04]  /*5f30*/  IMAD.WIDE.U32 R30, R40, R33, R30 ;  /* 0x00000021281e7225 */ /* 0x000fc800078e001e */
[C---:B------:R-:W-:Y:S02]  /*5f40*/  IMAD R40, R43.reuse, R33, RZ ;  /* 0x000000212b287224 */ /* 0x040fe400078e02ff */
[----:B------:R-:W-:-:S04]  /*5f50*/  IMAD.HI.U32 R30, P1, R43, R32, R30 ;  /* 0x000000202b1e7227 */ /* 0x000fc8000782001e */
[----:B------:R-:W-:Y:S01]  /*5f60*/  IMAD.HI.U32 R43, R43, R33, RZ ;  /* 0x000000212b2b7227 */ /* 0x000fe200078e00ff */
[----:B------:R-:W-:-:S04]  /*5f70*/  IADD3 R40, P2, PT, R40, R30, RZ ;  /* 0x0000001e28287210 */ /* 0x000fc80007f5e0ff */
[----:B------:R-:W-:Y:S01]  /*5f80*/  IADD3.X R43, PT, PT, R43, RZ, RZ, P1, !PT ;  /* 0x000000ff2b2b7210 */ /* 0x000fe20000ffe4ff */
[----:B------:R-:W-:-:S04]  /*5f90*/  IMAD.WIDE.U32 R30, R40, R28, RZ ;  /* 0x0000001c281e7225 */ /* 0x000fc800078e00ff */
[----:B------:R-:W-:Y:S01]  /*5fa0*/  IMAD.X R43, RZ, RZ, R43, P2 ;  /* 0x000000ffff2b7224 */ /* 0x000fe200010e062b */
[----:B------:R-:W-:Y:S01]  /*5fb0*/  IADD3 R30, P2, PT, -R30, R32, RZ ;  /* 0x000000201e1e7210 */ /* 0x000fe20007f5e1ff */
[----:B------:R-:W-:-:S03]  /*5fc0*/  IMAD R31, R40, R29, R31 ;  /* 0x0000001d281f7224 */ /* 0x000fc600078e021f */
[-C--:B------:R-:W-:Y:S01]  /*5fd0*/  ISETP.GE.U32.AND P1, PT, R30, R28.reuse, PT ;  /* 0x0000001c1e00720c */ /* 0x080fe20003f26070 */
[----:B------:R-:W-:-:S05]  /*5fe0*/  IMAD R31, R43, R28, R31 ;  /* 0x0000001c2b1f7224 */ /* 0x000fca00078e021f */
[----:B------:R-:W-:Y:S02]  /*5ff0*/  IADD3.X R33, PT, PT, ~R31, R33, RZ, P2, !PT ;  /* 0x000000211f217210 */ /* 0x000fe400017fe5ff */
[----:B------:R-:W-:Y:S02]  /*6000*/  IADD3 R32, P2, PT, R30, -R28, RZ ;  /* 0x8000001c1e207210 */ /* 0x000fe40007f5e0ff */
[C---:B------:R-:W-:Y:S02]  /*6010*/  ISETP.GE.U32.AND.EX P1, PT, R33.reuse, R29, PT, P1 ;  /* 0x0000001d2100720c */ /* 0x040fe40003f26110 */
[----:B------:R-:W-:Y:S02]  /*6020*/  IADD3 R31, P3, PT, R40, 0x1, RZ ;  /* 0x00000001281f7810 */ /* 0x000fe40007f7e0ff */
[----:B------:R-:W-:Y:S01]  /*6030*/  SEL R30, R32, R30, P1 ;  /* 0x0000001e201e7207 */ /* 0x000fe20000800000 */
[----:B------:R-:W-:Y:S01]  /*6040*/  IMAD.X R32, R33, 0x1, ~R29, P2 ;  /* 0x0000000121207824 */ /* 0x000fe200010e0e1d */
[----:B------:R-:W-:-:S02]  /*6050*/  SEL R31, R31, R40, P1 ;  /* 0x000000281f1f7207 */ /* 0x000fc40000800000 */
[----:B------:R-:W-:Y:S02]  /*6060*/  IADD3.X R40, PT, PT, RZ, R43, RZ, P3, !PT ;  /* 0x0000002bff287210 */ /* 0x000fe40001ffe4ff */
[----:B------:R-:W-:Y:S02]  /*6070*/  SEL R32, R32, R33, P1 ;  /* 0x0000002120207207 */ /* 0x000fe40000800000 */
[----:B------:R-:W-:Y:S02]  /*6080*/  ISETP.GE.U32.AND P2, PT, R30, R28, PT ;  /* 0x0000001c1e00720c */ /* 0x000fe40003f46070 */
[----:B------:R-:W-:Y:S02]  /*6090*/  SEL R40, R40, R43, P1 ;  /* 0x0000002b28287207 */ /* 0x000fe40000800000 */
[----:B------:R-:W-:Y:S02]  /*60a0*/  IADD3 R28, P3, PT, R31, 0x1, RZ ;  /* 0x000000011f1c7810 */ /* 0x000fe40007f7e0ff */
[----:B------:R-:W-:-:S02]  /*60b0*/  ISETP.GE.U32.AND.EX P1, PT, R32, R29, PT, P2 ;  /* 0x0000001d2000720c */ /* 0x000fc40003f26120 */
[----:B------:R-:W-:Y:S01]  /*60c0*/  ISETP.GE.AND P2, PT, R16, RZ, PT ;  /* 0x000000ff1000720c */ /* 0x000fe20003f46270 */
[----:B------:R-:W-:Y:S01]  /*60d0*/  IMAD.X R29, RZ, RZ, R40, P3 ;  /* 0x000000ffff1d7224 */ /* 0x000fe200018e0628 */
[----:B------:R-:W-:-:S04]  /*60e0*/  SEL R28, R28, R31, P1 ;  /* 0x0000001f1c1c7207 */ /* 0x000fc80000800000 */
[----:B------:R-:W-:Y:S02]  /*60f0*/  SEL R29, R29, R40, P1 ;  /* 0x000000281d1d7207 */ /* 0x000fe40000800000 */
[----:B------:R-:W-:Y:S02]  /*6100*/  IADD3 R30, P3, PT, RZ, -R28, RZ ;  /* 0x8000001cff1e7210 */ /* 0x000fe40007f7e0ff */
[----:B------:R-:W-:Y:S02]  /*6110*/  ISETP.NE.U32.AND P1, PT, R15, RZ, PT ;  /* 0x000000ff0f00720c */ /* 0x000fe40003f25070 */
[-C--:B------:R-:W-:Y:S02]  /*6120*/  IADD3.X R15, PT, PT, RZ, ~R29.reuse, RZ, P3, !PT ;  /* 0x8000001dff0f7210 */ /* 0x080fe40001ffe4ff */
[----:B------:R-:W-:Y:S01]  /*6130*/  ISETP.NE.AND.EX P1, PT, R14, RZ, PT, P1 ;  /* 0x000000ff0e00720c */ /* 0x000fe20003f25310 */
[----:B------:R-:W-:Y:S01]  /*6140*/  IMAD.MOV.U32 R14, RZ, RZ, R0 ;  /* 0x000000ffff0e7224 */ /* 0x000fe200078e0000 */
[----:B------:R-:W-:-:S02]  /*6150*/  SEL R15, R15, R29, !P2 ;  /* 0x0000001d0f0f7207 */ /* 0x000fc40005000000 */
[----:B------:R-:W-:Y:S02]  /*6160*/  SEL R28, R30, R28, !P2 ;  /* 0x0000001c1e1c7207 */ /* 0x000fe40005000000 */
[----:B------:R-:W-:Y:S01]  /*6170*/  SEL R16, R15, 0xffffffff, P1 ;  /* 0xffffffff0f107807 */ /* 0x000fe20000800000 */
[----:B------:R-:W-:Y:S01]  /*6180*/  HFMA2 R15, -RZ, RZ, 0, 0 ;  /* 0x00000000ff0f7431 */ /* 0x000fe200000001ff */
[----:B------:R-:W-:-:S03]  /*6190*/  SEL R28, R28, 0xffffffff, P1 ;  /* 0xffffffff1c1c7807 */ /* 0x000fc60000800000 */
[----:B------:R-:W-:Y:S05]  /*61a0*/  RET.REL.NODEC R14 `(_ZN2at6native13col2im_kernelIddEEvlPKT_llllllllllllPS2_) ;  /* 0xffffff9c0e947950 */ /* 0x000fea0003c3ffff */
        .weak           $__internal_7_$__cuda_sm20_rem_s64
        .type           $__internal_7_$__cuda_sm20_rem_s64,@function
        .size           $__internal_7_$__cuda_sm20_rem_s64,(.L_x_523 - $__internal_7_$__cuda_sm20_rem_s64)
$__internal_7_$__cuda_sm20_rem_s64:
        /* <DEDUP_REMOVED lines=23> */
[----:B------:R-:W-:Y:S02]  /*6320*/  IADD3.X R40, PT, PT, RZ, RZ, R40, P3, P2 ;  /* 0x000000ffff287210 */ /* 0x000fe40001fe4428 */
[----:B------:R-:W-:Y:S01]  /*6330*/  ISETP.GE.AND P2, PT, R37, RZ, PT ;  /* 0x000000ff2500720c */ /* 0x000fe20003f46270 */
        /* <DEDUP_REMOVED lines=8> */
[-C--:B------:R-:W-:Y:S01]  /*63c0*/  IMAD R29, R40, R28.reuse, RZ ;  /* 0x0000001c281d7224 */ /* 0x080fe200078e02ff */
[----:B------:R-:W-:Y:S01]  /*63d0*/  SEL R30, R30, R33, !P2 ;  /* 0x000000211e1e7207 */ /* 0x000fe20005000000 */
[----:B------:R-:W-:-:S03]  /*63e0*/  IMAD.HI.U32 R28, R40, R28, RZ ;  /* 0x0000001c281c7227 */ /* 0x000fc600078e00ff */
[----:B------:R-:W-:Y:S01]  /*63f0*/  IADD3 R33, P4, PT, R29, R31, RZ ;  /* 0x0000001f1d217210 */ /* 0x000fe20007f9e0ff */
[----:B------:R-:W-:Y:S01]  /*6400*/  IMAD.X R31, RZ, RZ, ~R37, P5 ;  /* 0x000000ffff1f7224 */ /* 0x000fe200028e0e25 */
[----:B------:R-:W-:Y:S01]  /*6410*/  IADD3.X R40, PT, PT, R28, R40, RZ, P1, !PT ;  /* 0x000000281c287210 */ /* 0x000fe20000ffe4ff */
[----:B------:R-:W-:Y:S02]  /*6420*/  IMAD.MOV.U32 R29, RZ, RZ, RZ ;  /* 0x000000ffff1d7224 */ /* 0x000fe400078e00ff */
[----:B------:R-:W-:Y:S01]  /*6430*/  IMAD.HI.U32 R28, R33, R30, RZ ;  /* 0x0000001e211c7227 */ /* 0x000fe200078e00ff */
[----:B------:R-:W-:Y:S02]  /*6440*/  SEL R31, R31, R37, !P2 ;  /* 0x000000251f1f7207 */ /* 0x000fe40005000000 */
[----:B------:R-:W-:-:S03]  /*6450*/  IADD3.X R40, PT, PT, RZ, RZ, R40, P4, P3 ;  /* 0x000000ffff287210 */ /* 0x000fc600027e6428 */
        /* <DEDUP_REMOVED lines=12> */
[----:B------:R-:W-:Y:S01]  /*6520*/  IADD3.X R31, PT, PT, ~R33, R31, RZ, P3, !PT ;  /* 0x0000001f211f7210 */ /* 0x000fe20001ffe5ff */
[----:B------:R-:W-:Y:S01]  /*6530*/  HFMA2 R33, -RZ, RZ, 0, 0 ;  /* 0x00000000ff217431 */ /* 0x000fe200000001ff */
[----:B------:R-:W-:Y:S02]  /*6540*/  IADD3 R29, P3, PT, R28, -R14, RZ ;  /* 0x8000000e1c1d7210 */ /* 0x000fe40007f7e0ff */
[----:B------:R-:W-:-:S03]  /*6550*/  ISETP.GE.U32.AND.EX P1, PT, R31, R15, PT, P1 ;  /* 0x0000000f1f00720c */ /* 0x000fc60003f26110 */
[----:B------:R-:W-:Y:S01]  /*6560*/  IMAD.X R30, R31, 0x1, ~R15, P3 ;  /* 0x000000011f1e7824 */ /* 0x000fe200018e0e0f */
[----:B------:R-:W-:-:S04]  /*6570*/  SEL R29, R29, R28, P1 ;  /* 0x0000001c1d1d7207 */ /* 0x000fc80000800000 */
        /* <DEDUP_REMOVED lines=15> */
[----:B------:R-:W-:Y:S06]  /*6670*/  RET.REL.NODEC R32 `(_ZN2at6native13col2im_kernelIddEEvlPKT_llllllllllllPS2_) ;  /* 0xffffff9820607950 */ /* 0x000fec0003c3ffff */
.L_x_451:
        /* <DEDUP_REMOVED lines=16> */
.L_x_523:


//--------------------- .text._ZN2at6native13im2col_kernelIN3c108BFloat16EEEvlPKT_llllllllllllPS4_ --------------------------
	.section	.text._ZN2at6native13im2col_kernelIN3c108BFloat16EEEvlPKT_llllllllllllPS4_,"ax",@progbits
	.align	128
        .global         _ZN2at6native13im2col_kernelIN3c108BFloat16EEEvlPKT_llllllllllllPS4_
        .type           _ZN2at6native13im2col_kernelIN3c108BFloat16EEEvlPKT_llllllllllllPS4_,@function
        .size           _ZN2at6native13im2col_kernelIN3c108BFloat16EEEvlPKT_llllllllllllPS4_,(.L_x_524 - _ZN2at6native13im2col_kernelIN3c108BFloat16EEEvlPKT_llllllllllllPS4_)
        .other          _ZN2at6native13im2col_kernelIN3c108BFloat16EEEvlPKT_llllllllllllPS4_,@"STO_CUDA_ENTRY STV_DEFAULT"
_ZN2at6native13im2col_kernelIN3c108BFloat16EEEvlPKT_llllllllllllPS4_:
.text._ZN2at6native13im2col_kernelIN3c108BFloat16EEEvlPKT_llllllllllllPS4_:
        /* <DEDUP_REMOVED lines=11> */
[----:B------:R-:W0:Y:S08]  /*00b0*/  LDC.64 R4, c[0x0][0x3a0] ;  /* 0x0000e800ff047b82 */ /* 0x000e300000000a00 */
[----:B------:R-:W0:Y:S02]  /*00c0*/  LDC.64 R6, c[0x0][0x3a8] ;  /* 0x0000ea00ff067b82 */ /* 0x000e240000000a00 */
[----:B0-----:R-:W-:-:S04]  /*00d0*/  ISETP.LT.U32.AND P0, PT, R4, R6, PT ;  /* 0x000000060400720c */ /* 0x001fc80003f01070 */
[----:B------:R-:W-:-:S04]  /*00e0*/  ISETP.LT.AND.EX P0, PT, R5, R7, PT, P0 ;  /* 0x000000070500720c */ /* 0x000fc80003f01300 */
[----:B------:R-:W-:Y:S02]  /*00f0*/  SEL R0, R4, R6, P0 ;  /* 0x0000000604007207 */ /* 0x000fe40000000000 */
[----:B------:R-:W-:Y:S02]  /*0100*/  SEL R4, R5, R7, P0 ;  /* 0x0000000705047207 */ /* 0x000fe40000000000 */
[----:B------:R-:W-:-:S04]  /*0110*/  ISETP.GE.U32.AND P0, PT, R0, 0x1, PT ;  /* 0x000000010000780c */ /* 0x000fc80003f06070 */
[----:B------:R-:W-:-:S13]  /*0120*/  ISETP.GE.AND.EX P0, PT, R4, RZ, PT, P0 ;  /* 0x000000ff0400720c */ /* 0x000fda0003f06300 */
[----:B------:R-:W-:Y:S05]  /*0130*/  @!P0 EXIT ;  /* 0x000000000000894d */ /* 0x000fea0003800000 */
[----:B------:R0:W-:Y:S01]  /*0140*/  STL [R1+0x2c], R2 ;  /* 0x00002c0201007387 */ /* 0x0001e20000100800 */
[----:B------:R-:W1:Y:S03]  /*0150*/  LDCU.64 UR6, c[0x0][0x3d8] ;  /* 0x00007b00ff0677ac */ /* 0x000e660008000a00 */
[----:B------:R0:W-:Y:S01]  /*0160*/  STL [R1+0x30], R3 ;  /* 0x0000300301007387 */ /* 0x0001e20000100800 */
[----:B------:R-:W2:Y:S01]  /*0170*/  LDCU.64 UR16, c[0x0][0x358] ;  /* 0x00006b00ff1077ac */ /* 0x000ea20008000a00 */
[----:B-1----:R-:W-:Y:S02]  /*0180*/  USHF.L.U64.HI UR18, UR6, 0x1, UR7 ;  /* 0x0000000106127899 */ /* 0x002fe40008010207 */
[----:B------:R-:W-:Y:S02]  /*0190*/  USHF.L.U32 UR19, UR6, 0x1, URZ ;  /* 0x0000000106137899 */ /* 0x000fe400080006ff */
[----:B------:R-:W-:-:S02]  /*01a0*/  USHF.L.U64.HI UR4, UR6, 0x2, UR7 ;  /* 0x0000000206047899 */ /* 0x000fc40008010207 */
[----:B0-2---:R-:W-:-:S12]  /*01b0*/  USHF.L.U32 UR5, UR6, 0x2, URZ ;  /* 0x0000000206057899 */ /* 0x005fd800080006ff */
.L_x_466:
[----:B--2---:R-:W2:Y:S01]  /*01c0*/  LDL R6, [R1+0x30] ;  /* 0x0000300001067983 */ /* 0x004ea20000100800 */
[----:B------:R-:W2:Y:S03]  /*01d0*/  LDCU UR6, c[0x0][0x3ec] ;  /* 0x00007d80ff0677ac */ /* 0x000ea60008000800 */
[----:B0-----:R0:W5:Y:S01]  /*01e0*/  LDL R7, [R1+0x2c] ;  /* 0x00002c0001077983 */ /* 0x0011620000100800 */
[----:B------:R-:W-:Y:S01]  /*01f0*/  BSSY.RECONVERGENT B0, `(.L_x_452) ;  /* 0x000002f000007945 */ /* 0x000fe20003800200 */
[----:B--2---:R-:W-:-:S04]  /*0200*/  LOP3.LUT R0, R6, UR6, RZ, 0xfc, !PT ;  /* 0x0000000606007c12 */ /* 0x004fc8000f8efcff */
[----:B------:R-:W-:-:S13]  /*0210*/  ISETP.NE.U32.AND P0, PT, R0, RZ, PT ;  /* 0x000000ff0000720c */ /* 0x000fda0003f05070 */
[----:B0-----:R-:W-:Y:S05]  /*0220*/  @P0 BRA `(.L_x_453) ;  /* 0x0000000000600947 */ /* 0x001fea0003800000 */
[----:B------:R-:W0:Y:S02]  /*0230*/  LDCU UR6, c[0x0][0x3e8] ;  /* 0x00007d00ff0677ac */ /* 0x000e240008000800 */
[----:B0-----:R-:W0:Y:S01]  /*0240*/  I2F.U32.RP R0, UR6 ;  /* 0x0000000600007d06 */ /* 0x001e220008209000 */
[----:B------:R-:W-:-:S07]  /*0250*/  ISETP.NE.U32.AND P2, PT, RZ, UR6, PT ;  /* 0x00000006ff007c0c */ /* 0x000fce000bf45070 */
[----:B0-----:R-:W0:Y:S02]  /*0260*/  MUFU.RCP R0, R0 ;  /* 0x0000000000007308 */ /* 0x001e240000001000 */
[----:B0-----:R-:W-:-:S06]  /*0270*/  VIADD R2, R0, 0xffffffe ;  /* 0x0ffffffe00027836 */ /* 0x001fcc0000000000 */
[----:B------:R0:W1:Y:S02]  /*0280*/  F2I.FTZ.U32.TRUNC.NTZ R3, R2 ;  /* 0x0000000200037305 */ /* 0x000064000021f000 */
[----:B0-----:R-:W-:Y:S02]  /*0290*/  IMAD.MOV.U32 R2, RZ, RZ, RZ ;  /* 0x000000ffff027224 */ /* 0x001fe400078e00ff */
[----:B-1----:R-:W-:-:S04]  /*02a0*/  IMAD.MOV R5, RZ, RZ, -R3 ;  /* 0x000000ffff057224 */ /* 0x002fc800078e0a03 */
[----:B------:R-:W-:-:S04]  /*02b0*/  IMAD R5, R5, UR6, RZ ;  /* 0x0000000605057c24 */ /* 0x000fc8000f8e02ff */
[----:B------:R-:W-:-:S04]  /*02c0*/  IMAD.HI.U32 R3, R3, R5, R2 ;  /* 0x0000000503037227 */ /* 0x000fc800078e0002 */
[----:B------:R-:W-:Y:S02]  /*02d0*/  IMAD.MOV.U32 R5, RZ, RZ, RZ ;  /* 0x000000ffff057224 */ /* 0x000fe400078e00ff */
[----:B-----5:R-:W-:-:S04]  /*02e0*/  IMAD.HI.U32 R4, R3, R7, RZ ;  /* 0x0000000703047227 */ /* 0x020fc800078e00ff */
        /* <DEDUP_REMOVED lines=8> */
[----:B------:R-:W-:-:S05]  /*0370*/  @!P2 LOP3.LUT R4, RZ, UR6, RZ, 0x33, !PT ;  /* 0x00000006ff04ac12 */ /* 0x000fca000f8e33ff */
[----:B------:R-:W-:-:S04]  /*0380*/  IMAD.MOV R0, RZ, RZ, -R4 ;  /* 0x000000ffff007224 */ /* 0x000fc800078e0a04 */
[----:B------:R-:W-:Y:S01]  /*0390*/  IMAD R0, R0, UR6, R7 ;  /* 0x0000000600007c24 */ /* 0x000fe2000f8e0207 */
[----:B------:R-:W-:Y:S06]  /*03a0*/  BRA `(.L_x_454) ;  /* 0x00000000004c7947 */ /* 0x000fec0003800000 */
.L_x_453:
[----:B------:R-:W0:Y:S01]  /*03b0*/  LDCU.64 UR6, c[0x0][0x3e8] ;  /* 0x00007d00ff0677ac */ /* 0x000e220008000a00 */
[----:B-----5:R-:W-:Y:S01]  /*03c0*/  IMAD.MOV.U32 R16, RZ, RZ, R7 ;  /* 0x000000ffff107224 */ /* 0x020fe200078e0007 */
[----:B------:R-:W-:Y:S01]  /*03d0*/  MOV R2, 0x420 ;  /* 0x0000042000027802 */ /* 0x000fe20000000f00 */
[----:B------:R-:W-:Y:S01]  /*03e0*/  IMAD.MOV.U32 R11, RZ, RZ, R6 ;  /* 0x000000ffff0b7224 */ /* 0x000fe200078e0006 */
[----:B0-----:R-:W-:Y:S01]  /*03f0*/  MOV R9, UR6 ;  /* 0x0000000600097c02 */ /* 0x001fe20008000f00 */
[----:B------:R-:W-:-:S07]  /*0400*/  IMAD.U32 R8, RZ, RZ, UR7 ;  /* 0x00000007ff087e24 */ /* 0x000fce000f8e00ff */
[----:B------:R-:W-:Y:S05]  /*0410*/  CALL.REL.NOINC `($__internal_8_$__cuda_sm20_div_s64) ;  /* 0x00000028005c7944 */ /* 0x000fea0003c00000 */
[----:B------:R-:W2:Y:S01]  /*0420*/  LDL R3, [R1+0x30] ;  /* 0x0000300001037983 */ /* 0x000ea20000100800 */
[----:B------:R-:W0:Y:S03]  /*0430*/  LDCU.64 UR6, c[0x0][0x3e8] ;  /* 0x00007d00ff0677ac */ /* 0x000e260008000a00 */
[----:B------:R-:W2:Y:S01]  /*0440*/  LDL R2, [R1+0x2c] ;  /* 0x00002c0001027983 */ /* 0x000ea20000100800 */
[----:B------:R-:W-:Y:S01]  /*0450*/  IADD3 R5, P0, PT, RZ, -R22, RZ ;  /* 0x80000016ff057210 */ /* 0x000fe20007f1e0ff */
[----:B------:R-:W-:-:S04]  /*0460*/  IMAD.MOV.U32 R4, RZ, RZ, R22 ;  /* 0x000000ffff047224 */ /* 0x000fc800078e0016 */
[----:B------:R-:W-:-:S04]  /*0470*/  IMAD.X R0, RZ, RZ, ~R23, P0 ;  /* 0x000000ffff007224 */ /* 0x000fc800000e0e17 */
[----:B0-----:R-:W-:Y:S02]  /*0480*/  IMAD R0, R0, UR6, RZ ;  /* 0x0000000600007c24 */ /* 0x001fe4000f8e02ff */
[----:B--2---:R-:W-:-:S04]  /*0490*/  IMAD.WIDE.U32 R2, R5, UR6, R2 ;  /* 0x0000000605027c25 */ /* 0x004fc8000f8e0002 */
[----:B------:R-:W-:Y:S02]  /*04a0*/  IMAD R5, R5, UR7, R0 ;  /* 0x0000000705057c24 */ /* 0x000fe4000f8e0200 */
[----:B------:R-:W-:Y:S02]  /*04b0*/  IMAD.MOV.U32 R0, RZ, RZ, R2 ;  /* 0x000000ffff007224 */ /* 0x000fe400078e0002 */
[----:B------:R-:W-:Y:S01]  /*04c0*/  IMAD.IADD R3, R3, 0x1, R5 ;  /* 0x0000000103037824 */ /* 0x000fe200078e0205 */
[----:B------:R-:W-:-:S07]  /*04d0*/  MOV R5, R23 ;  /* 0x0000001700057202 */ /* 0x000fce0000000f00 */
.L_x_454:
[----:B------:R-:W-:Y:S05]  /*04e0*/  BSYNC.RECONVERGENT B0 ;  /* 0x0000000000007941 */ /* 0x000fea0003800200 */
.L_x_452:
[----:B------:R-:W0:Y:S01]  /*04f0*/  LDCU UR6, c[0x0][0x3e4] ;  /* 0x00007c80ff0677ac */ /* 0x000e220008000800 */
[----:B------:R-:W-:Y:S01]  /*0500*/  BSSY.RECONVERGENT B0, `(.L_x_455) ;  /* 0x000002f000007945 */ /* 0x000fe20003800200 */
[----:B0-----:R-:W-:-:S05]  /*0510*/  IMAD.U32 R9, RZ, RZ, UR6 ;  /* 0x00000006ff097e24 */ /* 0x001fca000f8e00ff */
[----:B------:R-:W-:-:S04]  /*0520*/  LOP3.LUT R2, R5, R9, RZ, 0xfc, !PT ;  /* 0x0000000905027212 */ /* 0x000fc800078efcff */
[----:B------:R-:W-:-:S13]  /*0530*/  ISETP.NE.U32.AND P0, PT, R2, RZ, PT ;  /* 0x000000ff0200720c */ /* 0x000fda0003f05070 */
[----:B------:R-:W-:Y:S05]  /*0540*/  @P0 BRA `(.L_x_456) ;  /* 0x0000000000640947 */ /* 0x000fea0003800000 */
[----:B------:R-:W0:Y:S01]  /*0550*/  LDCU UR6, c[0x0][0x3e0] ;  /* 0x00007c00ff0677ac */ /* 0x000e220008000800 */
[----:B------:R-:W-:Y:S02]  /*0560*/  IMAD.MOV.U32 R8, RZ, RZ, RZ ;  /* 0x000000ffff087224 */ /* 0x000fe400078e00ff */
[----:B------:R-:W-:Y:S02]  /*0570*/  IMAD.MOV.U32 R23, RZ, RZ, RZ ;  /* 0x000000ffff177224 */ /* 0x000fe400078e00ff */
[----:B0-----:R-:W-:-:S04]  /*0580*/  IMAD.U32 R11, RZ, RZ, UR6 ;  /* 0x00000006ff0b7e24 */ /* 0x001fc8000f8e00ff */
[----:B------:R-:W0:Y:S01]  /*0590*/  I2F.U32.RP R2, R11 ;  /* 0x0000000b00027306 */ /* 0x000e220000209000 */
[----:B------:R-:W-:-:S07]  /*05a0*/  ISETP.NE.U32.AND P2, PT, R11, RZ, PT ;  /* 0x000000ff0b00720c */ /* 0x000fce0003f45070 */
[----:B0-----:R-:W0:Y:S02]  /*05b0*/  MUFU.RCP R2, R2 ;  /* 0x0000000200027308 */ /* 0x001e240000001000 */
[----:B0-----:R-:W-:-:S06]  /*05c0*/  VIADD R6, R2, 0xffffffe ;  /* 0x0ffffffe02067836 */ /* 0x001fcc0000000000 */
[----:B------:R0:W1:Y:S02]  /*05d0*/  F2I.FTZ.U32.TRUNC.NTZ R7, R6 ;  /* 0x0000000600077305 */ /* 0x000064000021f000 */
[----:B0-----:R-:W-:Y:S02]  /*05e0*/  IMAD.MOV.U32 R6, RZ, RZ, RZ ;  /* 0x000000ffff067224 */ /* 0x001fe400078e00ff */
[----:B-1----:R-:W-:-:S04]  /*05f0*/  IMAD R5, R7, R11, RZ ;  /* 0x0000000b07057224 */ /* 0x002fc800078e02ff */
[----:B------:R-:W-:-:S04]  /*0600*/  IMAD.MOV R5, RZ, RZ, -R5 ;  /* 0x000000ffff057224 */ /* 0x000fc800078e0a05 */
[----:B------:R-:W-:-:S06]  /*0610*/  IMAD.HI.U32 R7, R7, R5, R6 ;  /* 0x0000000507077227 */ /* 0x000fcc00078e0006 */
[----:B------:R-:W-:-:S04]  /*0620*/  IMAD.HI.U32 R22, R7, R4, RZ ;  /* 0x0000000407167227 */ /* 0x000fc800078e00ff */
[----:B------:R-:W-:-:S04]  /*0630*/  IMAD.MOV R5, RZ, RZ, -R22 ;  /* 0x000000ffff057224 */ /* 0x000fc800078e0a16 */
[----:B------:R-:W-:-:S05]  /*0640*/  IMAD R5, R11, R5, R4 ;  /* 0x000000050b057224 */ /* 0x000fca00078e0204 */
[----:B------:R-:W-:-:S13]  /*0650*/  ISETP.GE.U32.AND P0, PT, R5, R11, PT ;  /* 0x0000000b0500720c */ /* 0x000fda0003f06070 */
[----:B------:R-:W-:Y:S01]  /*0660*/  @P0 IADD3 R5, PT, PT, R5, -R11, RZ ;  /* 0x8000000b05050210 */ /* 0x000fe20007ffe0ff */
[----:B------:R-:W-:-:S03]  /*0670*/  @P0 VIADD R22, R22, 0x1 ;  /* 0x0000000116160836 */ /* 0x000fc60000000000 */
[----:B------:R-:W-:-:S13]  /*0680*/  ISETP.GE.U32.AND P1, PT, R5, R11, PT ;  /* 0x0000000b0500720c */ /* 0x000fda0003f26070 */
[----:B------:R-:W-:Y:S01]  /*0690*/  @P1 VIADD R22, R22, 0x1 ;  /* 0x0000000116161836 */ /* 0x000fe20000000000 */
[----:B------:R-:W-:-:S05]  /*06a0*/  @!P2 LOP3.LUT R22, RZ, R11, RZ, 0x33, !PT ;  /* 0x0000000bff16a212 */ /* 0x000fca00078e33ff */
[----:B------:R-:W-:-:S04]  /*06b0*/  IMAD.MOV R13, RZ, RZ, -R22 ;  /* 0x000000ffff0d7224 */ /* 0x000fc800078e0a16 */
[----:B------:R-:W-:Y:S01]  /*06c0*/  IMAD R13, R11, R13, R4 ;  /* 0x0000000d0b0d7224 */ /* 0x000fe200078e0204 */
[----:B------:R-:W-:Y:S06]  /*06d0*/  BRA `(.L_x_457) ;  /* 0x0000000000447947 */ /* 0x000fec0003800000 */
.L_x_456:
[----:B------:R-:W0:Y:S01]  /*06e0*/  LDCU.64 UR6, c[0x0][0x3e0] ;  /* 0x00007c00ff0677ac */ /* 0x000e220008000a00 */
[----:B------:R-:W-:Y:S01]  /*06f0*/  IMAD.MOV.U32 R16, RZ, RZ, R4 ;  /* 0x000000ffff107224 */ /* 0x000fe200078e0004 */
[----:B------:R-:W-:Y:S01]  /*0700*/  MOV R2, 0x750 ;  /* 0x0000075000027802 */ /* 0x000fe20000000f00 */
[----:B------:R-:W-:Y:S01]  /*0710*/  IMAD.MOV.U32 R11, RZ, RZ, R5 ;  /* 0x000000ffff0b7224 */ /* 0x000fe200078e0005 */
[----:B0-----:R-:W-:Y:S01]  /*0720*/  MOV R9, UR6 ;  /* 0x0000000600097c02 */ /* 0x001fe20008000f00 */
[----:B------:R-:W-:-:S07]  /*0730*/  IMAD.U32 R8, RZ, RZ, UR7 ;  /* 0x00000007ff087e24 */ /* 0x000fce000f8e00ff */
[----:B------:R-:W-:Y:S05]  /*0740*/  CALL.REL.NOINC `($__internal_8_$__cuda_sm20_div_s64) ;  /* 0x0000002400907944 */ /* 0x000fea0003c00000 */
[----:B------:R-:W0:Y:S01]  /*0750*/  LDCU.64 UR6, c[0x0][0x3e0] ;  /* 0x00007c00ff0677ac */ /* 0x000e220008000a00 */
[----:B------:R-:W-:-:S05]  /*0760*/  IADD3 R7, P0, PT, RZ, -R22, RZ ;  /* 0x80000016ff077210 */ /* 0x000fca0007f1e0ff */
[----:B------:R-:W-:Y:S02]  /*0770*/  IMAD.X R2, RZ, RZ, ~R23, P0 ;  /* 0x000000ffff027224 */ /* 0x000fe400000e0e17 */
[----:B0-----:R-:W-:Y:S02]  /*0780*/  IMAD.U32 R11, RZ, RZ, UR6 ;  /* 0x00000006ff0b7e24 */ /* 0x001fe4000f8e00ff */
[----:B------:R-:W-:Y:S02]  /*0790*/  IMAD.U32 R9, RZ, RZ, UR7 ;  /* 0x00000007ff097e24 */ /* 0x000fe4000f8e00ff */
[-C--:B------:R-:W-:Y:S02]  /*07a0*/  IMAD R2, R2, R11.reuse, RZ ;  /* 0x0000000b02027224 */ /* 0x080fe400078e02ff */
[----:B------:R-:W-:-:S04]  /*07b0*/  IMAD.WIDE.U32 R4, R7, R11, R4 ;  /* 0x0000000b07047225 */ /* 0x000fc800078e0004 */
[----:B------:R-:W-:Y:S02]  /*07c0*/  IMAD R7, R7, R9, R2 ;  /* 0x0000000907077224 */ /* 0x000fe400078e0202 */
[----:B------:R-:W-:-:S03]  /*07d0*/  IMAD.MOV.U32 R13, RZ, RZ, R4 ;  /* 0x000000ffff0d7224 */ /* 0x000fc600078e0004 */
[----:B------:R-:W-:-:S07]  /*07e0*/  IADD3 R8, PT, PT, R5, R7, RZ ;  /* 0x0000000705087210 */ /* 0x000fce0007ffe0ff */
.L_x_457:
[----:B------:R-:W-:Y:S05]  /*07f0*/  BSYNC.RECONVERGENT B0 ;  /* 0x0000000000007941 */ /* 0x000fea0003800200 */
.L_x_455:
[----:B------:R-:W0:Y:S01]  /*0800*/  LDCU.128 UR12, c[0x0][0x3a0] ;  /* 0x00007400ff0c77ac */ /* 0x000e220008000c00 */
[----:B------:R-:W-:Y:S01]  /*0810*/  IMAD.MOV.U32 R6, RZ, RZ, R13 ;  /* 0x000000ffff067224 */ /* 0x000fe200078e000d */
[----:B------:R-:W1:Y:S01]  /*0820*/  LDC.64 R50, c[0x0][0x3b8] ;  /* 0x0000ee00ff327b82 */ /* 0x000e620000000a00 */
[----:B------:R-:W-:-:S07]  /*0830*/  CS2R R52, SRZ ;  /* 0x0000000000347805 */ /* 0x000fce000001ff00 */
[----:B------:R-:W2:Y:S01]  /*0840*/  LDC.64 R54, c[0x0][0x3b0] ;  /* 0x0000ec00ff367b82 */ /* 0x000ea20000000a00 */
[----:B0-----:R-:W-:Y:S02]  /*0850*/  UIMAD UR8, UR15, UR12, URZ ;  /* 0x0000000c0f0872a4 */ /* 0x001fe4000f8e02ff */
[----:B------:R-:W-:Y:S02]  /*0860*/  UIMAD.WIDE.U32 UR6, UR14, UR12, URZ ;  /* 0x0000000c0e0672a5 */ /* 0x000fe4000f8e00ff */
[----:B------:R-:W-:Y:S01]  /*0870*/  UIMAD UR8, UR14, UR13, UR8 ;  /* 0x0000000d0e0872a4 */ /* 0x000fe2000f8e0208 */
[----:B------:R-:W0:Y:S03]  /*0880*/  LDCU.64 UR12, c[0x0][0x3e8] ;  /* 0x00007d00ff0c77ac */ /* 0x000e260008000a00 */
[----:B------:R-:W-:Y:S01]  /*0890*/  IMAD.WIDE.U32 R4, R11, UR6, RZ ;  /* 0x000000060b047c25 */ /* 0x000fe2000f8e00ff */
[----:B-1----:R-:W-:Y:S01]  /*08a0*/  SHF.L.U64.HI R57, R50, 0x1, R51 ;  /* 0x0000000132397819 */ /* 0x002fe20000010233 */
[----:B------:R-:W-:-:S05]  /*08b0*/  UIADD3 UR7, UPT, UPT, UR7, UR8, URZ ;  /* 0x0000000807077290 */ /* 0x000fca000fffe0ff */
[----:B------:R-:W1:Y:S01]  /*08c0*/  LDCU.128 UR8, c[0x0][0x3c0] ;  /* 0x00007800ff0877ac */ /* 0x000e620008000c00 */
[----:B------:R-:W-:-:S04]  /*08d0*/  IMAD R2, R11, UR7, RZ ;  /* 0x000000070b027c24 */ /* 0x000fc8000f8e02ff */
[----:B------:R-:W-:Y:S01]  /*08e0*/  IMAD R7, R9, UR6, R2 ;  /* 0x0000000609077c24 */ /* 0x000fe2000f8e0202 */
[----:B------:R-:W3:Y:S03]  /*08f0*/  LDCU.64 UR6, c[0x0][0x3f0] ;  /* 0x00007e00ff0677ac */ /* 0x000ee60008000a00 */
[----:B------:R-:W-:Y:S02]  /*0900*/  IMAD.IADD R5, R5, 0x1, R7 ;  /* 0x0000000105057824 */ /* 0x000fe400078e0207 */
[----:B------:R-:W-:Y:S02]  /*0910*/  IMAD.MOV.U32 R7, RZ, RZ, R8 ;  /* 0x000000ffff077224 */ /* 0x000fe400078e0008 */
[----:B------:R-:W-:Y:S02]  /*0920*/  IMAD R5, R5, R22, RZ ;  /* 0x0000001605057224 */ /* 0x000fe400078e02ff */
[----:B------:R-:W-:-:S04]  /*0930*/  IMAD.WIDE.U32 R6, R22, R4, R6 ;  /* 0x0000000416067225 */ /* 0x000fc800078e0006 */
[----:B------:R-:W-:Y:S02]  /*0940*/  IMAD R5, R23, R4, R5 ;  /* 0x0000000417057224 */ /* 0x000fe400078e0205 */
[----:B-1----:R-:W-:Y:S02]  /*0950*/  IMAD R8, R8, UR8, RZ ;  /* 0x0000000808087c24 */ /* 0x002fe4000f8e02ff */
[----:B------:R-:W-:Y:S02]  /*0960*/  IMAD.IADD R2, R7, 0x1, R5 ;  /* 0x0000000107027824 */ /* 0x000fe400078e0205 */
[----:B------:R-:W1:Y:S01]  /*0970*/  LDC.64 R4, c[0x0][0x3d8] ;  /* 0x0000f600ff047b82 */ /* 0x000e620000000a00 */
[----:B------:R-:W-:Y:S02]  /*0980*/  IMAD R15, R13, UR9, R8 ;  /* 0x000000090d0f7c24 */ /* 0x000fe4000f8e0208 */
[----:B0-----:R-:W-:Y:S02]  /*0990*/  IMAD R7, R2, UR12, RZ ;  /* 0x0000000c02077c24 */ /* 0x001fe4000f8e02ff */
[----:B------:R-:W-:-:S02]  /*09a0*/  IMAD.MOV.U32 R2, RZ, RZ, R0 ;  /* 0x000000ffff027224 */ /* 0x000fc400078e0000 */
[C---:B------:R-:W-:Y:S02]  /*09b0*/  IMAD R7, R6.reuse, UR13, R7 ;  /* 0x0000000d06077c24 */ /* 0x040fe4000f8e0207 */
[----:B------:R-:W-:Y:S01]  /*09c0*/  IMAD.WIDE.U32 R18, R6, UR12, R2 ;  /* 0x0000000c06127c25 */ /* 0x000fe2000f8e0002 */
[----:B------:R-:W-:-:S03]  /*09d0*/  IADD3 R6, P1, PT, RZ, -R50, RZ ;  /* 0x80000032ff067210 */ /* 0x000fc60007f3e0ff */
[----:B------:R-:W-:Y:S01]  /*09e0*/  IMAD R3, R3, UR10, RZ ;  /* 0x0000000a03037c24 */ /* 0x000fe2000f8e02ff */
[----:B---3--:R-:W-:Y:S01]  /*09f0*/  LEA R17, P0, R18, UR6, 0x1 ;  /* 0x0000000612117c11 */ /* 0x008fe2000f8008ff */
[----:B------:R-:W-:Y:S02]  /*0a00*/  IMAD.IADD R7, R19, 0x1, R7 ;  /* 0x0000000113077824 */ /* 0x000fe400078e0207 */
[C---:B------:R-:W-:Y:S02]  /*0a10*/  IMAD R9, R0.reuse, UR11, R3 ;  /* 0x0000000b00097c24 */ /* 0x040fe4000f8e0203 */
[----:B------:R-:W-:Y:S01]  /*0a20*/  IMAD.WIDE.U32 R2, R0, UR10, RZ ;  /* 0x0000000a00027c25 */ /* 0x000fe2000f8e00ff */
[----:B------:R-:W-:Y:S02]  /*0a30*/  LEA.HI.X R18, R18, UR7, R7, 0x1, P0 ;  /* 0x0000000712127c11 */ /* 0x000fe400080f0c07 */
[----:B--2---:R-:W-:Y:S01]  /*0a40*/  IADD3 R54, P0, PT, RZ, -R54, RZ ;  /* 0x80000036ff367210 */ /* 0x004fe20007f1e0ff */
[C---:B------:R-:W-:Y:S01]  /*0a50*/  IMAD.SHL.U32 R11, R2.reuse, 0x2, RZ ;  /* 0x00000002020b7824 */ /* 0x040fe200078e00ff */
[----:B-1----:R-:W-:Y:S01]  /*0a60*/  IADD3 R20, P2, P3, R2, R4, -R50 ;  /* 0x0000000402147210 */ /* 0x002fe20007b5e832 */
[----:B------:R-:W-:Y:S01]  /*0a70*/  IMAD.X R7, RZ, RZ, ~R51, P1 ;  /* 0x000000ffff077224 */ /* 0x000fe200008e0e33 */
[----:B------:R-:W-:Y:S01]  /*0a80*/  IADD3.X R55, PT, PT, RZ, ~R55, RZ, P0, !PT ;  /* 0x80000037ff377210 */ /* 0x000fe200007fe4ff */
[----:B------:R-:W-:Y:S01]  /*0a90*/  IMAD.IADD R3, R3, 0x1, R9 ;  /* 0x0000000103037824 */ /* 0x000fe200078e0209 */
[----:B------:R-:W-:Y:S01]  /*0aa0*/  LEA R10, P0, -R50, R11, 0x1 ;  /* 0x0000000b320a7211 */ /* 0x000fe200078009ff */
[----:B------:R-:W-:-:S03]  /*0ab0*/  IMAD.WIDE.U32 R8, R4, 0x7, R6 ;  /* 0x0000000704087825 */ /* 0x000fc600078e0006 */
[C---:B------:R-:W-:Y:S01]  /*0ac0*/  SHF.L.U64.HI R0, R2.reuse, 0x1, R3 ;  /* 0x0000000102007819 */ /* 0x040fe20000010203 */
[----:B------:R-:W-:Y:S01]  /*0ad0*/  IMAD.WIDE.U32 R54, R13, UR8, R54 ;  /* 0x000000080d367c25 */ /* 0x000fe2000f8e0036 */
[----:B------:R0:W-:Y:S01]  /*0ae0*/  STL [R1+0x28], R10 ;  /* 0x0000280a01007387 */ /* 0x0001e20000100800 */
[----:B------:R-:W-:Y:S02]  /*0af0*/  IADD3 R58, P1, PT, R2, R8, RZ ;  /* 0x00000008023a7210 */ /* 0x000fe40007f3e0ff */
[----:B------:R-:W-:Y:S01]  /*0b00*/  IMAD R14, R5, 0x7, RZ ;  /* 0x00000007050e7824 */ /* 0x000fe200078e02ff */
[----:B------:R-:W-:Y:S01]  /*0b10*/  IADD3.X R21, PT, PT, R3, R5, ~R51, P2, P3 ;  /* 0x0000000503157210 */ /* 0x000fe200017e6c33 */
[----:B------:R-:W-:-:S03]  /*0b20*/  IMAD.WIDE.U32 R12, R4, 0x5, R6 ;  /* 0x00000005040c7825 */ /* 0x000fc600078e0006 */
[----:B------:R-:W-:Y:S01]  /*0b30*/  IADD3.X R59, PT, PT, R3, R9, R14, P1, !PT ;  /* 0x00000009033b7210 */ /* 0x000fe20000ffe40e */
[----:B------:R-:W-:Y:S01]  /*0b40*/  IMAD.X R57, R0, 0x1, ~R57, P0 ;  /* 0x0000000100397824 */ /* 0x000fe200000e0e39 */
[----:B------:R-:W-:Y:S01]  /*0b50*/  IADD3 R24, P1, PT, R2, R12, RZ ;  /* 0x0000000c02187210 */ /* 0x000fe20007f3e0ff */
[----:B0-----:R-:W-:-:S04]  /*0b60*/  IMAD.WIDE.U32 R10, R4, 0x6, R6 ;  /* 0x00000006040a7825 */ /* 0x001fc800078e0006 */
[C---:B------:R-:W-:Y:S01]  /*0b70*/  IMAD R8, R5.reuse, 0x5, RZ ;  /* 0x0000000505087824 */ /* 0x040fe200078e02ff */
[C---:B------:R-:W-:Y:S01]  /*0b80*/  IADD3 R60, P0, PT, R2.reuse, R10, RZ ;  /* 0x0000000a023c7210 */ /* 0x040fe20007f1e0ff */
[----:B------:R-:W-:Y:S01]  /*0b90*/  IMAD R0, R5, 0x6, RZ ;  /* 0x0000000605007824 */ /* 0x000fe200078e02ff */
[----:B------:R-:W-:Y:S01]  /*0ba0*/  IADD3 R10, P4, P5, R2, UR19, -R50 ;  /* 0x00000013020a7c10 */ /* 0x000fe2000fd9e832 */
[----:B------:R-:W-:Y:S01]  /*0bb0*/  IMAD.WIDE.U32 R6, R4, 0x3, R6 ;  /* 0x0000000304067825 */ /* 0x000fe200078e0006 */
[C---:B------:R-:W-:Y:S02]  /*0bc0*/  IADD3.X R25, PT, PT, R3.reuse, R13, R8, P1, !PT ;  /* 0x0000000d03197210 */ /* 0x040fe40000ffe408 */
[----:B------:R-:W-:Y:S01]  /*0bd0*/  IADD3.X R61, PT, PT, R3, R11, R0, P0, !PT ;  /* 0x0000000b033d7210 */ /* 0x000fe200007fe400 */
[----:B------:R-:W-:Y:S01]  /*0be0*/  IMAD R0, R5, 0x3, RZ ;  /* 0x0000000305007824 */ /* 0x000fe200078e02ff */
[C---:B------:R-:W-:Y:S01]  /*0bf0*/  IADD3 R12, P1, P2, R2.reuse, UR5, -R50 ;  /* 0x00000005020c7c10 */ /* 0x040fe2000fa3e832 */
[----:B------:R0:W-:Y:S01]  /*0c00*/  STL.64 [R1], R24 ;  /* 0x0000001801007387 */ /* 0x0001e20000100a00 */
[----:B------:R-:W-:Y:S01]  /*0c10*/  IADD3 R8, P3, PT, R2, R6, RZ ;  /* 0x0000000602087210 */ /* 0x000fe20007f7e0ff */
[----:B------:R-:W-:Y:S01]  /*0c20*/  IMAD.IADD R56, R55, 0x1, R15 ;  /* 0x0000000137387824 */ /* 0x000fe200078e020f */
[C-C-:B------:R-:W-:Y:S01]  /*0c30*/  IADD3.X R13, PT, PT, R3.reuse, UR4, ~R51.reuse, P1, P2 ;  /* 0x00000004030d7c10 */ /* 0x140fe20008fe4c33 */
[----:B------:R0:W-:Y:S01]  /*0c40*/  STL.64 [R1+0x20], R20 ;  /* 0x0000201401007387 */ /* 0x0001e20000100a00 */
[----:B------:R-:W-:-:S02]  /*0c50*/  IADD3.X R11, PT, PT, R3, UR18, ~R51, P4, P5 ;  /* 0x00000012030b7c10 */ /* 0x000fc4000a7eac33 */
[----:B------:R-:W-:Y:S01]  /*0c60*/  IADD3.X R9, PT, PT, R3, R7, R0, P3, !PT ;  /* 0x0000000703097210 */ /* 0x000fe20001ffe400 */
[----:B------:R0:W-:Y:S01]  /*0c70*/  STL.64 [R1+0x8], R12 ;  /* 0x0000080c01007387 */ /* 0x0001e20000100a00 */
[----:B------:R-:W-:-:S03]  /*0c80*/  IADD3 R50, P0, PT, R2, -R50, RZ ;  /* 0x8000003202327210 */ /* 0x000fc60007f1e0ff */
[----:B------:R0:W-:Y:S02]  /*0c90*/  STL.64 [R1+0x18], R10 ;  /* 0x0000180a01007387 */ /* 0x0001e40000100a00 */
[----:B------:R-:W-:Y:S02]  /*0ca0*/  IMAD.X R51, R3, 0x1, ~R51, P0 ;  /* 0x0000000103337824 */ /* 0x000fe400000e0e33 */
[----:B------:R0:W-:Y:S06]  /*0cb0*/  STL.64 [R1+0x10], R8 ;  /* 0x0000100801007387 */ /* 0x0001ec0000100a00 */
.L_x_465:
[----:B------:R-:W1:Y:S01]  /*0cc0*/  LDCU.64 UR6, c[0x0][0x3a8] ;  /* 0x00007500ff0677ac */ /* 0x000e620008000a00 */
[----:B---3--:R-:W-:Y:S01]  /*0cd0*/  MOV R2, R54 ;  /* 0x0000003600027202 */ /* 0x008fe20000000f00 */
[----:B------:R-:W-:Y:S01]  /*0ce0*/  IMAD.MOV.U32 R3, RZ, RZ, R56 ;  /* 0x000000ffff037224 */ /* 0x000fe200078e0038 */
[----:B--2---:R-:W2:Y:S01]  /*0cf0*/  LDCU.64 UR8, c[0x0][0x3d0] ;  /* 0x00007a00ff0877ac */ /* 0x004ea20008000a00 */
[----:B------:R-:W-:Y:S02]  /*0d00*/  IMAD.MOV.U32 R15, RZ, RZ, RZ ;  /* 0x000000ffff0f7224 */ /* 0x000fe400078e00ff */
[----:B------:R-:W-:Y:S01]  /*0d10*/  IMAD.MOV.U32 R0, RZ, RZ, RZ ;  /* 0x000000ffff007224 */ /* 0x000fe200078e00ff */
[----:B-1----:R-:W-:-:S04]  /*0d20*/  UISETP.GE.U32.AND UP0, UPT, UR6, 0x8, UPT ;  /* 0x000000080600788c */ /* 0x002fc8000bf06070 */
[----:B------:R-:W-:Y:S01]  /*0d30*/  UISETP.GE.U32.AND.EX UP0, UPT, UR7, URZ, UPT, UP0 ;  /* 0x000000ff0700728c */ /* 0x000fe2000bf06100 */
[----:B--2---:R-:W-:Y:S02]  /*0d40*/  IMAD R5, R53, UR8, RZ ;  /* 0x0000000835057c24 */ /* 0x004fe4000f8e02ff */
[----:B0-----:R-:W-:-:S04]  /*0d50*/  IMAD.WIDE.U32 R24, R52, UR8, R2 ;  /* 0x0000000834187c25 */ /* 0x001fc8000f8e0002 */
[----:B------:R-:W-:-:S04]  /*0d60*/  IMAD R3, R52, UR9, R5 ;  /* 0x0000000934037c24 */ /* 0x000fc8000f8e0205 */
[----:B------:R-:W-:Y:S01]  /*0d70*/  IMAD.IADD R3, R25, 0x1, R3 ;  /* 0x0000000119037824 */ /* 0x000fe200078e0203 */
[----:B------:R-:W-:Y:S06]  /*0d80*/  BRA.U !UP0, `(.L_x_458) ;  /* 0x0000000d08887547 */ /* 0x000fec000b800000 */
[----:B------:R-:W2:Y:S01]  /*0d90*/  LDL R10, [R1+0x28] ;  /* 0x00002800010a7983 */ /* 0x000ea20000100800 */
[----:B------:R-:W0:Y:S03]  /*0da0*/  LDCU.128 UR8, c[0x0][0x390] ;  /* 0x00007200ff0877ac */ /* 0x000e260008000c00 */
[----:B------:R-:W3:Y:S04]  /*0db0*/  LDL.64 R28, [R1+0x10] ;  /* 0x00001000011c7983 */ /* 0x000ee80000100a00 */
[----:B------:R-:W4:Y:S04]  /*0dc0*/  LDL.64 R26, [R1+0x20] ;  /* 0x00002000011a7983 */ /* 0x000f280000100a00 */
[----:B------:R-:W5:Y:S04]  /*0dd0*/  LDL.64 R20, [R1+0x18] ;  /* 0x0000180001147983 */ /* 0x000f680000100a00 */
[----:B------:R-:W5:Y:S04]  /*0de0*/  LDL.64 R6, [R1+0x8] ;  /* 0x0000080001067983 */ /* 0x000f680000100a00 */
[----:B------:R-:W5:Y:S01]  /*0df0*/  LDL.64 R8, [R1] ;  /* 0x0000000001087983 */ /* 0x000f620000100a00 */
[----:B0-----:R-:W-:-:S02]  /*0e00*/  IMAD R5, R23, UR8, RZ ;  /* 0x0000000817057c24 */ /* 0x001fc4000f8e02ff */
[----:B------:R-:W-:Y:S02]  /*0e10*/  IMAD.MOV.U32 R2, RZ, RZ, R24 ;  /* 0x000000ffff027224 */ /* 0x000fe400078e0018 */
[C---:B------:R-:W-:Y:S02]  /*0e20*/  IMAD R5, R22.reuse, UR9, R5 ;  /* 0x0000000916057c24 */ /* 0x040fe4000f8e0205 */
[----:B------:R-:W-:Y:S01]  /*0e30*/  IMAD.WIDE.U32 R12, R22, UR8, R2 ;  /* 0x00000008160c7c25 */ /* 0x000fe2000f8e0002 */
[----:B------:R-:W0:Y:S03]  /*0e40*/  LDCU.64 UR8, c[0x0][0x388] ;  /* 0x00007100ff0877ac */ /* 0x000e260008000a00 */
[----:B------:R-:W-:-:S04]  /*0e50*/  IMAD.IADD R0, R13, 0x1, R5 ;  /* 0x000000010d007824 */ /* 0x000fc800078e0205 */
[----:B------:R-:W-:Y:S02]  /*0e60*/  IMAD R5, R0, UR10, RZ ;  /* 0x0000000a00057c24 */ /* 0x000fe4000f8e02ff */
[----:B------:R-:W-:-:S04]  /*0e70*/  IMAD.WIDE.U32 R14, R12, UR10, RZ ;  /* 0x0000000a0c0e7c25 */ /* 0x000fc8000f8e00ff */
[----:B------:R-:W-:-:S05]  /*0e80*/  IMAD R0, R12, UR11, R5 ;  /* 0x0000000b0c007c24 */ /* 0x000fca000f8e0205 */
[----:B------:R-:W-:Y:S01]  /*0e90*/  IADD3 R47, PT, PT, R15, R0, RZ ;  /* 0x000000000f2f7210 */ /* 0x000fe20007ffe0ff */
[----:B------:R-:W-:Y:S02]  /*0ea0*/  ULOP3.LUT UR6, UR6, 0xfffffff8, URZ, 0xc0, !UPT ;  /* 0xfffffff806067892 */ /* 0x000fe4000f8ec0ff */
[----:B------:R-:W-:Y:S01]  /*0eb0*/  ULOP3.LUT UR7, UR7, 0x7fffffff, URZ, 0xc0, !UPT ;  /* 0x7fffffff07077892 */ /* 0x000fe2000f8ec0ff */
[----:B0-----:R-:W-:Y:S02]  /*0ec0*/  IMAD.U32 R2, RZ, RZ, UR9 ;  /* 0x00000009ff027e24 */ /* 0x001fe4000f8e00ff */
[----:B------:R-:W-:Y:S01]  /*0ed0*/  IMAD.MOV.U32 R16, RZ, RZ, R50 ;  /* 0x000000ffff107224 */ /* 0x000fe200078e0032 */
[----:B--2---:R-:W-:Y:S01]  /*0ee0*/  LEA R48, P0, R14, R10, 0x1 ;  /* 0x0000000a0e307211 */ /* 0x004fe200078008ff */
[----:B---3--:R-:W-:-:S03]  /*0ef0*/  IMAD.WIDE.U32 R4, R12, UR10, R28 ;  /* 0x0000000a0c047c25 */ /* 0x008fc6000f8e001c */
[----:B------:R-:W-:Y:S01]  /*0f00*/  LEA.HI.X R47, R14, R57, R47, 0x1, P0 ;  /* 0x000000390e2f7211 */ /* 0x000fe200000f0c2f */
[----:B------:R-:W0:Y:S01]  /*0f10*/  LDC.64 R28, c[0x0][0x3e0] ;  /* 0x0000f800ff1c7b82 */ /* 0x000e220000000a00 */
[----:B----4-:R-:W-:-:S07]  /*0f20*/  IMAD.WIDE.U32 R26, R12, UR10, R26 ;  /* 0x0000000a0c1a7c25 */ /* 0x010fce000f8e001a */
[----:B------:R-:W0:Y:S01]  /*0f30*/  LDC.64 R14, c[0x0][0x3e8] ;  /* 0x0000fa00ff0e7b82 */ /* 0x000e220000000a00 */
[----:B------:R-:W-:Y:S02]  /*0f40*/  IMAD.IADD R27, R0, 0x1, R27 ;  /* 0x00000001001b7824 */ /* 0x000fe400078e021b */
[----:B------:R-:W-:-:S03]  /*0f50*/  IMAD.SHL.U32 R45, R26, 0x2, RZ ;  /* 0x000000021a2d7824 */ /* 0x000fc600078e00ff */
[----:B------:R-:W-:Y:S02]  /*0f60*/  SHF.L.U64.HI R46, R26, 0x1, R27 ;  /* 0x000000011a2e7819 */ /* 0x000fe4000001021b */
[----:B------:R-:W1:Y:S01]  /*0f70*/  LDC.64 R26, c[0x0][0x3d8] ;  /* 0x0000f600ff1a7b82 */ /* 0x000e620000000a00 */
[----:B-----5:R-:W-:-:S04]  /*0f80*/  IMAD.WIDE.U32 R20, R12, UR10, R20 ;  /* 0x0000000a0c147c25 */ /* 0x020fc8000f8e0014 */
[----:B------:R-:W-:Y:S02]  /*0f90*/  IMAD.IADD R19, R0, 0x1, R21 ;  /* 0x0000000100137824 */ /* 0x000fe400078e0215 */
[----:B------:R-:W-:-:S03]  /*0fa0*/  IMAD.WIDE.U32 R6, R12, UR10, R6 ;  /* 0x0000000a0c067c25 */ /* 0x000fc6000f8e0006 */
[----:B------:R-:W-:Y:S01]  /*0fb0*/  SHF.L.U64.HI R44, R20, 0x1, R19 ;  /* 0x00000001142c7819 */ /* 0x000fe20000010213 */
[----:B------:R-:W-:-:S04]  /*0fc0*/  IMAD.WIDE.U32 R8, R12, UR10, R8 ;  /* 0x0000000a0c087c25 */ /* 0x000fc8000f8e0008 */
[----:B0-----:R-:W-:Y:S02]  /*0fd0*/  IMAD R15, R15, R28, RZ ;  /* 0x0000001c0f0f7224 */ /* 0x001fe400078e02ff */
[----:B------:R-:W-:-:S04]  /*0fe0*/  IMAD.WIDE.U32 R10, R12, UR10, R60 ;  /* 0x0000000a0c0a7c25 */ /* 0x000fc8000f8e003c */
[----:B------:R-:W-:Y:S02]  /*0ff0*/  IMAD R15, R14, R29, R15 ;  /* 0x0000001d0e0f7224 */ /* 0x000fe400078e020f */
[----:B------:R-:W-:-:S04]  /*1000*/  IMAD.WIDE.U32 R12, R12, UR10, R58 ;  /* 0x0000000a0c0c7c25 */ /* 0x000fc8000f8e003a */
[----:B------:R-:W-:Y:S02]  /*1010*/  IMAD.IADD R19, R0, 0x1, R5 ;  /* 0x0000000100137824 */ /* 0x000fe400078e0205 */
[----:B------:R-:W-:-:S04]  /*1020*/  IMAD.WIDE.U32 R28, R14, R28, RZ ;  /* 0x0000001c0e1c7225 */ /* 0x000fc800078e00ff */
[C---:B------:R-:W-:Y:S02]  /*1030*/  IMAD.IADD R5, R0.reuse, 0x1, R7 ;  /* 0x0000000100057824 */ /* 0x040fe400078e0207 */
[C---:B------:R-:W-:Y:S02]  /*1040*/  IMAD.IADD R7, R0.reuse, 0x1, R9 ;  /* 0x0000000100077824 */ /* 0x040fe400078e0209 */
[C---:B------:R-:W-:Y:S02]  /*1050*/  IMAD.IADD R9, R0.reuse, 0x1, R11 ;  /* 0x0000000100097824 */ /* 0x040fe400078e020b */
[----:B------:R-:W-:Y:S02]  /*1060*/  IMAD.IADD R11, R0, 0x1, R13 ;  /* 0x00000001000b7824 */ /* 0x000fe400078e020d */
[----:B------:R-:W-:Y:S01]  /*1070*/  IMAD.IADD R15, R29, 0x1, R15 ;  /* 0x000000011d0f7824 */ /* 0x000fe200078e020f */
[----:B------:R-:W-:Y:S01]  /*1080*/  SHF.L.U64.HI R42, R4, 0x1, R19 ;  /* 0x00000001042a7819 */ /* 0x000fe20000010213 */
[----:B------:R-:W-:Y:S01]  /*1090*/  IMAD.SHL.U32 R43, R20, 0x2, RZ ;  /* 0x00000002142b7824 */ /* 0x000fe200078e00ff */
[C---:B------:R-:W-:Y:S01]  /*10a0*/  SHF.L.U64.HI R5, R6.reuse, 0x1, R5 ;  /* 0x0000000106057819 */ /* 0x040fe20000010205 */
[----:B------:R-:W-:Y:S01]  /*10b0*/  IMAD.SHL.U32 R6, R6, 0x2, RZ ;  /* 0x0000000206067824 */ /* 0x000fe200078e00ff */
[C---:B------:R-:W-:Y:S01]  /*10c0*/  SHF.L.U64.HI R7, R8.reuse, 0x1, R7 ;  /* 0x0000000108077819 */ /* 0x040fe20000010207 */
[----:B------:R-:W-:Y:S01]  /*10d0*/  IMAD.SHL.U32 R8, R8, 0x2, RZ ;  /* 0x0000000208087824 */ /* 0x000fe200078e00ff */
[C---:B------:R-:W-:Y:S01]  /*10e0*/  SHF.L.U64.HI R9, R10.reuse, 0x1, R9 ;  /* 0x000000010a097819 */ /* 0x040fe20000010209 */
[----:B------:R-:W-:Y:S01]  /*10f0*/  IMAD.SHL.U32 R10, R10, 0x2, RZ ;  /* 0x000000020a0a7824 */ /* 0x000fe200078e00ff */
[----:B------:R-:W-:Y:S01]  /*1100*/  SHF.L.U64.HI R11, R12, 0x1, R11 ;  /* 0x000000010c0b7819 */ /* 0x000fe2000001020b */
[----:B------:R-:W-:Y:S01]  /*1110*/  IMAD.U32 R0, RZ, RZ, UR8 ;  /* 0x00000008ff007e24 */ /* 0x000fe2000f8e00ff */
[----:B------:R-:W-:Y:S01]  /*1120*/  SHF.L.U64.HI R14, R28, 0x4, R15 ;  /* 0x000000041c0e7819 */ /* 0x000fe2000001020f */
[----:B------:R-:W-:Y:S01]  /*1130*/  IMAD.MOV.U32 R15, RZ, RZ, R51 ;  /* 0x000000ffff0f7224 */ /* 0x000fe200078e0033 */
[----:B------:R-:W-:Y:S01]  /*1140*/  SHF.L.U32 R4, R4, 0x1, RZ ;  /* 0x0000000104047819 */ /* 0x000fe200000006ff */
[----:B------:R-:W-:Y:S01]  /*1150*/  IMAD.U32 R19, RZ, RZ, UR6 ;  /* 0x00000006ff137e24 */ /* 0x000fe2000f8e00ff */
[----:B------:R-:W-:-:S02]  /*1160*/  SHF.L.U32 R12, R12, 0x1, RZ ;  /* 0x000000010c0c7819 */ /* 0x000fc400000006ff */
[C-C-:B-1----:R-:W-:Y:S02]  /*1170*/  SHF.L.U64.HI R49, R26.reuse, 0x4, R27.reuse ;  /* 0x000000041a317819 */ /* 0x142fe4000001021b */
[----:B------:R-:W-:Y:S02]  /*1180*/  SHF.L.U64.HI R13, R26, 0x3, R27 ;  /* 0x000000031a0d7819 */ /* 0x000fe4000001021b */
[----:B------:R-:W-:-:S07]  /*1190*/  MOV R20, UR7 ;  /* 0x0000000700147c02 */ /* 0x000fce0008000f00 */
.L_x_459:
[----:B0-----:R-:W0:Y:S01]  /*11a0*/  LDCU.128 UR8, c[0x0][0x390] ;  /* 0x00007200ff0877ac */ /* 0x001e220008000c00 */
[----:B------:R-:W-:Y:S01]  /*11b0*/  LOP3.LUT R21, R24, R16, RZ, 0xfc, !PT ;  /* 0x0000001018157212 */ /* 0x000fe200078efcff */
[----:B------:R-:W1:Y:S03]  /*11c0*/  LDC.64 R34, c[0x0][0x3d8] ;  /* 0x0000f600ff227b82 */ /* 0x000e660000000a00 */
[----:B------:R-:W-:Y:S02]  /*11d0*/  ISETP.GT.U32.AND P2, PT, R21, -0x1, PT ;  /* 0xffffffff1500780c */ /* 0x000fe40003f44070 */
[----:B------:R-:W-:Y:S01]  /*11e0*/  LOP3.LUT R21, R3, R15, RZ, 0xfc, !PT ;  /* 0x0000000f03157212 */ /* 0x000fe200078efcff */
[----:B------:R-:W-:Y:S02]  /*11f0*/  IMAD.MOV.U32 R32, RZ, RZ, R17 ;  /* 0x000000ffff207224 */ /* 0x000fe400078e0011 */
[----:B------:R-:W-:Y:S01]  /*1200*/  IMAD.MOV.U32 R33, RZ, RZ, R18 ;  /* 0x000000ffff217224 */ /* 0x000fe200078e0012 */
[----:B------:R-:W2:Y:S01]  /*1210*/  LDC.64 R36, c[0x0][0x3e0] ;  /* 0x0000f800ff247b82 */ /* 0x000ea20000000a00 */
[----:B0-----:R-:W-:-:S07]  /*1220*/  ISETP.GE.U32.AND P1, PT, R16, UR10, PT ;  /* 0x0000000a10007c0c */ /* 0x001fce000bf26070 */
[----:B------:R-:W2:Y:S01]  /*1230*/  LDC.64 R38, c[0x0][0x3e8] ;  /* 0x0000fa00ff267b82 */ /* 0x000ea20000000a00 */
[----:B------:R-:W-:Y:S02]  /*1240*/  ISETP.LT.U32.AND P0, PT, R24, UR8, PT ;  /* 0x0000000818007c0c */ /* 0x000fe4000bf01070 */
[----:B------:R-:W-:-:S04]  /*1250*/  ISETP.GE.AND.EX P1, PT, R15, UR11, PT, P1 ;  /* 0x0000000b0f007c0c */ /* 0x000fc8000bf26310 */
[----:B------:R-:W-:-:S04]  /*1260*/  ISETP.LT.AND.EX P1, PT, R3, UR9, !P1, P0 ;  /* 0x0000000903007c0c */ /* 0x000fc8000cf21300 */
[----:B------:R-:W-:-:S13]  /*1270*/  ISETP.GT.AND.EX P1, PT, R21, -0x1, P1, P2 ;  /* 0xffffffff1500780c */ /* 0x000fda0000f24320 */
[----:B------:R-:W-:Y:S02]  /*1280*/  @P1 IADD3 R30, P2, PT, R0, R48, RZ ;  /* 0x00000030001e1210 */ /* 0x000fe40007f5e0ff */
[----:B------:R-:W-:-:S03]  /*1290*/  @!P1 PRMT R21, RZ, 0x7610, R21 ;  /* 0x00007610ff159816 */ /* 0x000fc60000000015 */
[----:B------:R-:W-:-:S05]  /*12a0*/  @P1 IMAD.X R31, R2, 0x1, R47, P2 ;  /* 0x00000001021f1824 */ /* 0x000fca00010e062f */
[----:B------:R1:W3:Y:S02]  /*12b0*/  @P1 LDG.E.U16 R21, desc[UR16][R30.64] ;  /* 0x000000101e151981 */ /* 0x0002e4000c1e1500 */
[----:B-1----:R-:W-:-:S04]  /*12c0*/  IADD3 R30, P2, PT, R16, R34, RZ ;  /* 0x00000022101e7210 */ /* 0x002fc80007f5e0ff */
[----:B------:R-:W-:Y:S01]  /*12d0*/  ISETP.GE.U32.AND P1, PT, R30, UR10, PT ;  /* 0x0000000a1e007c0c */ /* 0x000fe2000bf26070 */
[----:B------:R-:W-:Y:S01]  /*12e0*/  IMAD.X R27, R15, 0x1, R35, P2 ;  /* 0x000000010f1b7824 */ /* 0x000fe200010e0623 */
[----:B------:R-:W-:-:S04]  /*12f0*/  LOP3.LUT R30, R24, R30, RZ, 0xfc, !PT ;  /* 0x0000001e181e7212 */ /* 0x000fc800078efcff */
[----:B------:R-:W-:Y:S02]  /*1300*/  ISETP.GE.AND.EX P1, PT, R27, UR11, PT, P1 ;  /* 0x0000000b1b007c0c */ /* 0x000fe4000bf26310 */
[----:B------:R-:W-:Y:S02]  /*1310*/  ISETP.GT.U32.AND P2, PT, R30, -0x1, PT ;  /* 0xffffffff1e00780c */ /* 0x000fe40003f44070 */
[C---:B------:R-:W-:Y:S02]  /*1320*/  LOP3.LUT R27, R3.reuse, R27, RZ, 0xfc, !PT ;  /* 0x0000001b031b7212 */ /* 0x040fe400078efcff */
[----:B------:R-:W-:-:S04]  /*1330*/  ISETP.LT.AND.EX P1, PT, R3, UR9, !P1, P0 ;  /* 0x0000000903007c0c */ /* 0x000fc8000cf21300 */
[----:B------:R-:W-:-:S13]  /*1340*/  ISETP.GT.AND.EX P1, PT, R27, -0x1, P1, P2 ;  /* 0xffffffff1b00780c */ /* 0x000fda0000f24320 */
[----:B------:R-:W-:Y:S02]  /*1350*/  @P1 IADD3 R30, P2, PT, R0, R45, RZ ;  /* 0x0000002d001e1210 */ /* 0x000fe40007f5e0ff */
[----:B------:R-:W-:-:S03]  /*1360*/  @!P1 PRMT R40, RZ, 0x7610, R40 ;  /* 0x00007610ff289816 */ /* 0x000fc60000000028 */
[----:B------:R-:W-:Y:S01]  /*1370*/  @P1 IMAD.X R31, R2, 0x1, R46, P2 ;  /* 0x00000001021f1824 */ /* 0x000fe200010e062e */
[----:B---3--:R0:W-:Y:S04]  /*1380*/  STG.E.U16 desc[UR16][R32.64], R21 ;  /* 0x0000001520007986 */ /* 0x0081e8000c101510 */
[----:B------:R1:W3:Y:S01]  /*1390*/  @P1 LDG.E.U16 R40, desc[UR16][R30.64] ;  /* 0x000000101e281981 */ /* 0x0002e2000c1e1500 */
[----:B------:R-:W-:Y:S01]  /*13a0*/  IADD3 R27, P2, PT, R16, UR19, RZ ;  /* 0x00000013101b7c10 */ /* 0x000fe2000ff5e0ff */
[----:B--2---:R-:W-:-:S03]  /*13b0*/  IMAD R39, R39, R36, RZ ;  /* 0x0000002427277224 */ /* 0x004fc600078e02ff */
[----:B------:R-:W-:Y:S02]  /*13c0*/  ISETP.GE.U32.AND P1, PT, R27, UR10, PT ;  /* 0x0000000a1b007c0c */ /* 0x000fe4000bf26070 */
[----:B------:R-:W-:Y:S02]  /*13d0*/  LOP3.LUT R27, R24, R27, RZ, 0xfc, !PT ;  /* 0x0000001b181b7212 */ /* 0x000fe400078efcff */
[----:B0-----:R-:W-:Y:S01]  /*13e0*/  IADD3.X R21, PT, PT, R15, UR18, RZ, P2, !PT ;  /* 0x000000120f157c10 */ /* 0x001fe200097fe4ff */
[----:B-1----:R-:W-:Y:S01]  /*13f0*/  IMAD.WIDE.U32 R30, R38, R36, RZ ;  /* 0x00000024261e7225 */ /* 0x002fe200078e00ff */
[----:B------:R-:W-:Y:S02]  /*1400*/  ISETP.GT.U32.AND P2, PT, R27, -0x1, PT ;  /* 0xffffffff1b00780c */ /* 0x000fe40003f44070 */
[----:B------:R-:W-:Y:S02]  /*1410*/  ISETP.GE.AND.EX P1, PT, R21, UR11, PT, P1 ;  /* 0x0000000b15007c0c */ /* 0x000fe4000bf26310 */
[----:B------:R-:W-:-:S02]  /*1420*/  LOP3.LUT R21, R3, R21, RZ, 0xfc, !PT ;  /* 0x0000001503157212 */ /* 0x000fc400078efcff */
[----:B------:R-:W-:-:S04]  /*1430*/  ISETP.LT.AND.EX P1, PT, R3, UR9, !P1, P0 ;  /* 0x0000000903007c0c */ /* 0x000fc8000cf21300 */
[----:B------:R-:W-:Y:S01]  /*1440*/  ISETP.GT.AND.EX P1, PT, R21, -0x1, P1, P2 ;  /* 0xffffffff1500780c */ /* 0x000fe20000f24320 */
[----:B------:R-:W-:Y:S01]  /*1450*/  IMAD R21, R38, R37, R39 ;  /* 0x0000002526157224 */ /* 0x000fe200078e0227 */
[----:B------:R-:W-:-:S04]  /*1460*/  LEA R36, P2, R30, R17, 0x1 ;  /* 0x000000111e247211 */ /* 0x000fc800078408ff */
[----:B------:R-:W-:-:S04]  /*1470*/  IADD3 R21, PT, PT, R31, R21, RZ ;  /* 0x000000151f157210 */ /* 0x000fc80007ffe0ff */
[----:B------:R-:W-:-:S03]  /*1480*/  LEA.HI.X R37, R30, R18, R21, 0x1, P2 ;  /* 0x000000121e257211 */ /* 0x000fc600010f0c15 */
[----:B------:R-:W-:Y:S02]  /*1490*/  @P1 IADD3 R38, P3, PT, R0, R43, RZ ;  /* 0x0000002b00261210 */ /* 0x000fe40007f7e0ff */
[----:B------:R-:W-:-:S03]  /*14a0*/  @!P1 PRMT R27, RZ, 0x7610, R27 ;  /* 0x00007610ff1b9816 */ /* 0x000fc6000000001b */
[----:B------:R-:W-:Y:S01]  /*14b0*/  @P1 IMAD.X R39, R2, 0x1, R44, P3 ;  /* 0x0000000102271824 */ /* 0x000fe200018e062c */
[----:B---3--:R0:W-:Y:S04]  /*14c0*/  STG.E.U16 desc[UR16][R36.64], R40 ;  /* 0x0000002824007986 */ /* 0x0081e8000c101510 */
[----:B------:R1:W2:Y:S01]  /*14d0*/  @P1 LDG.E.U16 R27, desc[UR16][R38.64] ;  /* 0x00000010261b1981 */ /* 0x0002a2000c1e1500 */
[----:B------:R-:W-:Y:S02]  /*14e0*/  IMAD R31, R35, 0x3, RZ ;  /* 0x00000003231f7824 */ /* 0x000fe400078e02ff */
[----:B0-----:R-:W-:Y:S02]  /*14f0*/  IMAD.MOV.U32 R36, RZ, RZ, R16 ;  /* 0x000000ffff247224 */ /* 0x001fe400078e0010 */
[----:B------:R-:W-:-:S02]  /*1500*/  IMAD.MOV.U32 R37, RZ, RZ, R15 ;  /* 0x000000ffff257224 */ /* 0x000fc400078e000f */
[----:B-1----:R-:W-:-:S04]  /*1510*/  IMAD.WIDE.U32 R38, R34, 0x3, R36 ;  /* 0x0000000322267825 */ /* 0x002fc800078e0024 */
[----:B------:R-:W-:Y:S01]  /*1520*/  IMAD.IADD R31, R31, 0x1, R39 ;  /* 0x000000011f1f7824 */ /* 0x000fe200078e0227 */
[----:B------:R-:W-:Y:S02]  /*1530*/  ISETP.GE.U32.AND P1, PT, R38, UR10, PT ;  /* 0x0000000a26007c0c */ /* 0x000fe4000bf26070 */
[----:B------:R-:W-:Y:S02]  /*1540*/  LOP3.LUT R38, R24, R38, RZ, 0xfc, !PT ;  /* 0x0000002618267212 */ /* 0x000fe400078efcff */
[----:B------:R-:W-:Y:S02]  /*1550*/  ISETP.GE.AND.EX P1, PT, R31, UR11, PT, P1 ;  /* 0x0000000b1f007c0c */ /* 0x000fe4000bf26310 */
[----:B------:R-:W-:Y:S02]  /*1560*/  ISETP.GT.U32.AND P2, PT, R38, -0x1, PT ;  /* 0xffffffff2600780c */ /* 0x000fe40003f44070 */
[C---:B------:R-:W-:Y:S02]  /*1570*/  LOP3.LUT R31, R3.reuse, R31, RZ, 0xfc, !PT ;  /* 0x0000001f031f7212 */ /* 0x040fe400078efcff */
[----:B------:R-:W-:-:S04]  /*1580*/  ISETP.LT.AND.EX P1, PT, R3, UR9, !P1, P0 ;  /* 0x0000000903007c0c */ /* 0x000fc8000cf21300 */
[----:B------:R-:W-:Y:S02]  /*1590*/  ISETP.GT.AND.EX P1, PT, R31, -0x1, P1, P2 ;  /* 0xffffffff1f00780c */ /* 0x000fe40000f24320 */
[----:B------:R-:W-:-:S04]  /*15a0*/  LEA R38, P2, R30, R17, 0x2 ;  /* 0x000000111e267211 */ /* 0x000fc800078410ff */
[----:B------:R-:W-:-:S07]  /*15b0*/  LEA.HI.X R39, R30, R18, R21, 0x2, P2 ;  /* 0x000000121e277211 */ /* 0x000fce00010f1415 */
[----:B------:R-:W-:-:S05]  /*15c0*/  @P1 IADD3 R40, P2, PT, R0, R4, RZ ;  /* 0x0000000400281210 */ /* 0x000fca0007f5e0ff */
[----:B------:R-:W-:Y:S01]  /*15d0*/  @P1 IMAD.X R41, R2, 0x1, R42, P2 ;  /* 0x0000000102291824 */ /* 0x000fe200010e062a */
[----:B--2---:R0:W-:Y:S02]  /*15e0*/  STG.E.U16 desc[UR16][R38.64], R27 ;  /* 0x0000001b26007986 */ /* 0x0041e4000c101510 */
[----:B0-----:R-:W-:-:S06]  /*15f0*/  @!P1 PRMT R27, RZ, 0x7610, R27 ;  /* 0x00007610ff1b9816 */ /* 0x001fcc000000001b */
[----:B------:R0:W2:Y:S01]  /*1600*/  @P1 LDG.E.U16 R27, desc[UR16][R40.64] ;  /* 0x00000010281b1981 */ /* 0x0000a2000c1e1500 */
[----:B------:R-:W-:-:S04]  /*1610*/  IADD3 R31, P2, PT, R16, UR5, RZ ;  /* 0x00000005101f7c10 */ /* 0x000fc8000ff5e0ff */
[----:B------:R-:W-:Y:S02]  /*1620*/  ISETP.GE.U32.AND P1, PT, R31, UR10, PT ;  /* 0x0000000a1f007c0c */ /* 0x000fe4000bf26070 */
[----:B------:R-:W-:Y:S02]  /*1630*/  IADD3.X R38, PT, PT, R15, UR4, RZ, P2, !PT ;  /* 0x000000040f267c10 */ /* 0x000fe400097fe4ff */
[----:B------:R-:W-:Y:S02]  /*1640*/  LOP3.LUT R31, R24, R31, RZ, 0xfc, !PT ;  /* 0x0000001f181f7212 */ /* 0x000fe400078efcff */
[----:B------:R-:W-:Y:S02]  /*1650*/  ISETP.GE.AND.EX P1, PT, R38, UR11, PT, P1 ;  /* 0x0000000b26007c0c */ /* 0x000fe4000bf26310 */
[----:B------:R-:W-:Y:S01]  /*1660*/  ISETP.GT.U32.AND P2, PT, R31, -0x1, PT ;  /* 0xffffffff1f00780c */ /* 0x000fe20003f44070 */
[----:B------:R-:W-:Y:S01]  /*1670*/  IMAD R31, R21, 0x6, RZ ;  /* 0x00000006151f7824 */ /* 0x000fe200078e02ff */
[----:B------:R-:W-:-:S02]  /*1680*/  LOP3.LUT R38, R3, R38, RZ, 0xfc, !PT ;  /* 0x0000002603267212 */ /* 0x000fc400078efcff */
[----:B------:R-:W-:-:S04]  /*1690*/  ISETP.LT.AND.EX P1, PT, R3, UR9, !P1, P0 ;  /* 0x0000000903007c0c */ /* 0x000fc8000cf21300 */
[----:B------:R-:W-:Y:S01]  /*16a0*/  ISETP.GT.AND.EX P1, PT, R38, -0x1, P1, P2 ;  /* 0xffffffff2600780c */ /* 0x000fe20000f24320 */
[----:B------:R-:W-:-:S05]  /*16b0*/  IMAD.WIDE.U32 R38, R30, 0x6, R32 ;  /* 0x000000061e267825 */ /* 0x000fca00078e0020 */
[----:B------:R-:W-:-:S07]  /*16c0*/  IADD3 R39, PT, PT, R39, R31, RZ ;  /* 0x0000001f27277210 */ /* 0x000fce0007ffe0ff */
[----:B0-----:R-:W-:-:S05]  /*16d0*/  @P1 IADD3 R40, P2, PT, R0, R6, RZ ;  /* 0x0000000600281210 */ /* 0x001fca0007f5e0ff */
[----:B------:R-:W-:Y:S01]  /*16e0*/  @P1 IMAD.X R41, R2, 0x1, R5, P2 ;  /* 0x0000000102291824 */ /* 0x000fe200010e0605 */
[----:B--2---:R0:W-:Y:S02]  /*16f0*/  STG.E.U16 desc[UR16][R38.64], R27 ;  /* 0x0000001b26007986 */ /* 0x0041e4000c101510 */
[----:B0-----:R-:W-:-:S06]  /*1700*/  @!P1 PRMT R27, RZ, 0x7610, R27 ;  /* 0x00007610ff1b9816 */ /* 0x001fcc000000001b */
[----:B------:R0:W2:Y:S01]  /*1710*/  @P1 LDG.E.U16 R27, desc[UR16][R40.64] ;  /* 0x00000010281b1981 */ /* 0x0000a2000c1e1500 */
[----:B------:R-:W-:Y:S02]  /*1720*/  IMAD R31, R35, 0x5, RZ ;  /* 0x00000005231f7824 */ /* 0x000fe400078e02ff */
[----:B------:R-:W-:-:S04]  /*1730*/  IMAD.WIDE.U32 R38, R34, 0x5, R36 ;  /* 0x0000000522267825 */ /* 0x000fc800078e0024 */
        /* <DEDUP_REMOVED lines=21> */
[----:B------:R-:W-:Y:S01]  /*1890*/  ISETP.GT.U32.AND P2, PT, R38, -0x1, PT ;  /* 0xffffffff2600780c */ /* 0x000fe20003f44070 */
[----:B------:R-:W-:Y:S01]  /*18a0*/  IMAD.WIDE.U32 R38, R30, 0xa, R32 ;  /* 0x0000000a1e267825 */ /* 0x000fe200078e0020 */
[C---:B------:R-:W-:Y:S02]  /*18b0*/  LOP3.LUT R31, R3.reuse, R31, RZ, 0xfc, !PT ;  /* 0x0000001f031f7212 */ /* 0x040fe400078efcff */
[----:B------:R-:W-:-:S04]  /*18c0*/  ISETP.LT.AND.EX P1, PT, R3, UR9, !P1, P0 ;  /* 0x0000000903007c0c */ /* 0x000fc8000cf21300 */
[----:B------:R-:W-:Y:S01]  /*18d0*/  ISETP.GT.AND.EX P1, PT, R31, -0x1, P1, P2 ;  /* 0xffffffff1f00780c */ /* 0x000fe20000f24320 */
[----:B------:R-:W-:-:S04]  /*18e0*/  IMAD R31, R21, 0xa, RZ ;  /* 0x0000000a151f7824 */ /* 0x000fc800078e02ff */
[----:B------:R-:W-:-:S08]  /*18f0*/  IMAD.IADD R39, R39, 0x1, R31 ;  /* 0x0000000127277824 */ /* 0x000fd000078e021f */
[----:B0-----:R-:W-:-:S04]  /*1900*/  @P1 IADD3 R40, P2, PT, R0, R10, RZ ;  /* 0x0000000a00281210 */ /* 0x001fc80007f5e0ff */
[----:B------:R-:W-:Y:S01]  /*1910*/  @P1 IADD3.X R41, PT, PT, R2, R9, RZ, P2, !PT ;  /* 0x0000000902291210 */ /* 0x000fe200017fe4ff */
[----:B--2---:R0:W-:Y:S02]  /*1920*/  STG.E.U16 desc[UR16][R38.64], R27 ;  /* 0x0000001b26007986 */ /* 0x0041e4000c101510 */
[----:B0-----:R-:W-:-:S06]  /*1930*/  @!P1 PRMT R27, RZ, 0x7610, R27 ;  /* 0x00007610ff1b9816 */ /* 0x001fcc000000001b */
[----:B------:R-:W2:Y:S01]  /*1940*/  @P1 LDG.E.U16 R27, desc[UR16][R40.64] ;  /* 0x00000010281b1981 */ /* 0x000ea2000c1e1500 */
[----:B------:R-:W-:-:S04]  /*1950*/  IMAD.WIDE.U32 R36, R34, 0x7, R36 ;  /* 0x0000000722247825 */ /* 0x000fc800078e0024 */
[----:B------:R-:W-:Y:S01]  /*1960*/  IMAD R31, R35, 0x7, RZ ;  /* 0x00000007231f7824 */ /* 0x000fe200078e02ff */
[----:B------:R-:W-:Y:S02]  /*1970*/  ISETP.GE.U32.AND P1, PT, R36, UR10, PT ;  /* 0x0000000a24007c0c */ /* 0x000fe4000bf26070 */
[----:B------:R-:W-:Y:S01]  /*1980*/  LOP3.LUT R36, R24, R36, RZ, 0xfc, !PT ;  /* 0x0000002418247212 */ /* 0x000fe200078efcff */
[----:B------:R-:W-:-:S03]  /*1990*/  IMAD.IADD R31, R31, 0x1, R37 ;  /* 0x000000011f1f7824 */ /* 0x000fc600078e0225 */
[----:B------:R-:W-:Y:S01]  /*19a0*/  ISETP.GT.U32.AND P2, PT, R36, -0x1, PT ;  /* 0xffffffff2400780c */ /* 0x000fe20003f44070 */
[----:B------:R-:W-:Y:S01]  /*19b0*/  IMAD.WIDE.U32 R36, R30, 0xc, R32 ;  /* 0x0000000c1e247825 */ /* 0x000fe200078e0020 */
[----:B------:R-:W-:Y:S02]  /*19c0*/  ISETP.GE.AND.EX P1, PT, R31, UR11, PT, P1 ;  /* 0x0000000b1f007c0c */ /* 0x000fe4000bf26310 */
[C---:B------:R-:W-:Y:S02]  /*19d0*/  LOP3.LUT R31, R3.reuse, R31, RZ, 0xfc, !PT ;  /* 0x0000001f031f7212 */ /* 0x040fe400078efcff */
[----:B------:R-:W-:-:S04]  /*19e0*/  ISETP.LT.AND.EX P0, PT, R3, UR9, !P1, P0 ;  /* 0x0000000903007c0c */ /* 0x000fc8000cf01300 */
[----:B------:R-:W-:Y:S01]  /*19f0*/  ISETP.GT.AND.EX P0, PT, R31, -0x1, P0, P2 ;  /* 0xffffffff1f00780c */ /* 0x000fe20000704320 */
[----:B------:R-:W-:-:S04]  /*1a00*/  IMAD R31, R21, 0xc, RZ ;  /* 0x0000000c151f7824 */ /* 0x000fc800078e02ff */
[----:B------:R-:W-:-:S08]  /*1a10*/  IMAD.IADD R37, R37, 0x1, R31 ;  /* 0x0000000125257824 */ /* 0x000fd000078e021f */
[----:B------:R-:W-:Y:S02]  /*1a20*/  @P0 IADD3 R34, P1, PT, R0, R12, RZ ;  /* 0x0000000c00220210 */ /* 0x000fe40007f3e0ff */
[----:B------:R-:W-:-:S03]  /*1a30*/  @!P0 PRMT R38, RZ, 0x7610, R38 ;  /* 0x00007610ff268816 */ /* 0x000fc60000000026 */
[----:B------:R-:W-:Y:S01]  /*1a40*/  @P0 IMAD.X R35, R2, 0x1, R11, P1 ;  /* 0x0000000102230824 */ /* 0x000fe200008e060b */
[----:B--2---:R0:W-:Y:S04]  /*1a50*/  STG.E.U16 desc[UR16][R36.64], R27 ;  /* 0x0000001b24007986 */ /* 0x0041e8000c101510 */
[----:B------:R-:W2:Y:S01]  /*1a60*/  @P0 LDG.E.U16 R38, desc[UR16][R34.64] ;  /* 0x0000001022260981 */ /* 0x000ea2000c1e1500 */
[----:B------:R-:W-:Y:S01]  /*1a70*/  IMAD.WIDE.U32 R30, R30, 0xe, R32 ;  /* 0x0000000e1e1e7825 */ /* 0x000fe200078e0020 */
[----:B------:R-:W-:Y:S02]  /*1a80*/  IADD3 R19, P0, PT, R19, -0x8, RZ ;  /* 0xfffffff813137810 */ /* 0x000fe40007f1e0ff */
[----:B------:R-:W-:Y:S01]  /*1a90*/  LEA R16, P2, R26, R16, 0x3 ;  /* 0x000000101a107211 */ /* 0x000fe200078418ff */
[----:B------:R-:W-:Y:S01]  /*1aa0*/  IMAD R21, R21, 0xe, RZ ;  /* 0x0000000e15157824 */ /* 0x000fe200078e02ff */
[----:B------:R-:W-:-:S02]  /*1ab0*/  IADD3.X R20, PT, PT, R20, -0x1, RZ, P0, !PT ;  /* 0xffffffff14147810 */ /* 0x000fc400007fe4ff */
[----:B------:R-:W-:Y:S01]  /*1ac0*/  ISETP.NE.U32.AND P0, PT, R19, RZ, PT ;  /* 0x000000ff1300720c */ /* 0x000fe20003f05070 */
[----:B------:R-:W-:Y:S01]  /*1ad0*/  IMAD.IADD R31, R31, 0x1, R21 ;  /* 0x000000011f1f7824 */ /* 0x000fe200078e0215 */
[----:B------:R-:W-:Y:S01]  /*1ae0*/  LEA R0, P1, R26, R0, 0x4 ;  /* 0x000000001a007211 */ /* 0x000fe200078220ff */
[----:B------:R-:W-:Y:S01]  /*1af0*/  IMAD.X R15, R15, 0x1, R13, P2 ;  /* 0x000000010f0f7824 */ /* 0x000fe200010e060d */
[----:B------:R-:W-:Y:S02]  /*1b00*/  ISETP.NE.AND.EX P0, PT, R20, RZ, PT, P0 ;  /* 0x000000ff1400720c */ /* 0x000fe40003f05300 */
[----:B------:R-:W-:Y:S01]  /*1b10*/  LEA R17, P3, R28, R17, 0x4 ;  /* 0x000000111c117211 */ /* 0x000fe200078620ff */
[----:B------:R-:W-:-:S03]  /*1b20*/  IMAD.X R2, R2, 0x1, R49, P1 ;  /* 0x0000000102027824 */ /* 0x000fc600008e0631 */
[----:B------:R-:W-:Y:S01]  /*1b30*/  IADD3.X R18, PT, PT, R18, R14, RZ, P3, !PT ;  /* 0x0000000e12127210 */ /* 0x000fe20001ffe4ff */
[----:B--2---:R0:W-:Y:S06]  /*1b40*/  STG.E.U16 desc[UR16][R30.64], R38 ;  /* 0x000000261e007986 */ /* 0x0041ec000c101510 */
[----:B------:R-:W-:Y:S05]  /*1b50*/  @P0 BRA `(.L_x_459) ;  /* 0xfffffff400900947 */ /* 0x000fea000383ffff */
[----:B------:R-:W1:Y:S02]  /*1b60*/  LDCU.64 UR6, c[0x0][0x3a8] ;  /* 0x00007500ff0677ac */ /* 0x000e640008000a00 */
[----:B-1----:R-:W-:Y:S02]  /*1b70*/  ULOP3.LUT UR6, UR6, 0xfffffff8, URZ, 0xc0, !UPT ;  /* 0xfffffff806067892 */ /* 0x002fe4000f8ec0ff */
[----:B------:R-:W-:-:S04]  /*1b80*/  ULOP3.LUT UR7, UR7, 0x7fffffff, URZ, 0xc0, !UPT ;  /* 0x7fffffff07077892 */ /* 0x000fc8000f8ec0ff */
[----:B------:R-:W-:Y:S02]  /*1b90*/  IMAD.U32 R15, RZ, RZ, UR6 ;  /* 0x00000006ff0f7e24 */ /* 0x000fe4000f8e00ff */
[----:B------:R-:W-:-:S07]  /*1ba0*/  IMAD.U32 R0, RZ, RZ, UR7 ;  /* 0x00000007ff007e24 */ /* 0x000fce000f8e00ff */
.L_x_458:
[----:B------:R-:W1:Y:S02]  /*1bb0*/  LDCU UR7, c[0x0][0x3a8] ;  /* 0x00007500ff0777ac */ /* 0x000e640008000800 */
[----:B-1----:R-:W-:-:S09]  /*1bc0*/  ULOP3.LUT UP0, URZ, UR7, 0x7, URZ, 0xc0, !UPT ;  /* 0x0000000707ff7892 */ /* 0x002fd2000f80c0ff */
[----:B------:R-:W-:Y:S05]  /*1bd0*/  BRA.U !UP0, `(.L_x_460) ;  /* 0x00000011081c7547 */ /* 0x000fea000b800000 */
[----:B------:R-:W-:Y:S02]  /*1be0*/  ULOP3.LUT UR6, UR7, 0x7, URZ, 0xc0, !UPT ;  /* 0x0000000707067892 */ /* 0x000fe4000f8ec0ff */
[----:B------:R-:W-:Y:S02]  /*1bf0*/  ULOP3.LUT UR8, UR7, 0x3, URZ, 0xc0, !UPT ;  /* 0x0000000307087892 */ /* 0x000fe4000f8ec0ff */
[----:B------:R-:W-:Y:S02]  /*1c00*/  UIADD3 UR6, UP0, UPT, UR6, -0x1, URZ ;  /* 0xffffffff06067890 */ /* 0x000fe4000ff1e0ff */
[----:B------:R-:W-:Y:S02]  /*1c10*/  UISETP.NE.U32.AND UP1, UPT, UR8, URZ, UPT ;  /* 0x000000ff0800728c */ /* 0x000fe4000bf25070 */
[----:B------:R-:W-:Y:S02]  /*1c20*/  UIADD3.X UR9, UPT, UPT, URZ, -0x1, URZ, UP0, !UPT ;  /* 0xffffffffff097890 */ /* 0x000fe400087fe4ff */
[----:B------:R-:W-:-:S02]  /*1c30*/  UISETP.GE.U32.AND UP0, UPT, UR6, 0x3, UPT ;  /* 0x000000030600788c */ /* 0x000fc4000bf06070 */
[----:B------:R-:W-:Y:S02]  /*1c40*/  UISETP.NE.AND.EX UP1, UPT, URZ, URZ, UPT, UP1 ;  /* 0x000000ffff00728c */ /* 0x000fe4000bf25310 */
[----:B------:R-:W-:-:S09]  /*1c50*/  UISETP.GE.U32.AND.EX UP0, UPT, UR9, URZ, UPT, UP0 ;  /* 0x000000ff0900728c */ /* 0x000fd2000bf06100 */
[----:B------:R-:W-:Y:S05]  /*1c60*/  BRA.U !UP0, `(.L_x_461) ;  /* 0x0000000508e87547 */ /* 0x000fea000b800000 */
[----:B------:R-:W1:Y:S01]  /*1c70*/  LDCU.64 UR10, c[0x0][0x3d8] ;  /* 0x00007b00ff0a77ac */ /* 0x000e620008000a00 */
[----:B------:R-:W2:Y:S01]  /*1c80*/  LDCU.128 UR12, c[0x0][0x390] ;  /* 0x00007200ff0c77ac */ /* 0x000ea20008000c00 */
[----:B-1----:R-:W-:Y:S02]  /*1c90*/  IMAD R2, R0, UR10, RZ ;  /* 0x0000000a00027c24 */ /* 0x002fe4000f8e02ff */
[----:B------:R-:W-:Y:S01]  /*1ca0*/  IMAD.WIDE.U32 R4, R15, UR10, R50 ;  /* 0x0000000a0f047c25 */ /* 0x000fe2000f8e0032 */
[----:B--2---:R-:W-:-:S03]  /*1cb0*/  ISETP.LT.U32.AND P0, PT, R24, UR12, PT ;  /* 0x0000000c18007c0c */ /* 0x004fc6000bf01070 */
[----:B------:R-:W-:Y:S01]  /*1cc0*/  IMAD R7, R15, UR11, R2 ;  /* 0x0000000b0f077c24 */ /* 0x000fe2000f8e0202 */
[----:B------:R-:W-:Y:S02]  /*1cd0*/  ISETP.GE.U32.AND P1, PT, R4, UR14, PT ;  /* 0x0000000e04007c0c */ /* 0x000fe4000bf26070 */
[----:B------:R-:W-:Y:S01]  /*1ce0*/  LOP3.LUT R2, R24, R4, RZ, 0xfc, !PT ;  /* 0x0000000418027212 */ /* 0x000fe200078efcff */
[----:B------:R-:W-:-:S03]  /*1cf0*/  IMAD.IADD R5, R5, 0x1, R7 ;  /* 0x0000000105057824 */ /* 0x000fc600078e0207 */
[----:B------:R-:W-:Y:S02]  /*1d00*/  ISETP.GT.U32.AND P2, PT, R2, -0x1, PT ;  /* 0xffffffff0200780c */ /* 0x000fe40003f44070 */
[----:B------:R-:W-:Y:S02]  /*1d10*/  ISETP.GE.AND.EX P1, PT, R5, UR15, PT, P1 ;  /* 0x0000000f05007c0c */ /* 0x000fe4000bf26310 */
[C---:B------:R-:W-:Y:S02]  /*1d20*/  LOP3.LUT R2, R3.reuse, R5, RZ, 0xfc, !PT ;  /* 0x0000000503027212 */ /* 0x040fe400078efcff */
[----:B------:R-:W-:-:S04]  /*1d30*/  ISETP.LT.AND.EX P1, PT, R3, UR13, !P1, P0 ;  /* 0x0000000d03007c0c */ /* 0x000fc8000cf21300 */
[----:B------:R-:W-:-:S13]  /*1d40*/  ISETP.GT.AND.EX P1, PT, R2, -0x1, P1, P2 ;  /* 0xffffffff0200780c */ /* 0x000fda0000f24320 */
[----:B------:R-:W1:Y:S01]  /*1d50*/  @P1 LDC.64 R6, c[0x0][0x388] ;  /* 0x0000e200ff061b82 */ /* 0x000e620000000a00 */
[----:B------:R-:W-:Y:S02]  /*1d60*/  @P1 IMAD R11, R23, UR12, RZ ;  /* 0x0000000c170b1c24 */ /* 0x000fe4000f8e02ff */
[----:B------:R-:W-:Y:S02]  /*1d70*/  @P1 IMAD.MOV.U32 R2, RZ, RZ, R24 ;  /* 0x000000ffff021224 */ /* 0x000fe400078e0018 */
[C---:B------:R-:W-:Y:S02]  /*1d80*/  @P1 IMAD R11, R22.reuse, UR13, R11 ;  /* 0x0000000d160b1c24 */ /* 0x040fe4000f8e020b */
[----:B------:R-:W-:-:S05]  /*1d90*/  @P1 IMAD.WIDE.U32 R8, R22, UR12, R2 ;  /* 0x0000000c16081c25 */ /* 0x000fca000f8e0002 */
[----:B------:R-:W-:-:S05]  /*1da0*/  @P1 IADD3 R11, PT, PT, R9, R11, RZ ;  /* 0x0000000b090b1210 */ /* 0x000fca0007ffe0ff */
[----:B------:R-:W-:Y:S02]  /*1db0*/  @P1 IMAD R9, R11, UR14, RZ ;  /* 0x0000000e0b091c24 */ /* 0x000fe4000f8e02ff */
[----:B------:R-:W-:-:S04]  /*1dc0*/  @P1 IMAD.WIDE.U32 R10, R8, UR14, R4 ;  /* 0x0000000e080a1c25 */ /* 0x000fc8000f8e0004 */
[----:B------:R-:W-:Y:S01]  /*1dd0*/  @P1 IMAD R9, R8, UR15, R9 ;  /* 0x0000000f08091c24 */ /* 0x000fe2000f8e0209 */
[----:B-1----:R-:W-:-:S03]  /*1de0*/  @P1 LEA R6, P2, R10, R6, 0x1 ;  /* 0x000000060a061211 */ /* 0x002fc600078408ff */
[----:B------:R-:W-:-:S05]  /*1df0*/  @P1 IMAD.IADD R2, R9, 0x1, R11 ;  /* 0x0000000109021824 */ /* 0x000fca00078e020b */
[--C-:B------:R-:W-:Y:S02]  /*1e00*/  @P1 LEA.HI.X R7, R10, R7, R2.reuse, 0x1, P2 ;  /* 0x000000070a071211 */ /* 0x100fe400010f0c02 */
[----:B------:R-:W-:-:S06]  /*1e10*/  @!P1 PRMT R2, RZ, 0x7610, R2 ;  /* 0x00007610ff029816 */ /* 0x000fcc0000000002 */
[----:B------:R1:W2:Y:S01]  /*1e20*/  @P1 LDG.E.U16 R2, desc[UR16][R6.64] ;  /* 0x0000001006021981 */ /* 0x0002a2000c1e1500 */
[----:B------:R-:W-:-:S04]  /*1e30*/  IADD3 R4, P2, PT, R4, UR10, RZ ;  /* 0x0000000a04047c10 */ /* 0x000fc8000ff5e0ff */
[----:B------:R-:W-:Y:S02]  /*1e40*/  ISETP.GE.U32.AND P1, PT, R4, UR14, PT ;  /* 0x0000000e04007c0c */ /* 0x000fe4000bf26070 */
[----:B------:R-:W-:Y:S02]  /*1e50*/  IADD3.X R5, PT, PT, R5, UR11, RZ, P2, !PT ;  /* 0x0000000b05057c10 */ /* 0x000fe400097fe4ff */
[----:B------:R-:W-:Y:S02]  /*1e60*/  LOP3.LUT R8, R24, R4, RZ, 0xfc, !PT ;  /* 0x0000000418087212 */ /* 0x000fe400078efcff */
[----:B------:R-:W-:Y:S02]  /*1e70*/  ISETP.GE.AND.EX P1, PT, R5, UR15, PT, P1 ;  /* 0x0000000f05007c0c */ /* 0x000fe4000bf26310 */
[----:B------:R-:W-:Y:S02]  /*1e80*/  ISETP.GT.U32.AND P2, PT, R8, -0x1, PT ;  /* 0xffffffff0800780c */ /* 0x000fe40003f44070 */
[----:B------:R-:W-:-:S02]  /*1e90*/  LOP3.LUT R8, R3, R5, RZ, 0xfc, !PT ;  /* 0x0000000503087212 */ /* 0x000fc400078efcff */
[----:B------:R-:W-:-:S04]  /*1ea0*/  ISETP.LT.AND.EX P1, PT, R3, UR13, !P1, P0 ;  /* 0x0000000d03007c0c */ /* 0x000fc8000cf21300 */
[----:B------:R-:W-:-:S13]  /*1eb0*/  ISETP.GT.AND.EX P1, PT, R8, -0x1, P1, P2 ;  /* 0xffffffff0800780c */ /* 0x000fda0000f24320 */
[----:B------:R-:W3:Y:S01]  /*1ec0*/  @P1 LDC.64 R8, c[0x0][0x388] ;  /* 0x0000e200ff081b82 */ /* 0x000ee20000000a00 */
[----:B------:R-:W-:Y:S01]  /*1ed0*/  @P1 IMAD R11, R23, UR12, RZ ;  /* 0x0000000c170b1c24 */ /* 0x000fe2000f8e02ff */
[----:B------:R-:W-:Y:S01]  /*1ee0*/  @!P1 PRMT R19, RZ, 0x7610, R19 ;  /* 0x00007610ff139816 */ /* 0x000fe20000000013 */
[----:B-1----:R-:W-:Y:S02]  /*1ef0*/  @P1 IMAD.MOV.U32 R6, RZ, RZ, R24 ;  /* 0x000000ffff061224 */ /* 0x002fe400078e0018 */
[----:B------:R-:W-:Y:S02]  /*1f00*/  @P1 IMAD.MOV.U32 R7, RZ, RZ, R3 ;  /* 0x000000ffff071224 */ /* 0x000fe400078e0003 */
[C---:B------:R-:W-:Y:S02]  /*1f10*/  @P1 IMAD R11, R22.reuse, UR13, R11 ;  /* 0x0000000d160b1c24 */ /* 0x040fe4000f8e020b */
[----:B------:R-:W-:-:S04]  /*1f20*/  @P1 IMAD.WIDE.U32 R6, R22, UR12, R6 ;  /* 0x0000000c16061c25 */ /* 0x000fc8000f8e0006 */
[----:B------:R-:W-:-:S04]  /*1f30*/  @P1 IMAD.IADD R11, R7, 0x1, R11 ;  /* 0x00000001070b1824 */ /* 0x000fc800078e020b */
[----:B------:R-:W-:Y:S02]  /*1f40*/  @P1 IMAD R7, R11, UR14, RZ ;  /* 0x0000000e0b071c24 */ /* 0x000fe4000f8e02ff */
[----:B------:R-:W-:-:S04]  /*1f50*/  @P1 IMAD.WIDE.U32 R10, R6, UR14, R4 ;  /* 0x0000000e060a1c25 */ /* 0x000fc8000f8e0004 */
[----:B------:R-:W-:Y:S01]  /*1f60*/  @P1 IMAD R7, R6, UR15, R7 ;  /* 0x0000000f06071c24 */ /* 0x000fe2000f8e0207 */
[----:B---3--:R-:W-:-:S03]  /*1f70*/  @P1 LEA R8, P2, R10, R8, 0x1 ;  /* 0x000000080a081211 */ /* 0x008fc600078408ff */
[----:B------:R-:W-:Y:S02]  /*1f80*/  @P1 IMAD.IADD R6, R7, 0x1, R11 ;  /* 0x0000000107061824 */ /* 0x000fe400078e020b */
[----:B------:R-:W-:-:S03]  /*1f90*/  IMAD.MOV.U32 R11, RZ, RZ, R18 ;  /* 0x000000ffff0b7224 */ /* 0x000fc600078e0012 */
[----:B------:R-:W-:Y:S02]  /*1fa0*/  @P1 LEA.HI.X R9, R10, R9, R6, 0x1, P2 ;  /* 0x000000090a091211 */ /* 0x000fe400010f0c06 */
[----:B------:R-:W-:-:S05]  /*1fb0*/  MOV R10, R17 ;  /* 0x00000011000a7202 */ /* 0x000fca0000000f00 */
[----:B--2---:R1:W-:Y:S04]  /*1fc0*/  STG.E.U16 desc[UR16][R10.64], R2 ;  /* 0x000000020a007986 */ /* 0x0043e8000c101510 */
[----:B------:R2:W3:Y:S01]  /*1fd0*/  @P1 LDG.E.U16 R19, desc[UR16][R8.64] ;  /* 0x0000001008131981 */ /* 0x0004e2000c1e1500 */
[----:B------:R-:W-:-:S04]  /*1fe0*/  IADD3 R6, P2, PT, R4, UR10, RZ ;  /* 0x0000000a04067c10 */ /* 0x000fc8000ff5e0ff */
[----:B------:R-:W-:Y:S02]  /*1ff0*/  ISETP.GE.U32.AND P1, PT, R6, UR14, PT ;  /* 0x0000000e06007c0c */ /* 0x000fe4000bf26070 */
[----:B------:R-:W-:Y:S01]  /*2000*/  IADD3.X R7, PT, PT, R5, UR11, RZ, P2, !PT ;  /* 0x0000000b05077c10 */ /* 0x000fe200097fe4ff */
[----:B-1----:R-:W1:Y:S01]  /*2010*/  LDC.64 R10, c[0x0][0x3e8] ;  /* 0x0000fa00ff0a7b82 */ /* 0x002e620000000a00 */
[----:B------:R-:W-:Y:S02]  /*2020*/  LOP3.LUT R4, R24, R6, RZ, 0xfc, !PT ;  /* 0x0000000618047212 */ /* 0x000fe400078efcff */
[----:B------:R-:W-:Y:S02]  /*2030*/  ISETP.GE.AND.EX P1, PT, R7, UR15, PT, P1 ;  /* 0x0000000f07007c0c */ /* 0x000fe4000bf26310 */
[----:B------:R-:W-:Y:S02]  /*2040*/  ISETP.GT.U32.AND P2, PT, R4, -0x1, PT ;  /* 0xffffffff0400780c */ /* 0x000fe40003f44070 */
[C---:B------:R-:W-:Y:S01]  /*2050*/  LOP3.LUT R12, R3.reuse, R7, RZ, 0xfc, !PT ;  /* 0x00000007030c7212 */ /* 0x040fe200078efcff */
[----:B------:R-:W1:Y:S01]  /*2060*/  LDC.64 R4, c[0x0][0x3e0] ;  /* 0x0000f800ff047b82 */ /* 0x000e620000000a00 */
[----:B------:R-:W-:-:S04]  /*2070*/  ISETP.LT.AND.EX P1, PT, R3, UR13, !P1, P0 ;  /* 0x0000000d03007c0c */ /* 0x000fc8000cf21300 */
[----:B------:R-:W-:-:S13]  /*2080*/  ISETP.GT.AND.EX P1, PT, R12, -0x1, P1, P2 ;  /* 0xffffffff0c00780c */ /* 0x000fda0000f24320 */
[----:B--2---:R-:W2:Y:S01]  /*2090*/  @P1 LDC.64 R8, c[0x0][0x388] ;  /* 0x0000e200ff081b82 */ /* 0x004ea20000000a00 */
[----:B------:R-:W-:Y:S02]  /*20a0*/  @P1 IMAD R21, R23, UR12, RZ ;  /* 0x0000000c17151c24 */ /* 0x000fe4000f8e02ff */
[----:B------:R-:W-:Y:S02]  /*20b0*/  @P1 IMAD.MOV.U32 R2, RZ, RZ, R24 ;  /* 0x000000ffff021224 */ /* 0x000fe400078e0018 */
[C---:B------:R-:W-:Y:S02]  /*20c0*/  @P1 IMAD R21, R22.reuse, UR13, R21 ;  /* 0x0000000d16151c24 */ /* 0x040fe4000f8e0215 */
[----:B------:R-:W-:-:S04]  /*20d0*/  @P1 IMAD.WIDE.U32 R12, R22, UR12, R2 ;  /* 0x0000000c160c1c25 */ /* 0x000fc8000f8e0002 */
[----:B------:R-:W-:Y:S02]  /*20e0*/  @P1 IMAD.IADD R21, R13, 0x1, R21 ;  /* 0x000000010d151824 */ /* 0x000fe400078e0215 */
[-C--:B-1----:R-:W-:Y:S02]  /*20f0*/  IMAD R11, R11, R4.reuse, RZ ;  /* 0x000000040b0b7224 */ /* 0x082fe400078e02ff */
[----:B------:R-:W-:Y:S02]  /*2100*/  @P1 IMAD R21, R21, UR14, RZ ;  /* 0x0000000e15151c24 */ /* 0x000fe4000f8e02ff */
[C---:B------:R-:W-:Y:S02]  /*2110*/  IMAD R13, R10.reuse, R5, R11 ;  /* 0x000000050a0d7224 */ /* 0x040fe400078e020b */
[----:B------:R-:W-:-:S04]  /*2120*/  IMAD.WIDE.U32 R4, R10, R4, RZ ;  /* 0x000000040a047225 */ /* 0x000fc800078e00ff */
[----:B------:R-:W-:-:S04]  /*2130*/  @P1 IMAD.WIDE.U32 R10, R12, UR14, R6 ;  /* 0x0000000e0c0a1c25 */ /* 0x000fc8000f8e0006 */
[----:B------:R-:W-:Y:S01]  /*2140*/  @P1 IMAD R21, R12, UR15, R21 ;  /* 0x0000000f0c151c24 */ /* 0x000fe2000f8e0215 */
[----:B------:R-:W-:Y:S01]  /*2150*/  LEA R12, P2, R4, R17, 0x1 ;  /* 0x00000011040c7211 */ /* 0x000fe200078408ff */
[----:B------:R-:W-:Y:S01]  /*2160*/  IMAD.IADD R5, R5, 0x1, R13 ;  /* 0x0000000105057824 */ /* 0x000fe200078e020d */
[----:B--2---:R-:W-:Y:S01]  /*2170*/  @P1 LEA R8, P3, R10, R8, 0x1 ;  /* 0x000000080a081211 */ /* 0x004fe200078608ff */
[----:B------:R-:W-:Y:S01]  /*2180*/  @P1 IMAD.IADD R2, R21, 0x1, R11 ;  /* 0x0000000115021824 */ /* 0x000fe200078e020b */
[----:B------:R-:W-:Y:S02]  /*2190*/  @!P1 PRMT R21, RZ, 0x7610, R21 ;  /* 0x00007610ff159816 */ /* 0x000fe40000000015 */
[----:B------:R-:W-:Y:S02]  /*21a0*/  LEA.HI.X R13, R4, R18, R5, 0x1, P2 ;  /* 0x00000012040d7211 */ /* 0x000fe400010f0c05 */
[----:B------:R-:W-:-:S03]  /*21b0*/  @P1 LEA.HI.X R9, R10, R9, R2, 0x1, P3 ;  /* 0x000000090a091211 */ /* 0x000fc600018f0c02 */
[----:B---3--:R1:W-:Y:S04]  /*21c0*/  STG.E.U16 desc[UR16][R12.64], R19 ;  /* 0x000000130c007986 */ /* 0x0083e8000c101510 */
[----:B------:R2:W3:Y:S01]  /*21d0*/  @P1 LDG.E.U16 R21, desc[UR16][R8.64] ;  /* 0x0000001008151981 */ /* 0x0004e2000c1e1500 */
        /* <DEDUP_REMOVED lines=9> */
[----:B------:R-:W4:Y:S01]  /*2270*/  @P0 LDC.64 R6, c[0x0][0x388] ;  /* 0x0000e200ff060b82 */ /* 0x000f220000000a00 */
[----:B------:R-:W-:Y:S01]  /*2280*/  @P0 MOV R2, R24 ;  /* 0x0000001800020202 */ /* 0x000fe20000000f00 */
[----:B------:R-:W-:-:S04]  /*2290*/  @P0 IMAD R17, R23, UR12, RZ ;  /* 0x0000000c17110c24 */ /* 0x000fc8000f8e02ff */
[----:B--2---:R-:W-:-:S04]  /*22a0*/  @P0 IMAD.WIDE.U32 R8, R22, UR12, R2 ;  /* 0x0000000c16080c25 */ /* 0x004fc8000f8e0002 */
[----:B------:R-:W-:Y:S02]  /*22b0*/  @P0 IMAD R17, R22, UR13, R17 ;  /* 0x0000000d16110c24 */ /* 0x000fe4000f8e0211 */
[----:B------:R-:W-:-:S04]  /*22c0*/  @P0 IMAD.WIDE.U32 R10, R8, UR14, R10 ;  /* 0x0000000e080a0c25 */ /* 0x000fc8000f8e000a */
[----:B------:R-:W-:-:S04]  /*22d0*/  @P0 IMAD.IADD R17, R9, 0x1, R17 ;  /* 0x0000000109110824 */ /* 0x000fc800078e0211 */
[----:B------:R-:W-:-:S04]  /*22e0*/  @P0 IMAD R17, R17, UR14, RZ ;  /* 0x0000000e11110c24 */ /* 0x000fc8000f8e02ff */
[----:B------:R-:W-:Y:S01]  /*22f0*/  @P0 IMAD R17, R8, UR15, R17 ;  /* 0x0000000f08110c24 */ /* 0x000fe2000f8e0211 */
[----:B------:R-:W-:Y:S02]  /*2300*/  LEA R8, P1, R4, R12, 0x1 ;  /* 0x0000000c04087211 */ /* 0x000fe400078208ff */
[----:B----4-:R-:W-:Y:S01]  /*2310*/  @P0 LEA R6, P2, R10, R6, 0x1 ;  /* 0x000000060a060211 */ /* 0x010fe200078408ff */
[----:B------:R-:W-:Y:S01]  /*2320*/  @P0 IMAD.IADD R2, R17, 0x1, R11 ;  /* 0x0000000111020824 */ /* 0x000fe200078e020b */
[----:B------:R-:W-:Y:S02]  /*2330*/  LEA.HI.X R9, R4, R13, R5, 0x1, P1 ;  /* 0x0000000d04097211 */ /* 0x000fe400008f0c05 */
[----:B------:R-:W-:Y:S02]  /*2340*/  @!P0 PRMT R11, RZ, 0x7610, R11 ;  /* 0x00007610ff0b8816 */ /* 0x000fe4000000000b */
[----:B------:R-:W-:Y:S01]  /*2350*/  @P0 LEA.HI.X R7, R10, R7, R2, 0x1, P2 ;  /* 0x000000070a070211 */ /* 0x000fe200010f0c02 */
[----:B---3--:R2:W-:Y:S04]  /*2360*/  STG.E.U16 desc[UR16][R8.64], R21 ;  /* 0x0000001508007986 */ /* 0x0085e8000c101510 */
[----:B------:R-:W3:Y:S01]  /*2370*/  @P0 LDG.E.U16 R11, desc[UR16][R6.64] ;  /* 0x00000010060b0981 */ /* 0x000ee2000c1e1500 */
[C---:B------:R-:W-:Y:S01]  /*2380*/  IMAD.SHL.U32 R17, R4.reuse, 0x2, RZ ;  /* 0x0000000204117824 */ /* 0x040fe200078e00ff */
[----:B-1----:R-:W-:-:S02]  /*2390*/  SHF.L.U64.HI R13, R4, 0x1, R5 ;  /* 0x00000001040d7819 */ /* 0x002fc40000010205 */
[----:B------:R-:W-:Y:S02]  /*23a0*/  IADD3 R15, P1, PT, R15, 0x4, RZ ;  /* 0x000000040f0f7810 */ /* 0x000fe40007f3e0ff */
[----:B------:R-:W-:-:S03]  /*23b0*/  IADD3 R4, P0, PT, R17, R8, RZ ;  /* 0x0000000811047210 */ /* 0x000fc60007f1e0ff */
[----:B------:R-:W-:Y:S02]  /*23c0*/  IMAD.X R0, RZ, RZ, R0, P1 ;  /* 0x000000ffff007224 */ /* 0x000fe400008e0600 */
[----:B------:R-:W-:Y:S01]  /*23d0*/  IMAD.X R5, R13, 0x1, R9, P0 ;  /* 0x000000010d057824 */ /* 0x000fe200000e0609 */
[----:B------:R-:W-:-:S04]  /*23e0*/  IADD3 R17, P0, PT, R4, R17, RZ ;  /* 0x0000001104117210 */ /* 0x000fc80007f1e0ff */
[----:B------:R-:W-:Y:S01]  /*23f0*/  IADD3.X R18, PT, PT, R5, R13, RZ, P0, !PT ;  /* 0x0000000d05127210 */ /* 0x000fe200007fe4ff */
[----:B---3--:R2:W-:Y:S08]  /*2400*/  STG.E.U16 desc[UR16][R4.64], R11 ;  /* 0x0000000b04007986 */ /* 0x0085f0000c101510 */
.L_x_461:
[----:B------:R-:W-:Y:S05]  /*2410*/  BRA.U !UP1, `(.L_x_460) ;  /* 0x00000009090c7547 */ /* 0x000fea000b800000 */
[----:B------:R-:W-:Y:S02]  /*2420*/  UISETP.NE.U32.AND UP1, UPT, UR8, 0x1, UPT ;  /* 0x000000010800788c */ /* 0x000fe4000bf25070 */
[----:B------:R-:W-:Y:S02]  /*2430*/  ULOP3.LUT UR6, UR7, 0x1, URZ, 0xc0, !UPT ;  /* 0x0000000107067892 */ /* 0x000fe4000f8ec0ff */
[----:B------:R-:W-:Y:S02]  /*2440*/  UISETP.NE.AND.EX UP1, UPT, URZ, URZ, UPT, UP1 ;  /* 0x000000ffff00728c */ /* 0x000fe4000bf25310 */
[----:B------:R-:W-:-:S04]  /*2450*/  UISETP.NE.U32.AND UP0, UPT, UR6, 0x1, UPT ;  /* 0x000000010600788c */ /* 0x000fc8000bf05070 */
[----:B------:R-:W-:-:S03]  /*2460*/  UISETP.NE.U32.AND.EX UP0, UPT, URZ, URZ, UPT, UP0 ;  /* 0x000000ffff00728c */ /* 0x000fc6000bf05100 */
[----:B------:R-:W-:Y:S08]  /*2470*/  BRA.U !UP1, `(.L_x_462) ;  /* 0x00000005091c7547 */ /* 0x000ff0000b800000 */
[----:B------:R-:W1:Y:S01]  /*2480*/  LDCU.64 UR6, c[0x0][0x3d8] ;  /* 0x00007b00ff0677ac */ /* 0x000e620008000a00 */
[----:B--2---:R-:W-:Y:S02]  /*2490*/  IMAD.MOV.U32 R4, RZ, RZ, R50 ;  /* 0x000000ffff047224 */ /* 0x004fe400078e0032 */
[----:B------:R-:W-:Y:S01]  /*24a0*/  IMAD.MOV.U32 R5, RZ, RZ, R51 ;  /* 0x000000ffff057224 */ /* 0x000fe200078e0033 */
        /* <DEDUP_REMOVED lines=17> */
[----:B------:R-:W-:Y:S01]  /*25c0*/  @P1 IMAD.WIDE.U32 R8, R22, UR8, R2 ;  /* 0x0000000816081c25 */ /* 0x000fe2000f8e0002 */
[----:B------:R-:W-:-:S03]  /*25d0*/  @!P1 PRMT R2, RZ, 0x7610, R2 ;  /* 0x00007610ff029816 */ /* 0x000fc60000000002 */
[----:B------:R-:W-:-:S04]  /*25e0*/  @P1 IMAD.IADD R11, R9, 0x1, R11 ;  /* 0x00000001090b1824 */ /* 0x000fc800078e020b */
[----:B------:R-:W-:Y:S02]  /*25f0*/  @P1 IMAD R9, R11, UR10, RZ ;  /* 0x0000000a0b091c24 */ /* 0x000fe4000f8e02ff */
[----:B------:R-:W-:-:S04]  /*2600*/  @P1 IMAD.WIDE.U32 R10, R8, UR10, R4 ;  /* 0x0000000a080a1c25 */ /* 0x000fc8000f8e0004 */
[----:B------:R-:W-:Y:S01]  /*2610*/  @P1 IMAD R9, R8, UR11, R9 ;  /* 0x0000000b08091c24 */ /* 0x000fe2000f8e0209 */
[----:B-1----:R-:W-:-:S04]  /*2620*/  @P1 LEA R6, P2, R10, R6, 0x1 ;  /* 0x000000060a061211 */ /* 0x002fc800078408ff */
[----:B------:R-:W-:-:S04]  /*2630*/  @P1 IADD3 R9, PT, PT, R9, R11, RZ ;  /* 0x0000000b09091210 */ /* 0x000fc80007ffe0ff */
[----:B------:R-:W-:-:S05]  /*2640*/  @P1 LEA.HI.X R7, R10, R7, R9, 0x1, P2 ;  /* 0x000000070a071211 */ /* 0x000fca00010f0c09 */
        /* <DEDUP_REMOVED lines=11> */
[----:B------:R-:W-:Y:S02]  /*2700*/  @P0 IMAD R11, R23, UR8, RZ ;  /* 0x00000008170b0c24 */ /* 0x000fe4000f8e02ff */
[----:B-1----:R-:W-:Y:S02]  /*2710*/  @P0 IMAD.MOV.U32 R6, RZ, RZ, R24 ;  /* 0x000000ffff060224 */ /* 0x002fe400078e0018 */
[----:B------:R-:W-:Y:S02]  /*2720*/  @P0 IMAD.MOV.U32 R7, RZ, RZ, R3 ;  /* 0x000000ffff070224 */ /* 0x000fe400078e0003 */
[C---:B------:R-:W-:Y:S02]  /*2730*/  @P0 IMAD R11, R22.reuse, UR9, R11 ;  /* 0x00000009160b0c24 */ /* 0x040fe4000f8e020b */
[----:B------:R-:W-:-:S04]  /*2740*/  @P0 IMAD.WIDE.U32 R6, R22, UR8, R6 ;  /* 0x0000000816060c25 */ /* 0x000fc8000f8e0006 */
[----:B------:R-:W-:Y:S02]  /*2750*/  @P0 IMAD.IADD R11, R7, 0x1, R11 ;  /* 0x00000001070b0824 */ /* 0x000fe400078e020b */
[----:B------:R-:W-:-:S04]  /*2760*/  @P0 IMAD.WIDE.U32 R8, R6, UR10, R8 ;  /* 0x0000000a06080c25 */ /* 0x000fc8000f8e0008 */
[----:B------:R-:W-:-:S04]  /*2770*/  @P0 IMAD R11, R11, UR10, RZ ;  /* 0x0000000a0b0b0c24 */ /* 0x000fc8000f8e02ff */
[----:B------:R-:W-:Y:S01]  /*2780*/  @P0 IMAD R11, R6, UR11, R11 ;  /* 0x0000000b060b0c24 */ /* 0x000fe2000f8e020b */
[C---:B---3--:R-:W-:Y:S01]  /*2790*/  @P0 LEA R4, P1, R8.reuse, R4, 0x1 ;  /* 0x0000000408040211 */ /* 0x048fe200078208ff */
[----:B------:R-:W1:Y:S02]  /*27a0*/  LDCU.128 UR8, c[0x0][0x3e0] ;  /* 0x00007c00ff0877ac */ /* 0x000e640008000c00 */
[----:B------:R-:W-:Y:S01]  /*27b0*/  @P0 IMAD.IADD R6, R11, 0x1, R9 ;  /* 0x000000010b060824 */ /* 0x000fe200078e0209 */
[----:B------:R-:W-:Y:S02]  /*27c0*/  @!P0 PRMT R11, RZ, 0x7610, R11 ;  /* 0x00007610ff0b8816 */ /* 0x000fe4000000000b */
[----:B------:R-:W-:Y:S02]  /*27d0*/  MOV R9, R18 ;  /* 0x0000001200097202 */ /* 0x000fe40000000f00 */
[----:B------:R-:W-:Y:S01]  /*27e0*/  @P0 LEA.HI.X R5, R8, R5, R6, 0x1, P1 ;  /* 0x0000000508050211 */ /* 0x000fe200008f0c06 */
[----:B------:R-:W-:-:S05]  /*27f0*/  IMAD.MOV.U32 R8, RZ, RZ, R17 ;  /* 0x000000ffff087224 */ /* 0x000fca00078e0011 */
[----:B--2---:R3:W-:Y:S04]  /*2800*/  STG.E.U16 desc[UR16][R8.64], R2 ;  /* 0x0000000208007986 */ /* 0x0047e8000c101510 */
[----:B------:R-:W2:Y:S01]  /*2810*/  @P0 LDG.E.U16 R11, desc[UR16][R4.64] ;  /* 0x00000010040b0981 */ /* 0x000ea2000c1e1500 */
[----:B-1----:R-:W-:Y:S01]  /*2820*/  UIMAD UR11, UR11, UR8, URZ ;  /* 0x000000080b0b72a4 */ /* 0x002fe2000f8e02ff */
[----:B------:R-:W-:Y:S01]  /*2830*/  IADD3 R15, P1, PT, R15, 0x2, RZ ;  /* 0x000000020f0f7810 */ /* 0x000fe20007f3e0ff */
[----:B------:R-:W-:Y:S02]  /*2840*/  UIMAD.WIDE.U32 UR6, UR10, UR8, URZ ;  /* 0x000000080a0672a5 */ /* 0x000fe4000f8e00ff */
[----:B------:R-:W-:Y:S02]  /*2850*/  UIMAD UR9, UR10, UR9, UR11 ;  /* 0x000000090a0972a4 */ /* 0x000fe4000f8e020b */
[----:B------:R-:W-:Y:S01]  /*2860*/  USHF.L.U32 UR8, UR6, 0x1, URZ ;  /* 0x0000000106087899 */ /* 0x000fe200080006ff */
[----:B------:R-:W-:Y:S01]  /*2870*/  IMAD.X R0, RZ, RZ, R0, P1 ;  /* 0x000000ffff007224 */ /* 0x000fe200008e0600 */
[----:B------:R-:W-:-:S04]  /*2880*/  UIADD3 UR9, UPT, UPT, UR7, UR9, URZ ;  /* 0x0000000907097290 */ /* 0x000fc8000fffe0ff */
[----:B------:R-:W-:Y:S01]  /*2890*/  USHF.L.U64.HI UR9, UR6, 0x1, UR9 ;  /* 0x0000000106097899 */ /* 0x000fe20008010209 */
[----:B------:R-:W-:-:S05]  /*28a0*/  IADD3 R6, P0, PT, R17, UR8, RZ ;  /* 0x0000000811067c10 */ /* 0x000fca000ff1e0ff */
[----:B------:R-:W-:Y:S02]  /*28b0*/  IADD3.X R7, PT, PT, R18, UR9, RZ, P0, !PT ;  /* 0x0000000912077c10 */ /* 0x000fe400087fe4ff */
[----:B------:R-:W-:-:S04]  /*28c0*/  IADD3 R17, P0, PT, R6, UR8, RZ ;  /* 0x0000000806117c10 */ /* 0x000fc8000ff1e0ff */
[----:B------:R-:W-:Y:S01]  /*28d0*/  IADD3.X R18, PT, PT, R7, UR9, RZ, P0, !PT ;  /* 0x0000000907127c10 */ /* 0x000fe200087fe4ff */
[----:B--2---:R3:W-:Y:S08]  /*28e0*/  STG.E.U16 desc[UR16][R6.64], R11 ;  /* 0x0000000b06007986 */ /* 0x0047f0000c101510 */
.L_x_462:
[----:B------:R-:W-:Y:S05]  /*28f0*/  BRA.U UP0, `(.L_x_460) ;  /* 0x0000000100d47547 */ /* 0x000fea000b800000 */
[----:B------:R-:W1:Y:S01]  /*2900*/  LDCU.64 UR6, c[0x0][0x3d8] ;  /* 0x00007b00ff0677ac */ /* 0x000e620008000a00 */
[----:B--2---:R-:W2:Y:S01]  /*2910*/  LDC.64 R4, c[0x0][0x398] ;  /* 0x0000e600ff047b82 */ /* 0x004ea20000000a00 */
[----:B------:R-:W-:Y:S01]  /*2920*/  IMAD.MOV.U32 R12, RZ, RZ, R50 ;  /* 0x000000ffff0c7224 */ /* 0x000fe200078e0032 */
[----:B------:R-:W-:Y:S01]  /*2930*/  BSSY.RECONVERGENT B0, `(.L_x_463) ;  /* 0x0000028000007945 */ /* 0x000fe20003800200 */
[----:B------:R-:W-:-:S05]  /*2940*/  IMAD.MOV.U32 R13, RZ, RZ, R51 ;  /* 0x000000ffff0d7224 */ /* 0x000fca00078e0033 */
[----:B---3--:R-:W3:Y:S08]  /*2950*/  LDC.64 R10, c[0x0][0x390] ;  /* 0x0000e400ff0a7b82 */ /* 0x008ef00000000a00 */
[----:B------:R-:W4:Y:S01]  /*2960*/  LDC.64 R6, c[0x0][0x3e0] ;  /* 0x0000f800ff067b82 */ /* 0x000f220000000a00 */
[----:B-1----:R-:W-:Y:S02]  /*2970*/  IMAD R0, R0, UR6, RZ ;  /* 0x0000000600007c24 */ /* 0x002fe4000f8e02ff */
[----:B------:R-:W-:-:S04]  /*2980*/  IMAD.WIDE.U32 R12, R15, UR6, R12 ;  /* 0x000000060f0c7c25 */ /* 0x000fc8000f8e000c */
[----:B------:R-:W-:Y:S01]  /*2990*/  IMAD R15, R15, UR7, R0 ;  /* 0x000000070f0f7c24 */ /* 0x000fe2000f8e0200 */
[----:B--2---:R-:W-:Y:S01]  /*29a0*/  ISETP.GE.U32.AND P0, PT, R12, R4, PT ;  /* 0x000000040c00720c */ /* 0x004fe20003f06070 */
[----:B------:R-:W1:Y:S01]  /*29b0*/  LDC.64 R8, c[0x0][0x3e8] ;  /* 0x0000fa00ff087b82 */ /* 0x000e620000000a00 */
[----:B------:R-:W-:Y:S01]  /*29c0*/  LOP3.LUT R0, R24, R12, RZ, 0xfc, !PT ;  /* 0x0000000c18007212 */ /* 0x000fe200078efcff */
[----:B------:R-:W-:-:S03]  /*29d0*/  IMAD.IADD R14, R13, 0x1, R15 ;  /* 0x000000010d0e7824 */ /* 0x000fc600078e020f */
[----:B------:R-:W-:Y:S02]  /*29e0*/  ISETP.GT.U32.AND P1, PT, R0, -0x1, PT ;  /* 0xffffffff0000780c */ /* 0x000fe40003f24070 */
[----:B---3--:R-:W-:Y:S02]  /*29f0*/  ISETP.LT.U32.AND P2, PT, R24, R10, PT ;  /* 0x0000000a1800720c */ /* 0x008fe40003f41070 */
[----:B------:R-:W-:-:S04]  /*2a00*/  ISETP.GE.AND.EX P0, PT, R14, R5, PT, P0 ;  /* 0x000000050e00720c */ /* 0x000fc80003f06300 */
[C---:B------:R-:W-:Y:S02]  /*2a10*/  ISETP.LT.AND.EX P0, PT, R3.reuse, R11, !P0, P2 ;  /* 0x0000000b0300720c */ /* 0x040fe40004701320 */
[----:B------:R-:W-:-:S04]  /*2a20*/  LOP3.LUT R3, R3, R14, RZ, 0xfc, !PT ;  /* 0x0000000e03037212 */ /* 0x000fc800078efcff */
[----:B------:R-:W-:-:S13]  /*2a30*/  ISETP.GT.AND.EX P0, PT, R3, -0x1, P0, P1 ;  /* 0xffffffff0300780c */ /* 0x000fda0000704310 */
[----:B------:R-:W-:Y:S01]  /*2a40*/  @!P0 PRMT R15, RZ, 0x7610, R15 ;  /* 0x00007610ff0f8816 */ /* 0x000fe2000000000f */
[----:B----4-:R-:W-:Y:S06]  /*2a50*/  @!P0 BRA `(.L_x_464) ;  /* 0x0000000000548947 */ /* 0x010fec0003800000 */
[----:B------:R-:W2:Y:S01]  /*2a60*/  LDCU.64 UR6, c[0x0][0x3d0] ;  /* 0x00007a00ff0677ac */ /* 0x000ea20008000a00 */
[----:B------:R-:W-:Y:S01]  /*2a70*/  MOV R3, R56 ;  /* 0x0000003800037202 */ /* 0x000fe20000000f00 */
[----:B------:R-:W-:Y:S02]  /*2a80*/  IMAD.MOV.U32 R2, RZ, RZ, R54 ;  /* 0x000000ffff027224 */ /* 0x000fe400078e0036 */
[----:B------:R-:W-:Y:S02]  /*2a90*/  IMAD R0, R23, R10, RZ ;  /* 0x0000000a17007224 */ /* 0x000fe400078e02ff */
[----:B--2---:R-:W-:Y:S02]  /*2aa0*/  IMAD R13, R53, UR6, RZ ;  /* 0x00000006350d7c24 */ /* 0x004fe4000f8e02ff */
[----:B------:R-:W-:-:S04]  /*2ab0*/  IMAD.WIDE.U32 R2, R52, UR6, R2 ;  /* 0x0000000634027c25 */ /* 0x000fc8000f8e0002 */
[----:B------:R-:W-:Y:S01]  /*2ac0*/  IMAD R13, R52, UR7, R13 ;  /* 0x00000007340d7c24 */ /* 0x000fe2000f8e020d */
[----:B------:R-:W2:Y:S03]  /*2ad0*/  LDCU.64 UR6, c[0x0][0x388] ;  /* 0x00007100ff0677ac */ /* 0x000ea60008000a00 */
[----:B------:R-:W-:Y:S02]  /*2ae0*/  IMAD.IADD R3, R13, 0x1, R3 ;  /* 0x000000010d037824 */ /* 0x000fe400078e0203 */
[C---:B------:R-:W-:Y:S02]  /*2af0*/  IMAD R13, R22.reuse, R11, R0 ;  /* 0x0000000b160d7224 */ /* 0x040fe400078e0200 */
[----:B------:R-:W-:-:S04]  /*2b00*/  IMAD.WIDE.U32 R10, R22, R10, R2 ;  /* 0x0000000a160a7225 */ /* 0x000fc800078e0002 */
[----:B------:R-:W-:Y:S02]  /*2b10*/  IMAD.IADD R3, R13, 0x1, R11 ;  /* 0x000000010d037824 */ /* 0x000fe400078e020b */
[----:B------:R-:W-:Y:S02]  /*2b20*/  IMAD.MOV.U32 R2, RZ, RZ, R12 ;  /* 0x000000ffff027224 */ /* 0x000fe400078e000c */
[-C--:B------:R-:W-:Y:S02]  /*2b30*/  IMAD R0, R3, R4.reuse, RZ ;  /* 0x0000000403007224 */ /* 0x080fe400078e02ff */
[----:B------:R-:W-:Y:S02]  /*2b40*/  IMAD.MOV.U32 R3, RZ, RZ, R14 ;  /* 0x000000ffff037224 */ /* 0x000fe400078e000e */
[C---:B------:R-:W-:Y:S02]  /*2b50*/  IMAD R5, R10.reuse, R5, R0 ;  /* 0x000000050a057224 */ /* 0x040fe400078e0200 */
[----:B------:R-:W-:-:S04]  /*2b60*/  IMAD.WIDE.U32 R2, R10, R4, R2 ;  /* 0x000000040a027225 */ /* 0x000fc800078e0002 */
[----:B------:R-:W-:Y:S01]  /*2b70*/  IMAD.IADD R3, R3, 0x1, R5 ;  /* 0x0000000103037824 */ /* 0x000fe200078e0205 */
[----:B--2---:R-:W-:-:S04]  /*2b80*/  LEA R4, P0, R2, UR6, 0x1 ;  /* 0x0000000602047c11 */ /* 0x004fc8000f8008ff */
[----:B------:R-:W-:-:S05]  /*2b90*/  LEA.HI.X R5, R2, UR7, R3, 0x1, P0 ;  /* 0x0000000702057c11 */ /* 0x000fca00080f0c03 */
[----:B------:R2:W5:Y:S04]  /*2ba0*/  LDG.E.U16 R15, desc[UR16][R4.64] ;  /* 0x00000010040f7981 */ /* 0x000568000c1e1500 */
.L_x_464:
[----:B------:R-:W-:Y:S05]  /*2bb0*/  BSYNC.RECONVERGENT B0 ;  /* 0x0000000000007941 */ /* 0x000fea0003800200 */
.L_x_463:
[----:B------:R-:W-:Y:S01]  /*2bc0*/  MOV R2, R17 ;  /* 0x0000001100027202 */ /* 0x000fe20000000f00 */
[----:B------:R-:W-:Y:S02]  /*2bd0*/  IMAD.MOV.U32 R3, RZ, RZ, R18 ;  /* 0x000000ffff037224 */ /* 0x000fe400078e0012 */
[-C--:B-1----:R-:W-:Y:S02]  /*2be0*/  IMAD R9, R9, R6.reuse, RZ ;  /* 0x0000000609097224 */ /* 0x082fe400078e02ff */
[C---:B--2---:R-:W-:Y:S01]  /*2bf0*/  IMAD.WIDE.U32 R4, R8.reuse, R6, RZ ;  /* 0x0000000608047225 */ /* 0x044fe200078e00ff */
[----:B-----5:R1:W-:Y:S03]  /*2c00*/  STG.E.U16 desc[UR16][R2.64], R15 ;  /* 0x0000000f02007986 */ /* 0x0203e6000c101510 */
[----:B------:R-:W-:Y:S01]  /*2c10*/  IMAD R7, R8, R7, R9 ;  /* 0x0000000708077224 */ /* 0x000fe200078e0209 */
[----:B------:R-:W-:-:S03]  /*2c20*/  LEA R17, P0, R4, R17, 0x1 ;  /* 0x0000001104117211 */ /* 0x000fc600078008ff */
[----:B------:R-:W-:-:S05]  /*2c30*/  IMAD.IADD R7, R5, 0x1, R7 ;  /* 0x0000000105077824 */ /* 0x000fca00078e0207 */
[----:B-1----:R-:W-:-:S07]  /*2c40*/  LEA.HI.X R18, R4, R18, R7, 0x1, P0 ;  /* 0x0000001204127211 */ /* 0x002fce00000f0c07 */
.L_x_460:
[----:B------:R-:W1:Y:S01]  /*2c50*/  LDCU.64 UR6, c[0x0][0x3a0] ;  /* 0x00007400ff0677ac */ /* 0x000e620008000a00 */
[----:B------:R-:W-:-:S05]  /*2c60*/  IADD3 R52, P0, PT, R52, 0x1, RZ ;  /* 0x0000000134347810 */ /* 0x000fca0007f1e0ff */
[----:B------:R-:W-:Y:S01]  /*2c70*/  IMAD.X R53, RZ, RZ, R53, P0 ;  /* 0x000000ffff357224 */ /* 0x000fe200000e0635 */
[----:B-1----:R-:W-:-:S04]  /*2c80*/  ISETP.NE.U32.AND P0, PT, R52, UR6, PT ;  /* 0x0000000634007c0c */ /* 0x002fc8000bf05070 */
[----:B------:R-:W-:-:S13]  /*2c90*/  ISETP.NE.AND.EX P0, PT, R53, UR7, PT, P0 ;  /* 0x0000000735007c0c */ /* 0x000fda000bf05300 */
[----:B------:R-:W-:Y:S05]  /*2ca0*/  @P0 BRA `(.L_x_465) ;  /* 0xffffffe000040947 */ /* 0x000fea000383ffff */
[----:B------:R-:W4:Y:S01]  /*2cb0*/  LDL.LU R3, [R1+0x2c] ;  /* 0x00002c0001037983 */ /* 0x000f220000300800 */
[----:B------:R-:W1:Y:S03]  /*2cc0*/  LDCU UR6, c[0x0][0x360] ;  /* 0x00006c00ff0677ac */ /* 0x000e660008000800 */
[----:B---3--:R-:W3:Y:S01]  /*2cd0*/  LDL.LU R2, [R1+0x30] ;  /* 0x0000300001027983 */ /* 0x008ee20000300800 */
[----:B------:R-:W1:Y:S01]  /*2ce0*/  LDC R0, c[0x0][0x370] ;  /* 0x0000dc00ff007b82 */ /* 0x000e620000000800 */
[----:B------:R-:W5:Y:S01]  /*2cf0*/  LDCU.64 UR8, c[0x0][0x380] ;  /* 0x00007000ff0877ac */ /* 0x000f620008000a00 */
[----:B-1----:R-:W-:-:S05]  /*2d00*/  IMAD R0, R0, UR6, RZ ;  /* 0x0000000600007c24 */ /* 0x002fca000f8e02ff */
[----:B----4-:R-:W-:-:S05]  /*2d10*/  IADD3 R3, P0, PT, R0, R3, RZ ;  /* 0x0000000300037210 */ /* 0x010fca0007f1e0ff */
[----:B---3--:R-:W-:Y:S01]  /*2d20*/  IMAD.X R2, RZ, RZ, R2, P0 ;  /* 0x000000ffff027224 */ /* 0x008fe200000e0602 */
[----:B------:R1:W-:Y:S01]  /*2d30*/  STL [R1+0x2c], R3 ;  /* 0x00002c0301007387 */ /* 0x0003e20000100800 */
[----:B-----5:R-:W-:-:S03]  /*2d40*/  ISETP.GE.U32.AND P0, PT, R3, UR8, PT ;  /* 0x0000000803007c0c */ /* 0x020fc6000bf06070 */
[----:B------:R1:W-:Y:S01]  /*2d50*/  STL [R1+0x30], R2 ;  /* 0x0000300201007387 */ /* 0x0003e20000100800 */
[----:B------:R-:W-:-:S13]  /*2d60*/  ISETP.GE.AND.EX P0, PT, R2, UR9, PT, P0 ;  /* 0x0000000902007c0c */ /* 0x000fda000bf06300 */
[----:B-1----:R-:W-:Y:S05]  /*2d70*/  @!P0 BRA `(.L_x_466) ;  /* 0xffffffd400108947 */ /* 0x002fea000383ffff */
[----:B------:R-:W-:Y:S05]  /*2d80*/  EXIT ;  /* 0x000000000000794d */ /* 0x000fea0003800000 */
        .weak           $__internal_8_$__cuda_sm20_div_s64
        .type           $__internal_8_$__cuda_sm20_div_s64,@function
        .size           $__internal_8_$__cuda_sm20_div_s64,(.L_x_524 - $__internal_8_$__cuda_sm20_div_s64)
$__internal_8_$__cuda_sm20_div_s64:
        /* <DEDUP_REMOVED lines=15> */
[----:B------:R-:W-:Y:S02]  /*2e80*/  IMAD.X R19, RZ, RZ, ~R15, P0 ;  /* 0x000000ffff137224 */ /* 0x000fe400000e0e0f */
[----:B------:R-:W-:Y:S02]  /*2e90*/  IMAD.MOV.U32 R15, RZ, RZ, R12 ;  /* 0x000000ffff0f7224 */ /* 0x000fe400078e000c */
[-C--:B------:R-:W-:Y:S02]  /*2ea0*/  IMAD R21, R13, R19.reuse, RZ ;  /* 0x000000130d157224 */ /* 0x080fe400078e02ff */
[----:B------:R-:W-:-:S04]  /*2eb0*/  IMAD.WIDE.U32 R14, P0, R12, R19, R14 ;  /* 0x000000130c0e7225 */ /* 0x000fc8000780000e */
[----:B------:R-:W-:-:S04]  /*2ec0*/  IMAD.HI.U32 R19, R13, R19, RZ ;  /* 0x000000130d137227 */ /* 0x000fc800078e00ff */
[----:B------:R-:W-:-:S04]  /*2ed0*/  IMAD.HI.U32 R14, P1, R13, R17, R14 ;  /* 0x000000110d0e7227 */ /* 0x000fc8000782000e */
[----:B------:R-:W-:Y:S01]  /*2ee0*/  IMAD.X R10, R19, 0x1, R13, P0 ;  /* 0x00000001130a7824 */ /* 0x000fe200000e060d */
[----:B------:R-:W-:Y:S02]  /*2ef0*/  IADD3 R15, P2, PT, R21, R14, RZ ;  /* 0x0000000e150f7210 */ /* 0x000fe40007f5e0ff */
[----:B------:R-:W-:Y:S02]  /*2f00*/  IADD3 R21, P4, PT, RZ, -R16, RZ ;  /* 0x80000010ff157210 */ /* 0x000fe40007f9e0ff */
[----:B------:R-:W-:Y:S01]  /*2f10*/  IADD3.X R17, PT, PT, RZ, RZ, R10, P2, P1 ;  /* 0x000000ffff117210 */ /* 0x000fe200017e240a */
[----:B------:R-:W-:Y:S01]  /*2f20*/  IMAD.WIDE.U32 R12, R15, R6, RZ ;  /* 0x000000060f0c7225 */ /* 0x000fe200078e00ff */
[----:B------:R-:W-:-:S03]  /*2f30*/  SEL R21, R21, R16, !P3 ;  /* 0x0000001015157207 */ /* 0x000fc60005800000 */
[----:B------:R-:W-:Y:S01]  /*2f40*/  IMAD R10, R15, R7, R13 ;  /* 0x000000070f0a7224 */ /* 0x000fe200078e020d */
[----:B------:R-:W-:-:S03]  /*2f50*/  IADD3 R13, P0, PT, RZ, -R12, RZ ;  /* 0x8000000cff0d7210 */ /* 0x000fc60007f1e0ff */
[----:B------:R-:W-:Y:S02]  /*2f60*/  IMAD R10, R17, R6, R10 ;  /* 0x00000006110a7224 */ /* 0x000fe400078e020a */
[----:B------:R-:W-:-:S04]  /*2f70*/  IMAD.HI.U32 R14, R15, R13, RZ ;  /* 0x0000000d0f0e7227 */ /* 0x000fc800078e00ff */
[----:B------:R-:W-:-:S04]  /*2f80*/  IMAD.X R10, RZ, RZ, ~R10, P0 ;  /* 0x000000ffff0a7224 */ /* 0x000fc800000e0e0a */
[----:B------:R-:W-:-:S04]  /*2f90*/  IMAD.WIDE.U32 R14, P0, R15, R10, R14 ;  /* 0x0000000a0f0e7225 */ /* 0x000fc8000780000e */
[C---:B------:R-:W-:Y:S02]  /*2fa0*/  IMAD R12, R17.reuse, R10, RZ ;  /* 0x0000000a110c7224 */ /* 0x040fe400078e02ff */
[----:B------:R-:W-:-:S04]  /*2fb0*/  IMAD.HI.U32 R15, P1, R17, R13, R14 ;  /* 0x0000000d110f7227 */ /* 0x000fc8000782000e */
[----:B------:R-:W-:Y:S01]  /*2fc0*/  IMAD.X R14, RZ, RZ, ~R11, P4 ;  /* 0x000000ffff0e7224 */ /* 0x000fe200020e0e0b */
[----:B------:R-:W-:Y:S01]  /*2fd0*/  IADD3 R15, P2, PT, R12, R15, RZ ;  /* 0x0000000f0c0f7210 */ /* 0x000fe20007f5e0ff */
[----:B------:R-:W-:-:S03]  /*2fe0*/  IMAD.HI.U32 R10, R17, R10, RZ ;  /* 0x0000000a110a7227 */ /* 0x000fc600078e00ff */
[----:B------:R-:W-:Y:S01]  /*2ff0*/  SEL R14, R14, R11, !P3 ;  /* 0x0000000b0e0e7207 */ /* 0x000fe20005800000 */
[----:B------:R-:W-:Y:S01]  /*3000*/  IMAD.HI.U32 R12, R15, R21, RZ ;  /* 0x000000150f0c7227 */ /* 0x000fe200078e00ff */
[----:B------:R-:W-:-:S03]  /*3010*/  IADD3.X R17, PT, PT, R10, R17, RZ, P0, !PT ;  /* 0x000000110a117210 */ /* 0x000fc600007fe4ff */
[----:B------:R-:W-:Y:S01]  /*3020*/  IMAD.MOV.U32 R13, RZ, RZ, RZ ;  /* 0x000000ffff0d7224 */ /* 0x000fe200078e00ff */
[----:B------:R-:W-:Y:S01]  /*3030*/  IADD3.X R17, PT, PT, RZ, RZ, R17, P2, P1 ;  /* 0x000000ffff117210 */ /* 0x000fe200017e2411 */
[----:B------:R-:W-:-:S04]  /*3040*/  IMAD.WIDE.U32 R12, R15, R14, R12 ;  /* 0x0000000e0f0c7225 */ /* 0x000fc800078e000c */
[C---:B------:R-:W-:Y:S02]  /*3050*/  IMAD R15, R17.reuse, R14, RZ ;  /* 0x0000000e110f7224 */ /* 0x040fe400078e02ff */
[----:B------:R-:W-:-:S04]  /*3060*/  IMAD.HI.U32 R12, P0, R17, R21, R12 ;  /* 0x00000015110c7227 */ /* 0x000fc8000780000c */
[----:B------:R-:W-:Y:S01]  /*3070*/  IMAD.HI.U32 R10, R17, R14, RZ ;  /* 0x0000000e110a7227 */ /* 0x000fe200078e00ff */
[----:B------:R-:W-:-:S03]  /*3080*/  IADD3 R15, P1, PT, R15, R12, RZ ;  /* 0x0000000c0f0f7210 */ /* 0x000fc60007f3e0ff */
[----:B------:R-:W-:Y:S02]  /*3090*/  IMAD.X R10, RZ, RZ, R10, P0 ;  /* 0x000000ffff0a7224 */ /* 0x000fe400000e060a */
[----:B------:R-:W-:-:S04]  /*30a0*/  IMAD.WIDE.U32 R12, R15, R6, RZ ;  /* 0x000000060f0c7225 */ /* 0x000fc800078e00ff */
[----:B------:R-:W-:Y:S01]  /*30b0*/  IMAD.X R17, RZ, RZ, R10, P1 ;  /* 0x000000ffff117224 */ /* 0x000fe200008e060a */
[----:B------:R-:W-:Y:S01]  /*30c0*/  IADD3 R21, P1, PT, -R12, R21, RZ ;  /* 0x000000150c157210 */ /* 0x000fe20007f3e1ff */
[----:B------:R-:W-:-:S03]  /*30d0*/  IMAD R10, R15, R7, R13 ;  /* 0x000000070f0a7224 */ /* 0x000fc600078e020d */
[-C--:B------:R-:W-:Y:S01]  /*30e0*/  ISETP.GE.U32.AND P0, PT, R21, R6.reuse, PT ;  /* 0x000000061500720c */ /* 0x080fe20003f06070 */
[----:B------:R-:W-:-:S04]  /*30f0*/  IMAD R10, R17, R6, R10 ;  /* 0x00000006110a7224 */ /* 0x000fc800078e020a */
[----:B------:R-:W-:Y:S01]  /*3100*/  IMAD.X R23, R14, 0x1, ~R10, P1 ;  /* 0x000000010e177824 */ /* 0x000fe200008e0e0a */
[----:B------:R-:W-:Y:S02]  /*3110*/  IADD3 R13, P1, PT, R21, -R6, RZ ;  /* 0x80000006150d7210 */ /* 0x000fe40007f3e0ff */
[----:B------:R-:W-:Y:S02]  /*3120*/  IADD3 R10, P2, PT, R15, 0x1, RZ ;  /* 0x000000010f0a7810 */ /* 0x000fe40007f5e0ff */
[C---:B------:R-:W-:Y:S01]  /*3130*/  ISETP.GE.U32.AND.EX P0, PT, R23.reuse, R7, PT, P0 ;  /* 0x000000071700720c */ /* 0x040fe20003f06100 */
[----:B------:R-:W-:Y:S01]  /*3140*/  IMAD.X R19, R23, 0x1, ~R7, P1 ;  /* 0x0000000117137824 */ /* 0x000fe200008e0e07 */
[----:B------:R-:W-:Y:S02]  /*3150*/  IADD3.X R12, PT, PT, RZ, R17, RZ, P2, !PT ;  /* 0x00000011ff0c7210 */ /* 0x000fe400017fe4ff */
[----:B------:R-:W-:Y:S02]  /*3160*/  SEL R13, R13, R21, P0 ;  /* 0x000000150d0d7207 */ /* 0x000fe40000000000 */
[----:B------:R-:W-:-:S02]  /*3170*/  SEL R15, R10, R15, P0 ;  /* 0x0000000f0a0f7207 */ /* 0x000fc40000000000 */
[----:B------:R-:W-:Y:S02]  /*3180*/  SEL R19, R19, R23, P0 ;  /* 0x0000001713137207 */ /* 0x000fe40000000000 */
[----:B------:R-:W-:Y:S02]  /*3190*/  ISETP.GE.U32.AND P1, PT, R13, R6, PT ;  /* 0x000000060d00720c */ /* 0x000fe40003f26070 */
[----:B------:R-:W-:Y:S02]  /*31a0*/  SEL R6, R12, R17, P0 ;  /* 0x000000110c067207 */ /* 0x000fe40000000000 */
[----:B------:R-:W-:Y:S02]  /*31b0*/  IADD3 R22, P2, PT, R15, 0x1, RZ ;  /* 0x000000010f167810 */ /* 0x000fe40007f5e0ff */
[----:B------:R-:W-:Y:S02]  /*31c0*/  ISETP.GE.U32.AND.EX P0, PT, R19, R7, PT, P1 ;  /* 0x000000071300720c */ /* 0x000fe40003f06110 */
[----:B------:R-:W-:Y:S01]  /*31d0*/  LOP3.LUT R10, R8, R11, RZ, 0x3c, !PT ;  /* 0x0000000b080a7212 */ /* 0x000fe200078e3cff */
[----:B------:R-:W-:Y:S01]  /*31e0*/  IMAD.X R23, RZ, RZ, R6, P2 ;  /* 0x000000ffff177224 */ /* 0x000fe200010e0606 */
[----:B------:R-:W-:-:S02]  /*31f0*/  SEL R22, R22, R15, P0 ;  /* 0x0000000f16167207 */ /* 0x000fc40000000000 */
[----:B------:R-:W-:Y:S02]  /*3200*/  ISETP.GE.AND P1, PT, R10, RZ, PT ;  /* 0x000000ff0a00720c */ /* 0x000fe40003f26270 */
[----:B------:R-:W-:Y:S02]  /*3210*/  SEL R23, R23, R6, P0 ;  /* 0x0000000617177207 */ /* 0x000fe40000000000 */
[-C--:B------:R-:W-:Y:S02]  /*3220*/  IADD3 R7, P2, PT, RZ, -R22.reuse, RZ ;  /* 0x80000016ff077210 */ /* 0x080fe40007f5e0ff */
[----:B------:R-:W-:Y:S02]  /*3230*/  ISETP.NE.U32.AND P0, PT, R9, RZ, PT ;  /* 0x000000ff0900720c */ /* 0x000fe40003f05070 */
[----:B------:R-:W-:Y:S01]  /*3240*/  SEL R22, R7, R22, !P1 ;  /* 0x0000001607167207 */ /* 0x000fe20004800000 */
[----:B------:R-:W-:Y:S01]  /*3250*/  IMAD.X R6, RZ, RZ, ~R23, P2 ;  /* 0x000000ffff067224 */ /* 0x000fe200010e0e17 */
[----:B------:R-:W-:Y:S01]  /*3260*/  ISETP.NE.AND.EX P0, PT, R8, RZ, PT, P0 ;  /* 0x000000ff0800720c */ /* 0x000fe20003f05300 */
[----:B------:R-:W-:-:S03]  /*3270*/  IMAD.MOV.U32 R7, RZ, RZ, 0x0 ;  /* 0x00000000ff077424 */ /* 0x000fc600078e00ff */
[----:B------:R-:W-:Y:S01]  /*3280*/  SEL R23, R6, R23, !P1 ;  /* 0x0000001706177207 */ /* 0x000fe20004800000 */
[----:B------:R-:W-:Y:S01]  /*3290*/  IMAD.MOV.U32 R6, RZ, RZ, R2 ;  /* 0x000000ffff067224 */ /* 0x000fe200078e0002 */
[----:B------:R-:W-:Y:S02]  /*32a0*/  SEL R22, R22, 0xffffffff, P0 ;  /* 0xffffffff16167807 */ /* 0x000fe40000000000 */
[----:B------:R-:W-:Y:S01]  /*32b0*/  SEL R23, R23, 0xffffffff, P0 ;  /* 0xffffffff17177807 */ /* 0x000fe20000000000 */
[----:B------:R-:W-:Y:S06]  /*32c0*/  RET.REL.NODEC R6 `(_ZN2at6native13im2col_kernelIN3c108BFloat16EEEvlPKT_llllllllllllPS4_) ;  /* 0xffffffcc064c7950 */ /* 0x000fec0003c3ffff */
.L_x_467:
        /* <DEDUP_REMOVED lines=11> */
.L_x_524:


//--------------------- .text._ZN2at6native13im2col_kernelIN3c104HalfEEEvlPKT_llllllllllllPS4_ --------------------------
	.section	.text._ZN2at6native13im2col_kernelIN3c104HalfEEEvlPKT_llllllllllllPS4_,"ax",@progbits
	.align	128
        .global         _ZN2at6native13im2col_kernelIN3c104HalfEEEvlPKT_llllllllllllPS4_
        .type           _ZN2at6native13im2col_kernelIN3c104HalfEEEvlPKT_llllllllllllPS4_,@function
        .size           _ZN2at6native13im2col_kernelIN3c104HalfEEEvlPKT_llllllllllllPS4_,(.L_x_525 - _ZN2at6native13im2col_kernelIN3c104HalfEEEvlPKT_llllllllllllPS4_)
        .other          _ZN2at6native13im2col_kernelIN3c104HalfEEEvlPKT_llllllllllllPS4_,@"STO_CUDA_ENTRY STV_DEFAULT"
_ZN2at6native13im2col_kernelIN3c104HalfEEEvlPKT_llllllllllllPS4_:
.text._ZN2at6native13im2col_kernelIN3c104HalfEEEvlPKT_llllllllllllPS4_:
        /* <DEDUP_REMOVED lines=28> */
.L_x_482:
        /* <DEDUP_REMOVED lines=31> */
.L_x_469:
[----:B------:R-:W0:Y:S01]  /*03b0*/  LDCU.64 UR6, c[0x0][0x3e8] ;  /* 0x00007d00ff0677ac */ /* 0x000e220008000a00 */
[----:B-----5:R-:W-:Y:S01]  /*03c0*/  IMAD.MOV.U32 R16, RZ, RZ, R7 ;  /* 0x000000ffff107224 */ /* 0x020fe200078e0007 */
[----:B------:R-:W-:Y:S01]  /*03d0*/  MOV R2, 0x420 ;  /* 0x0000042000027802 */ /* 0x000fe20000000f00 */
[----:B------:R-:W-:Y:S01]  /*03e0*/  IMAD.MOV.U32 R11, RZ, RZ, R6 ;  /* 0x000000ffff0b7224 */ /* 0x000fe200078e0006 */
[----:B0-----:R-:W-:Y:S01]  /*03f0*/  MOV R9, UR6 ;  /* 0x0000000600097c02 */ /* 0x001fe20008000f00 */
[----:B------:R-:W-:-:S07]  /*0400*/  IMAD.U32 R8, RZ, RZ, UR7 ;  /* 0x00000007ff087e24 */ /* 0x000fce000f8e00ff */
[----:B------:R-:W-:Y:S05]  /*0410*/  CALL.REL.NOINC `($__internal_9_$__cuda_sm20_div_s64) ;  /* 0x00000028005c7944 */ /* 0x000fea0003c00000 */
        /* <DEDUP_REMOVED lines=12> */
.L_x_470:
[----:B------:R-:W-:Y:S05]  /*04e0*/  BSYNC.RECONVERGENT B0 ;  /* 0x0000000000007941 */ /* 0x000fea0003800200 */
.L_x_468:
        /* <DEDUP_REMOVED lines=31> */
.L_x_472:
[----:B------:R-:W0:Y:S01]  /*06e0*/  LDCU.64 UR6, c[0x0][0x3e0] ;  /* 0x00007c00ff0677ac */ /* 0x000e220008000a00 */
[----:B------:R-:W-:Y:S01]  /*06f0*/  IMAD.MOV.U32 R16, RZ, RZ, R4 ;  /* 0x000000ffff107224 */ /* 0x000fe200078e0004 */
[----:B------:R-:W-:Y:S01]  /*0700*/  MOV R2, 0x750 ;  /* 0x0000075000027802 */ /* 0x000fe20000000f00 */
[----:B------:R-:W-:Y:S01]  /*0710*/  IMAD.MOV.U32 R11, RZ, RZ, R5 ;  /* 0x000000ffff0b7224 */ /* 0x000fe200078e0005 */
[----:B0-----:R-:W-:Y:S01]  /*0720*/  MOV R9, UR6 ;  /* 0x0000000600097c02 */ /* 0x001fe20008000f00 */
[----:B------:R-:W-:-:S07]  /*0730*/  IMAD.U32 R8, RZ, RZ, UR7 ;  /* 0x00000007ff087e24 */ /* 0x000fce000f8e00ff */
[----:B------:R-:W-:Y:S05]  /*0740*/  CALL.REL.NOINC `($__internal_9_$__cuda_sm20_div_s64) ;  /* 0x0000002400907944 */ /* 0x000fea0003c00000 */
        /* <DEDUP_REMOVED lines=10> */
.L_x_473:
[----:B------:R-:W-:Y:S05]  /*07f0*/  BSYNC.RECONVERGENT B0 ;  /* 0x0000000000007941 */ /* 0x000fea0003800200 */
.L_x_471:
        /* <DEDUP_REMOVED lines=76> */
.L_x_481:
        /* <DEDUP_REMOVED lines=78> */
.L_x_475:
        /* <DEDUP_REMOVED lines=161> */
.L_x_474:
        /* <DEDUP_REMOVED lines=134> */
.L_x_477:
        /* <DEDUP_REMOVED lines=78> */
.L_x_478:
        /* <DEDUP_REMOVED lines=44> */
.L_x_480:
[----:B------:R-:W-:Y:S05]  /*2bb0*/  BSYNC.RECONVERGENT B0 ;  /* 0x0000000000007941 */ /* 0x000fea0003800200 */
.L_x_479:
        /* <DEDUP_REMOVED lines=9> */
.L_x_476:
        /* <DEDUP_REMOVED lines=20> */
        .weak           $__internal_9_$__cuda_sm20_div_s64
        .type           $__internal_9_$__cuda_sm20_div_s64,@function
        .size           $__internal_9_$__cuda_sm20_div_s64,(.L_x_525 - $__internal_9_$__cuda_sm20_div_s64)
$__internal_9_$__cuda_sm20_div_s64:
        /* <DEDUP_REMOVED lines=83> */
[----:B------:R-:W-:Y:S06]  /*32c0*/  RET.REL.NODEC R6 `(_ZN2at6native13im2col_kernelIN3c104HalfEEEvlPKT_llllllllllllPS4_) ;  /* 0xffffffcc064c7950 */ /* 0x000fec0003c3ffff */
.L_x_483:
        /* <DEDUP_REMOVED lines=11> */
.L_x_525:


//--------------------- .text._ZN2at6native13im2col_kernelIfEEvlPKT_llllllllllllPS2_ --------------------------
	.section	.text._ZN2at6native13im2col_kernelIfEEvlPKT_llllllllllllPS2_,"ax",@progbits
	.align	128
        .global         _ZN2at6native13im2col_kernelIfEEvlPKT_llllllllllllPS2_
        .type           _ZN2at6native13im2col_kernelIfEEvlPKT_llllllllllllPS2_,@function
        .size           _ZN2at6native13im2col_kernelIfEEvlPKT_llllllllllllPS2_,(.L_x_526 - _ZN2at6native13im2col_kernelIfEEvlPKT_llllllllllllPS2_)
        .other          _ZN2at6native13im2col_kernelIfEEvlPKT_llllllllllllPS2_,@"STO_CUDA_ENTRY STV_DEFAULT"
_ZN2at6native13im2col_kernelIfEEvlPKT_llllllllllllPS2_:
.text._ZN2at6native13im2col_kernelIfEEvlPKT_llllllllllllPS2_:
        /* <DEDUP_REMOVED lines=25> */
[----:B0-----:R-:W-:-:S12]  /*0190*/  USHF.L.U32 UR5, UR6, 0x2, URZ ;  /* 0x0000000206057899 */ /* 0x001fd800080006ff */
.L_x_498:
[----:B--2---:R-:W3:Y:S01]  /*01a0*/  LDL R6, [R1+0x30] ;  /* 0x0000300001067983 */ /* 0x004ee20000100800 */
[----:B------:R-:W3:Y:S03]  /*01b0*/  LDCU UR6, c[0x0][0x3ec] ;  /* 0x00007d80ff0677ac */ /* 0x000ee60008000800 */
[----:B------:R0:W5:Y:S01]  /*01c0*/  LDL R7, [R1+0x2c] ;  /* 0x00002c0001077983 */ /* 0x0001620000100800 */
[----:B------:R-:W-:Y:S01]  /*01d0*/  BSSY.RECONVERGENT B0, `(.L_x_484) ;  /* 0x000002f000007945 */ /* 0x000fe20003800200 */
[----:B---3--:R-:W-:-:S04]  /*01e0*/  LOP3.LUT R0, R6, UR6, RZ, 0xfc, !PT ;  /* 0x0000000606007c12 */ /* 0x008fc8000f8efcff */
[----:B------:R-:W-:-:S13]  /*01f0*/  ISETP.NE.U32.AND P0, PT, R0, RZ, PT ;  /* 0x000000ff0000720c */ /* 0x000fda0003f05070 */
[----:B01----:R-:W-:Y:S05]  /*0200*/  @P0 BRA `(.L_x_485) ;  /* 0x0000000000600947 */ /* 0x003fea0003800000 */
        /* <DEDUP_REMOVED lines=9> */
[----:B------:R-:W-:-:S04]  /*02a0*/  IMAD.HI.U32 R3, R3, R5, R2 ;  /* 0x0000000503037227 */ /* 0x000fc800078e0002 */
[----:B------:R-:W-:Y:S02]  /*02b0*/  HFMA2 R5, -RZ, RZ, 0, 0 ;  /* 0x00000000ff057431 */ /* 0x000fe400000001ff */
[----:B-----5:R-:W-:-:S04]  /*02c0*/  IMAD.HI.U32 R4, R3, R7, RZ ;  /* 0x0000000703047227 */ /* 0x020fc800078e00ff */
        /* <DEDUP_REMOVED lines=8> */
[----:B------:R-:W-:-:S05]  /*0350*/  @!P2 LOP3.LUT R4, RZ, UR6, RZ, 0x33, !PT ;  /* 0x00000006ff04ac12 */ /* 0x000fca000f8e33ff */
[----:B------:R-:W-:-:S04]  /*0360*/  IMAD.MOV R0, RZ, RZ, -R4 ;  /* 0x000000ffff007224 */ /* 0x000fc800078e0a04 */
[----:B------:R-:W-:Y:S01]  /*0370*/  IMAD R0, R0, UR6, R7 ;  /* 0x0000000600007c24 */ /* 0x000fe2000f8e0207 */
[----:B------:R-:W-:Y:S06]  /*0380*/  BRA `(.L_x_486) ;  /* 0x00000000004c7947 */ /* 0x000fec0003800000 */
.L_x_485:
[----:B------:R-:W0:Y:S01]  /*0390*/  LDCU.64 UR6, c[0x0][0x3e8] ;  /* 0x00007d00ff0677ac */ /* 0x000e220008000a00 */
[----:B-----5:R-:W-:Y:S01]  /*03a0*/  IMAD.MOV.U32 R16, RZ, RZ, R7 ;  /* 0x000000ffff107224 */ /* 0x020fe200078e0007 */
[----:B------:R-:W-:Y:S02]  /*03b0*/  MOV R11, R6 ;  /* 0x00000006000b7202 */ /* 0x000fe40000000f00 */
[----:B------:R-:W-:Y:S01]  /*03c0*/  MOV R2, 0x400 ;  /* 0x0000040000027802 */ /* 0x000fe20000000f00 */
[----:B0-----:R-:W-:Y:S02]  /*03d0*/  IMAD.U32 R9, RZ, RZ, UR6 ;  /* 0x00000006ff097e24 */ /* 0x001fe4000f8e00ff */
[----:B------:R-:W-:-:S07]  /*03e0*/  IMAD.U32 R8, RZ, RZ, UR7 ;  /* 0x00000007ff087e24 */ /* 0x000fce000f8e00ff */
[----:B--2---:R-:W-:Y:S05]  /*03f0*/  CALL.REL.NOINC `($__internal_10_$__cuda_sm20_div_s64) ;  /* 0x0000002400f47944 */ /* 0x004fea0003c00000 */
[----:B------:R-:W2:Y:S01]  /*0400*/  LDL R3, [R1+0x30] ;  /* 0x0000300001037983 */ /* 0x000ea20000100800 */
[----:B------:R-:W0:Y:S03]  /*0410*/  LDCU.64 UR6, c[0x0][0x3e8] ;  /* 0x00007d00ff0677ac */ /* 0x000e260008000a00 */
[----:B------:R-:W2:Y:S01]  /*0420*/  LDL R2, [R1+0x2c] ;  /* 0x00002c0001027983 */ /* 0x000ea20000100800 */
[-C--:B------:R-:W-:Y:S02]  /*0430*/  IADD3 R5, P0, PT, RZ, -R22.reuse, RZ ;  /* 0x80000016ff057210 */ /* 0x080fe40007f1e0ff */
[----:B------:R-:W-:-:S03]  /*0440*/  MOV R4, R22 ;  /* 0x0000001600047202 */ /* 0x000fc60000000f00 */
[----:B------:R-:W-:-:S04]  /*0450*/  IMAD.X R0, RZ, RZ, ~R23, P0 ;  /* 0x000000ffff007224 */ /* 0x000fc800000e0e17 */
[----:B0-----:R-:W-:Y:S02]  /*0460*/  IMAD R0, R0, UR6, RZ ;  /* 0x0000000600007c24 */ /* 0x001fe4000f8e02ff */
[----:B--2---:R-:W-:-:S04]  /*0470*/  IMAD.WIDE.U32 R2, R5, UR6, R2 ;  /* 0x0000000605027c25 */ /* 0x004fc8000f8e0002 */
[----:B------:R-:W-:Y:S02]  /*0480*/  IMAD R5, R5, UR7, R0 ;  /* 0x0000000705057c24 */ /* 0x000fe4000f8e0200 */
[----:B------:R-:W-:Y:S02]  /*0490*/  IMAD.MOV.U32 R0, RZ, RZ, R2 ;  /* 0x000000ffff007224 */ /* 0x000fe400078e0002 */
[----:B------:R-:W-:Y:S02]  /*04a0*/  IMAD.IADD R3, R3, 0x1, R5 ;  /* 0x0000000103037824 */ /* 0x000fe400078e0205 */
[----:B------:R-:W-:-:S07]  /*04b0*/  IMAD.MOV.U32 R5, RZ, RZ, R23 ;  /* 0x000000ffff057224 */ /* 0x000fce00078e0017 */
.L_x_486:
[----:B--2---:R-:W-:Y:S05]  /*04c0*/  BSYNC.RECONVERGENT B0 ;  /* 0x0000000000007941 */ /* 0x004fea0003800200 */
.L_x_484:
[----:B------:R-:W0:Y:S01]  /*04d0*/  LDCU UR6, c[0x0][0x3e4] ;  /* 0x00007c80ff0677ac */ /* 0x000e220008000800 */
[----:B------:R-:W-:Y:S01]  /*04e0*/  BSSY.RECONVERGENT B0, `(.L_x_487) ;  /* 0x000002f000007945 */ /* 0x000fe20003800200 */
[----:B0-----:R-:W-:-:S05]  /*04f0*/  IMAD.U32 R11, RZ, RZ, UR6 ;  /* 0x00000006ff0b7e24 */ /* 0x001fca000f8e00ff */
[----:B------:R-:W-:-:S04]  /*0500*/  LOP3.LUT R2, R5, R11, RZ, 0xfc, !PT ;  /* 0x0000000b05027212 */ /* 0x000fc800078efcff */
[----:B------:R-:W-:-:S13]  /*0510*/  ISETP.NE.U32.AND P0, PT, R2, RZ, PT ;  /* 0x000000ff0200720c */ /* 0x000fda0003f05070 */
[----:B------:R-:W-:Y:S05]  /*0520*/  @P0 BRA `(.L_x_488) ;  /* 0x0000000000640947 */ /* 0x000fea0003800000 */
[----:B------:R-:W0:Y:S01]  /*0530*/  LDCU UR6, c[0x0][0x3e0] ;  /* 0x00007c00ff0677ac */ /* 0x000e220008000800 */
[----:B------:R-:W-:Y:S02]  /*0540*/  HFMA2 R8, -RZ, RZ, 0, 0 ;  /* 0x00000000ff087431 */ /* 0x000fe400000001ff */
[----:B------:R-:W-:Y:S02]  /*0550*/  IMAD.MOV.U32 R23, RZ, RZ, RZ ;  /* 0x000000ffff177224 */ /* 0x000fe400078e00ff */
[----:B0-----:R-:W-:-:S04]  /*0560*/  IMAD.U32 R13, RZ, RZ, UR6 ;  /* 0x00000006ff0d7e24 */ /* 0x001fc8000f8e00ff */
[----:B------:R-:W0:Y:S01]  /*0570*/  I2F.U32.RP R2, R13 ;  /* 0x0000000d00027306 */ /* 0x000e220000209000 */
[----:B------:R-:W-:-:S07]  /*0580*/  ISETP.NE.U32.AND P2, PT, R13, RZ, PT ;  /* 0x000000ff0d00720c */ /* 0x000fce0003f45070 */
[----:B0-----:R-:W0:Y:S02]  /*0590*/  MUFU.RCP R2, R2 ;  /* 0x0000000200027308 */ /* 0x001e240000001000 */
[----:B0-----:R-:W-:-:S06]  /*05a0*/  IADD3 R6, PT, PT, R2, 0xffffffe, RZ ;  /* 0x0ffffffe02067810 */ /* 0x001fcc0007ffe0ff */
        /* <DEDUP_REMOVED lines=17> */
.L_x_488:
[----:B------:R-:W0:Y:S01]  /*06c0*/  LDCU.64 UR6, c[0x0][0x3e0] ;  /* 0x00007c00ff0677ac */ /* 0x000e220008000a00 */
[----:B------:R-:W-:Y:S01]  /*06d0*/  IMAD.MOV.U32 R16, RZ, RZ, R4 ;  /* 0x000000ffff107224 */ /* 0x000fe200078e0004 */
[----:B------:R-:W-:Y:S01]  /*06e0*/  MOV R2, 0x730 ;  /* 0x0000073000027802 */ /* 0x000fe20000000f00 */
[----:B------:R-:W-:Y:S02]  /*06f0*/  IMAD.MOV.U32 R11, RZ, RZ, R5 ;  /* 0x000000ffff0b7224 */ /* 0x000fe400078e0005 */
[----:B0-----:R-:W-:Y:S01]  /*0700*/  IMAD.U32 R9, RZ, RZ, UR6 ;  /* 0x00000006ff097e24 */ /* 0x001fe2000f8e00ff */
[----:B------:R-:W-:-:S07]  /*0710*/  MOV R8, UR7 ;  /* 0x0000000700087c02 */ /* 0x000fce0008000f00 */
[----:B------:R-:W-:Y:S05]  /*0720*/  CALL.REL.NOINC `($__internal_10_$__cuda_sm20_div_s64) ;  /* 0x0000002400287944 */ /* 0x000fea0003c00000 */
[----:B------:R-:W0:Y:S01]  /*0730*/  LDCU.64 UR6, c[0x0][0x3e0] ;  /* 0x00007c00ff0677ac */ /* 0x000e220008000a00 */
[----:B------:R-:W-:-:S05]  /*0740*/  IADD3 R7, P0, PT, RZ, -R22, RZ ;  /* 0x80000016ff077210 */ /* 0x000fca0007f1e0ff */
[----:B------:R-:W-:Y:S02]  /*0750*/  IMAD.X R2, RZ, RZ, ~R23, P0 ;  /* 0x000000ffff027224 */ /* 0x000fe400000e0e17 */
[----:B0-----:R-:W-:Y:S01]  /*0760*/  IMAD.U32 R13, RZ, RZ, UR6 ;  /* 0x00000006ff0d7e24 */ /* 0x001fe2000f8e00ff */
[----:B------:R-:W-:-:S03]  /*0770*/  MOV R11, UR7 ;  /* 0x00000007000b7c02 */ /* 0x000fc60008000f00 */
[-C--:B------:R-:W-:Y:S02]  /*0780*/  IMAD R2, R2, R13.reuse, RZ ;  /* 0x0000000d02027224 */ /* 0x080fe400078e02ff */
[----:B------:R-:W-:-:S04]  /*0790*/  IMAD.WIDE.U32 R4, R7, R13, R4 ;  /* 0x0000000d07047225 */ /* 0x000fc800078e0004 */
[----:B------:R-:W-:Y:S02]  /*07a0*/  IMAD R7, R7, R11, R2 ;  /* 0x0000000b07077224 */ /* 0x000fe400078e0202 */
[----:B------:R-:W-:Y:S02]  /*07b0*/  IMAD.MOV.U32 R9, RZ, RZ, R4 ;  /* 0x000000ffff097224 */ /* 0x000fe400078e0004 */
[----:B------:R-:W-:-:S07]  /*07c0*/  IMAD.IADD R8, R5, 0x1, R7 ;  /* 0x0000000105087824 */ /* 0x000fce00078e0207 */
.L_x_489:
[----:B------:R-:W-:Y:S05]  /*07d0*/  BSYNC.RECONVERGENT B0 ;  /* 0x0000000000007941 */ /* 0x000fea0003800200 */
.L_x_487:
[----:B------:R-:W0:Y:S01]  /*07e0*/  LDCU.128 UR12, c[0x0][0x3a0] ;  /* 0x00007400ff0c77ac */ /* 0x000e220008000c00 */
[----:B------:R-:W1:Y:S01]  /*07f0*/  LDC.64 R54, c[0x0][0x3b0] ;  /* 0x0000ec00ff367b82 */ /* 0x000e620000000a00 */
[----:B------:R-:W-:Y:S02]  /*0800*/  MOV R6, R9 ;  /* 0x0000000900067202 */ /* 0x000fe40000000f00 */
[----:B------:R-:W-:-:S05]  /*0810*/  CS2R R52, SRZ ;  /* 0x0000000000347805 */ /* 0x000fca000001ff00 */
[----:B------:R-:W2:Y:S01]  /*0820*/  LDC.64 R50, c[0x0][0x3b8] ;  /* 0x0000ee00ff327b82 */ /* 0x000ea20000000a00 */
[----:B0-----:R-:W-:Y:S02]  /*0830*/  UIMAD UR8, UR15, UR12, URZ ;  /* 0x0000000c0f0872a4 */ /* 0x001fe4000f8e02ff */
[----:B------:R-:W-:Y:S02]  /*0840*/  UIMAD.WIDE.U32 UR6, UR14, UR12, URZ ;  /* 0x0000000c0e0672a5 */ /* 0x000fe4000f8e00ff */
[----:B------:R-:W-:Y:S01]  /*0850*/  UIMAD UR8, UR14, UR13, UR8 ;  /* 0x0000000d0e0872a4 */ /* 0x000fe2000f8e0208 */
[----:B------:R-:W0:Y:S01]  /*0860*/  LDCU.64 UR12, c[0x0][0x3e8] ;  /* 0x00007d00ff0c77ac */ /* 0x000e220008000a00 */
[----:B-1----:R-:W-:Y:S02]  /*0870*/  IADD3 R54, P0, PT, RZ, -R54, RZ ;  /* 0x80000036ff367210 */ /* 0x002fe40007f1e0ff */
[----:B------:R-:W-:Y:S01]  /*0880*/  IMAD.WIDE.U32 R4, R13, UR6, RZ ;  /* 0x000000060d047c25 */ /* 0x000fe2000f8e00ff */
[----:B------:R-:W-:-:S03]  /*0890*/  UIADD3 UR7, UPT, UPT, UR7, UR8, URZ ;  /* 0x0000000807077290 */ /* 0x000fc6000fffe0ff */
[----:B------:R-:W-:-:S03]  /*08a0*/  IMAD.X R55, RZ, RZ, ~R55, P0 ;  /* 0x000000ffff377224 */ /* 0x000fc600000e0e37 */
[----:B------:R-:W1:Y:S01]  /*08b0*/  LDCU.128 UR8, c[0x0][0x3c0] ;  /* 0x00007800ff0877ac */ /* 0x000e620008000c00 */
[----:B------:R-:W-:Y:S01]  /*08c0*/  IMAD R2, R13, UR7, RZ ;  /* 0x000000070d027c24 */ /* 0x000fe2000f8e02ff */
[----:B--2---:R-:W-:-:S03]  /*08d0*/  SHF.L.U64.HI R57, R50, 0x2, R51 ;  /* 0x0000000232397819 */ /* 0x004fc60000010233 */
[----:B------:R-:W-:Y:S01]  /*08e0*/  IMAD R7, R11, UR6, R2 ;  /* 0x000000060b077c24 */ /* 0x000fe2000f8e0202 */
[----:B------:R-:W2:Y:S03]  /*08f0*/  LDCU.64 UR6, c[0x0][0x3f0] ;  /* 0x00007e00ff0677ac */ /* 0x000ea60008000a00 */
        /* <DEDUP_REMOVED lines=15> */
[----:B--2---:R-:W-:Y:S01]  /*09f0*/  LEA R17, P1, R18, UR6, 0x2 ;  /* 0x0000000612117c11 */ /* 0x004fe2000f8210ff */
[----:B------:R-:W-:Y:S01]  /*0a00*/  IMAD.WIDE.U32 R54, R9, UR8, R54 ;  /* 0x0000000809367c25 */ /* 0x000fe2000f8e0036 */
[----:B------:R-:W-:-:S03]  /*0a10*/  IADD3 R7, PT, PT, R19, R7, RZ ;  /* 0x0000000713077210 */ /* 0x000fc60007ffe0ff */
[----:B------:R-:W-:Y:S01]  /*0a20*/  IMAD R19, R0, UR11, R3 ;  /* 0x0000000b00137c24 */ /* 0x000fe2000f8e0203 */
[----:B------:R-:W-:Y:S01]  /*0a30*/  LEA.HI.X R18, R18, UR7, R7, 0x2, P1 ;  /* 0x0000000712127c11 */ /* 0x000fe200088f1407 */
[----:B------:R-:W-:Y:S01]  /*0a40*/  IMAD.WIDE.U32 R2, R0, UR10, RZ ;  /* 0x0000000a00027c25 */ /* 0x000fe2000f8e00ff */
[----:B------:R-:W-:-:S03]  /*0a50*/  IADD3 R56, PT, PT, R55, R21, RZ ;  /* 0x0000001537387210 */ /* 0x000fc60007ffe0ff */
[----:B------:R-:W-:Y:S01]  /*0a60*/  IMAD.X R7, RZ, RZ, ~R51, P0 ;  /* 0x000000ffff077224 */ /* 0x000fe200000e0e33 */
[----:B------:R-:W-:Y:S01]  /*0a70*/  IADD3 R19, PT, PT, R3, R19, RZ ;  /* 0x0000001303137210 */ /* 0x000fe20007ffe0ff */
[----:B------:R-:W-:Y:S02]  /*0a80*/  IMAD.SHL.U32 R15, R2, 0x4, RZ ;  /* 0x00000004020f7824 */ /* 0x000fe400078e00ff */
[----:B-1----:R-:W-:Y:S01]  /*0a90*/  IMAD.WIDE.U32 R8, R4, 0x7, R6 ;  /* 0x0000000704087825 */ /* 0x002fe200078e0006 */
[----:B------:R-:W-:Y:S02]  /*0aa0*/  SHF.L.U64.HI R0, R2, 0x2, R19 ;  /* 0x0000000202007819 */ /* 0x000fe40000010213 */
[----:B------:R-:W-:Y:S01]  /*0ab0*/  LEA R15, P0, -R50, R15, 0x2 ;  /* 0x0000000f320f7211 */ /* 0x000fe200078011ff */
[----:B------:R-:W-:Y:S01]  /*0ac0*/  IMAD R14, R5, 0x7, RZ ;  /* 0x00000007050e7824 */ /* 0x000fe200078e02ff */
[----:B------:R-:W-:Y:S01]  /*0ad0*/  IADD3 R58, P1, PT, R2, R8, RZ ;  /* 0x00000008023a7210 */ /* 0x000fe20007f3e0ff */
[----:B------:R-:W-:-:S02]  /*0ae0*/  IMAD.WIDE.U32 R12, R4, 0x5, R6 ;  /* 0x00000005040c7825 */ /* 0x000fc400078e0006 */
[----:B------:R-:W-:Y:S01]  /*0af0*/  STL [R1+0x28], R15 ;  /* 0x0000280f01007387 */ /* 0x000fe20000100800 */
[----:B------:R-:W-:Y:S01]  /*0b00*/  IADD3.X R59, PT, PT, R19, R9, R14, P1, !PT ;  /* 0x00000009133b7210 */ /* 0x000fe20000ffe40e */
[----:B------:R-:W-:Y:S01]  /*0b10*/  IMAD R20, R5, 0x5, RZ ;  /* 0x0000000505147824 */ /* 0x000fe200078e02ff */
[----:B------:R-:W-:Y:S01]  /*0b20*/  IADD3 R24, P3, PT, R2, R12, RZ ;  /* 0x0000000c02187210 */ /* 0x000fe20007f7e0ff */
[----:B------:R-:W-:-:S03]  /*0b30*/  IMAD.WIDE.U32 R10, R4, 0x6, R6 ;  /* 0x00000006040a7825 */ /* 0x000fc600078e0006 */
[----:B------:R-:W-:Y:S01]  /*0b40*/  IADD3.X R25, PT, PT, R19, R13, R20, P3, !PT ;  /* 0x0000000d13197210 */ /* 0x000fe20001ffe414 */
[----:B------:R-:W-:Y:S01]  /*0b50*/  IMAD.X R57, R0, 0x1, ~R57, P0 ;  /* 0x0000000100397824 */ /* 0x000fe200000e0e39 */
[C---:B------:R-:W-:Y:S01]  /*0b60*/  IADD3 R8, P0, P1, R2.reuse, R4, -R50 ;  /* 0x0000000402087210 */ /* 0x040fe2000791e832 */
[----:B------:R-:W-:Y:S01]  /*0b70*/  IMAD R16, R5, 0x6, RZ ;  /* 0x0000000605107824 */ /* 0x000fe200078e02ff */
[----:B------:R-:W-:Y:S01]  /*0b80*/  IADD3 R60, P2, PT, R2, R10, RZ ;  /* 0x0000000a023c7210 */ /* 0x000fe20007f5e0ff */
[C---:B------:R-:W-:Y:S01]  /*0b90*/  IMAD.SHL.U32 R3, R4.reuse, 0x2, RZ ;  /* 0x0000000204037824 */ /* 0x040fe200078e00ff */
[C---:B------:R-:W-:Y:S01]  /*0ba0*/  IADD3.X R9, PT, PT, R19.reuse, R5, ~R51, P0, P1 ;  /* 0x0000000513097210 */ /* 0x040fe200007e2c33 */
[C---:B------:R-:W-:Y:S01]  /*0bb0*/  IMAD.WIDE.U32 R6, R4.reuse, 0x3, R6 ;  /* 0x0000000304067825 */ /* 0x040fe200078e0006 */
[----:B------:R-:W-:Y:S01]  /*0bc0*/  IADD3.X R61, PT, PT, R19, R11, R16, P2, !PT ;  /* 0x0000000b133d7210 */ /* 0x000fe200017fe410 */
[----:B------:R-:W-:Y:S01]  /*0bd0*/  STL.64 [R1], R24 ;  /* 0x0000001801007387 */ /* 0x000fe20000100a00 */
[----:B------:R-:W-:Y:S01]  /*0be0*/  SHF.L.U64.HI R0, R4, 0x1, R5 ;  /* 0x0000000104007819 */ /* 0x000fe20000010205 */
[----:B------:R-:W-:Y:S01]  /*0bf0*/  IMAD R4, R5, 0x3, RZ ;  /* 0x0000000305047824 */ /* 0x000fe200078e02ff */
[C---:B------:R-:W-:Y:S01]  /*0c00*/  IADD3 R12, P1, P2, R2.reuse, UR5, -R50 ;  /* 0x00000005020c7c10 */ /* 0x040fe2000fa3e832 */
[----:B------:R0:W-:Y:S01]  /*0c10*/  STL.64 [R1+0x20], R8 ;  /* 0x0000200801007387 */ /* 0x0001e20000100a00 */
[----:B------:R-:W-:-:S02]  /*0c20*/  IADD3 R10, P4, P5, R2, -R50, R3 ;  /* 0x80000032020a7210 */ /* 0x000fc40007d9e003 */
[C---:B------:R-:W-:Y:S02]  /*0c30*/  IADD3.X R13, PT, PT, R19.reuse, UR4, ~R51, P1, P2 ;  /* 0x00000004130d7c10 */ /* 0x040fe40008fe4c33 */
[----:B------:R-:W-:Y:S02]  /*0c40*/  IADD3.X R11, PT, PT, R19, ~R51, R0, P4, P5 ;  /* 0x80000033130b7210 */ /* 0x000fe400027ea400 */
[C---:B------:R-:W-:Y:S01]  /*0c50*/  IADD3 R50, P0, PT, R2.reuse, -R50, RZ ;  /* 0x8000003202327210 */ /* 0x040fe20007f1e0ff */
[----:B------:R1:W-:Y:S01]  /*0c60*/  STL.64 [R1+0x8], R12 ;  /* 0x0000080c01007387 */ /* 0x0003e20000100a00 */
[----:B0-----:R-:W-:-:S03]  /*0c70*/  IADD3 R8, P3, PT, R2, R6, RZ ;  /* 0x0000000602087210 */ /* 0x001fc60007f7e0ff */
[----:B------:R1:W-:Y:S01]  /*0c80*/  STL.64 [R1+0x18], R10 ;  /* 0x0000180a01007387 */ /* 0x0003e20000100a00 */
[C---:B------:R-:W-:Y:S01]  /*0c90*/  IMAD.X R51, R19.reuse, 0x1, ~R51, P0 ;  /* 0x0000000113337824 */ /* 0x040fe200000e0e33 */
[----:B------:R-:W-:-:S05]  /*0ca0*/  IADD3.X R9, PT, PT, R19, R7, R4, P3, !PT ;  /* 0x0000000713097210 */ /* 0x000fca0001ffe404 */
[----:B------:R1:W-:Y:S03]  /*0cb0*/  STL.64 [R1+0x10], R8 ;  /* 0x0000100801007387 */ /* 0x0003e60000100a00 */
.L_x_497:
[----:B0-----:R-:W0:Y:S01]  /*0cc0*/  LDCU.64 UR6, c[0x0][0x3a8] ;  /* 0x00007500ff0677ac */ /* 0x001e220008000a00 */
[----:B---3--:R-:W-:Y:S02]  /*0cd0*/  IMAD.MOV.U32 R2, RZ, RZ, R54 ;  /* 0x000000ffff027224 */ /* 0x008fe400078e0036 */
[----:B------:R-:W-:Y:S02]  /*0ce0*/  HFMA2 R0, -RZ, RZ, 0, 0 ;  /* 0x00000000ff007431 */ /* 0x000fe400000001ff */
[----:B------:R-:W-:Y:S01]  /*0cf0*/  IMAD.MOV.U32 R3, RZ, RZ, R56 ;  /* 0x000000ffff037224 */ /* 0x000fe200078e0038 */
[----:B--2---:R-:W2:Y:S01]  /*0d00*/  LDCU.64 UR8, c[0x0][0x3d0] ;  /* 0x00007a00ff0877ac */ /* 0x004ea20008000a00 */
[----:B------:R-:W-:Y:S01]  /*0d10*/  IMAD.MOV.U32 R15, RZ, RZ, RZ ;  /* 0x000000ffff0f7224 */ /* 0x000fe200078e00ff */
[----:B0-----:R-:W-:-:S04]  /*0d20*/  UISETP.GE.U32.AND UP0, UPT, UR6, 0x8, UPT ;  /* 0x000000080600788c */ /* 0x001fc8000bf06070 */
[----:B------:R-:W-:Y:S01]  /*0d30*/  UISETP.GE.U32.AND.EX UP0, UPT, UR7, URZ, UPT, UP0 ;  /* 0x000000ff0700728c */ /* 0x000fe2000bf06100 */
[----:B--2---:R-:W-:Y:S02]  /*0d40*/  IMAD R5, R53, UR8, RZ ;  /* 0x0000000835057c24 */ /* 0x004fe4000f8e02ff */
[----:B------:R-:W-:-:S04]  /*0d50*/  IMAD.WIDE.U32 R24, R52, UR8, R2 ;  /* 0x0000000834187c25 */ /* 0x000fc8000f8e0002 */
[----:B------:R-:W-:-:S04]  /*0d60*/  IMAD R3, R52, UR9, R5 ;  /* 0x0000000934037c24 */ /* 0x000fc8000f8e0205 */
[----:B------:R-:W-:Y:S01]  /*0d70*/  IMAD.IADD R3, R25, 0x1, R3 ;  /* 0x0000000119037824 */ /* 0x000fe200078e0203 */
[----:B------:R-:W-:Y:S06]  /*0d80*/  BRA.U !UP0, `(.L_x_490) ;  /* 0x0000000d08487547 */ /* 0x000fec000b800000 */
[----:B-1----:R-:W2:Y:S01]  /*0d90*/  LDL R10, [R1+0x28] ;  /* 0x00002800010a7983 */ /* 0x002ea20000100800 */
        /* <DEDUP_REMOVED lines=46> */
[----:B------:R-:W-:Y:S01]  /*1080*/  SHF.L.U32 R43, R20, 0x2, RZ ;  /* 0x00000002142b7819 */ /* 0x000fe200000006ff */
[----:B------:R-:W-:Y:S01]  /*1090*/  IMAD.U32 R20, RZ, RZ, UR7 ;  /* 0x00000007ff147e24 */ /* 0x000fe2000f8e00ff */
[C---:B------:R-:W-:Y:S01]  /*10a0*/  SHF.L.U64.HI R42, R4.reuse, 0x2, R19 ;  /* 0x00000002042a7819 */ /* 0x040fe20000010213 */
[----:B------:R-:W-:Y:S01]  /*10b0*/  IMAD.SHL.U32 R4, R4, 0x4, RZ ;  /* 0x0000000404047824 */ /* 0x000fe200078e00ff */
[----:B------:R-:W-:-:S02]  /*10c0*/  SHF.L.U64.HI R5, R6, 0x2, R5 ;  /* 0x0000000206057819 */ /* 0x000fc40000010205 */
[C---:B------:R-:W-:Y:S01]  /*10d0*/  SHF.L.U64.HI R7, R8.reuse, 0x2, R7 ;  /* 0x0000000208077819 */ /* 0x040fe20000010207 */
[----:B------:R-:W-:Y:S01]  /*10e0*/  IMAD.SHL.U32 R8, R8, 0x4, RZ ;  /* 0x0000000408087824 */ /* 0x000fe200078e00ff */
[----:B------:R-:W-:Y:S02]  /*10f0*/  SHF.L.U64.HI R9, R10, 0x2, R9 ;  /* 0x000000020a097819 */ /* 0x000fe40000010209 */
[C---:B------:R-:W-:Y:S01]  /*1100*/  SHF.L.U64.HI R11, R12.reuse, 0x2, R11 ;  /* 0x000000020c0b7819 */ /* 0x040fe2000001020b */
[----:B------:R-:W-:Y:S01]  /*1110*/  IMAD.SHL.U32 R12, R12, 0x4, RZ ;  /* 0x000000040c0c7824 */ /* 0x000fe200078e00ff */
[----:B------:R-:W-:Y:S01]  /*1120*/  SHF.L.U64.HI R14, R28, 0x5, R15 ;  /* 0x000000051c0e7819 */ /* 0x000fe2000001020f */
[----:B------:R-:W-:Y:S01]  /*1130*/  IMAD.MOV.U32 R15, RZ, RZ, R51 ;  /* 0x000000ffff0f7224 */ /* 0x000fe200078e0033 */
[----:B------:R-:W-:Y:S02]  /*1140*/  SHF.L.U32 R6, R6, 0x2, RZ ;  /* 0x0000000206067819 */ /* 0x000fe400000006ff */
[----:B------:R-:W-:-:S02]  /*1150*/  SHF.L.U32 R10, R10, 0x2, RZ ;  /* 0x000000020a0a7819 */ /* 0x000fc400000006ff */
[C-C-:B-1----:R-:W-:Y:S02]  /*1160*/  SHF.L.U64.HI R49, R26.reuse, 0x5, R27.reuse ;  /* 0x000000051a317819 */ /* 0x142fe4000001021b */
[----:B------:R-:W-:Y:S02]  /*1170*/  SHF.L.U64.HI R13, R26, 0x3, R27 ;  /* 0x000000031a0d7819 */ /* 0x000fe4000001021b */
[----:B------:R-:W-:Y:S02]  /*1180*/  MOV R0, UR8 ;  /* 0x0000000800007c02 */ /* 0x000fe40008000f00 */
[----:B------:R-:W-:-:S07]  /*1190*/  MOV R19, UR6 ;  /* 0x0000000600137c02 */ /* 0x000fce0008000f00 */
.L_x_491:
[----:B0-----:R-:W0:Y:S01]  /*11a0*/  LDCU.128 UR8, c[0x0][0x390] ;  /* 0x00007200ff0877ac */ /* 0x001e220008000c00 */
[----:B------:R-:W-:Y:S01]  /*11b0*/  LOP3.LUT R21, R3, R15, RZ, 0xfc, !PT ;  /* 0x0000000f03157212 */ /* 0x000fe200078efcff */
[----:B------:R-:W1:Y:S01]  /*11c0*/  LDC.64 R34, c[0x0][0x3d8] ;  /* 0x0000f600ff227b82 */ /* 0x000e620000000a00 */
[----:B------:R-:W-:Y:S01]  /*11d0*/  IMAD.MOV.U32 R40, RZ, RZ, RZ ;  /* 0x000000ffff287224 */ /* 0x000fe200078e00ff */
[----:B------:R-:W-:Y:S01]  /*11e0*/  MOV R33, R18 ;  /* 0x0000001200217202 */ /* 0x000fe20000000f00 */
[----:B------:R-:W-:-:S05]  /*11f0*/  IMAD.MOV.U32 R32, RZ, RZ, R17 ;  /* 0x000000ffff207224 */ /* 0x000fca00078e0011 */
[----:B------:R-:W2:Y:S01]  /*1200*/  LDC.64 R36, c[0x0][0x3e0] ;  /* 0x0000f800ff247b82 */ /* 0x000ea20000000a00 */
[----:B0-----:R-:W-:-:S07]  /*1210*/  ISETP.GE.U32.AND P1, PT, R16, UR10, PT ;  /* 0x0000000a10007c0c */ /* 0x001fce000bf26070 */
[----:B------:R-:W2:Y:S01]  /*1220*/  LDC.64 R38, c[0x0][0x3e8] ;  /* 0x0000fa00ff267b82 */ /* 0x000ea20000000a00 */
[----:B------:R-:W-:Y:S02]  /*1230*/  ISETP.GE.U32.AND P0, PT, R24, UR8, PT ;  /* 0x0000000818007c0c */ /* 0x000fe4000bf06070 */
[----:B------:R-:W-:-:S04]  /*1240*/  ISETP.GE.AND.EX P1, PT, R15, UR11, PT, P1 ;  /* 0x0000000b0f007c0c */ /* 0x000fc8000bf26310 */
[----:B------:R-:W-:-:S04]  /*1250*/  ISETP.GE.OR.EX P1, PT, R3, UR9, P1, P0 ;  /* 0x0000000903007c0c */ /* 0x000fc80008f26700 */
[----:B------:R-:W-:Y:S01]  /*1260*/  ISETP.LT.OR P1, PT, R21, RZ, P1 ;  /* 0x000000ff1500720c */ /* 0x000fe20000f21670 */
[----:B------:R-:W-:-:S12]  /*1270*/  IMAD.MOV.U32 R21, RZ, RZ, RZ ;  /* 0x000000ffff157224 */ /* 0x000fd800078e00ff */
[----:B------:R-:W-:-:S05]  /*1280*/  @!P1 IADD3 R30, P2, PT, R0, R48, RZ ;  /* 0x00000030001e9210 */ /* 0x000fca0007f5e0ff */
[----:B------:R-:W-:-:S05]  /*1290*/  @!P1 IMAD.X R31, R2, 0x1, R47, P2 ;  /* 0x00000001021f9824 */ /* 0x000fca00010e062f */
[----:B------:R0:W3:Y:S01]  /*12a0*/  @!P1 LDG.E R21, desc[UR16][R30.64] ;  /* 0x000000101e159981 */ /* 0x0000e2000c1e1900 */
[----:B-1----:R-:W-:-:S04]  /*12b0*/  IADD3 R27, P2, PT, R16, R34, RZ ;  /* 0x00000022101b7210 */ /* 0x002fc80007f5e0ff */
[----:B------:R-:W-:Y:S02]  /*12c0*/  ISETP.GE.U32.AND P1, PT, R27, UR10, PT ;  /* 0x0000000a1b007c0c */ /* 0x000fe4000bf26070 */
[----:B------:R-:W-:-:S04]  /*12d0*/  IADD3.X R27, PT, PT, R15, R35, RZ, P2, !PT ;  /* 0x000000230f1b7210 */ /* 0x000fc800017fe4ff */
[----:B------:R-:W-:Y:S02]  /*12e0*/  ISETP.GE.AND.EX P1, PT, R27, UR11, PT, P1 ;  /* 0x0000000b1b007c0c */ /* 0x000fe4000bf26310 */
[C---:B------:R-:W-:Y:S02]  /*12f0*/  LOP3.LUT R27, R3.reuse, R27, RZ, 0xfc, !PT ;  /* 0x0000001b031b7212 */ /* 0x040fe400078efcff */
[----:B------:R-:W-:-:S04]  /*1300*/  ISETP.GE.OR.EX P1, PT, R3, UR9, P1, P0 ;  /* 0x0000000903007c0c */ /* 0x000fc80008f26700 */
[----:B------:R-:W-:-:S13]  /*1310*/  ISETP.LT.OR P1, PT, R27, RZ, P1 ;  /* 0x000000ff1b00720c */ /* 0x000fda0000f21670 */
[----:B0-----:R-:W-:-:S05]  /*1320*/  @!P1 IADD3 R30, P2, PT, R0, R45, RZ ;  /* 0x0000002d001e9210 */ /* 0x001fca0007f5e0ff */
[----:B------:R-:W-:Y:S01]  /*1330*/  @!P1 IMAD.X R31, R2, 0x1, R46, P2 ;  /* 0x00000001021f9824 */ /* 0x000fe200010e062e */
[----:B---3--:R0:W-:Y:S04]  /*1340*/  STG.E desc[UR16][R32.64], R21 ;  /* 0x0000001520007986 */ /* 0x0081e8000c101910 */
[----:B------:R1:W3:Y:S01]  /*1350*/  @!P1 LDG.E R40, desc[UR16][R30.64] ;  /* 0x000000101e289981 */ /* 0x0002e2000c1e1900 */
[----:B--2---:R-:W-:Y:S02]  /*1360*/  IMAD R39, R39, R36, RZ ;  /* 0x0000002427277224 */ /* 0x004fe400078e02ff */
[----:B------:R-:W-:Y:S01]  /*1370*/  IMAD.MOV.U32 R27, RZ, RZ, RZ ;  /* 0x000000ffff1b7224 */ /* 0x000fe200078e00ff */
[----:B0-----:R-:W-:Y:S01]  /*1380*/  LEA R21, P2, R34, R16, 0x1 ;  /* 0x0000001022157211 */ /* 0x001fe200078408ff */
[----:B-1----:R-:W-:-:S03]  /*1390*/  IMAD.WIDE.U32 R30, R38, R36, RZ ;  /* 0x00000024261e7225 */ /* 0x002fc600078e00ff */
[----:B------:R-:W-:Y:S02]  /*13a0*/  ISETP.GE.U32.AND P1, PT, R21, UR10, PT ;  /* 0x0000000a15007c0c */ /* 0x000fe4000bf26070 */
[----:B------:R-:W-:Y:S02]  /*13b0*/  LEA.HI.X R21, R34, R15, R35, 0x1, P2 ;  /* 0x0000000f22157211 */ /* 0x000fe400010f0c23 */
[----:B------:R-:W-:Y:S02]  /*13c0*/  LEA R36, P2, R30, R17, 0x2 ;  /* 0x000000111e247211 */ /* 0x000fe400078410ff */
[----:B------:R-:W-:Y:S02]  /*13d0*/  ISETP.GE.AND.EX P1, PT, R21, UR11, PT, P1 ;  /* 0x0000000b15007c0c */ /* 0x000fe4000bf26310 */
[C---:B------:R-:W-:Y:S02]  /*13e0*/  LOP3.LUT R21, R3.reuse, R21, RZ, 0xfc, !PT ;  /* 0x0000001503157212 */ /* 0x040fe400078efcff */
[----:B------:R-:W-:-:S04]  /*13f0*/  ISETP.GE.OR.EX P1, PT, R3, UR9, P1, P0 ;  /* 0x0000000903007c0c */ /* 0x000fc80008f26700 */
[----:B------:R-:W-:Y:S01]  /*1400*/  ISETP.LT.OR P1, PT, R21, RZ, P1 ;  /* 0x000000ff1500720c */ /* 0x000fe20000f21670 */
[----:B------:R-:W-:-:S04]  /*1410*/  IMAD R21, R38, R37, R39 ;  /* 0x0000002526157224 */ /* 0x000fc800078e0227 */
[----:B------:R-:W-:-:S05]  /*1420*/  IMAD.IADD R21, R31, 0x1, R21 ;  /* 0x000000011f157824 */ /* 0x000fca00078e0215 */
[----:B------:R-:W-:-:S03]  /*1430*/  LEA.HI.X R37, R30, R18, R21, 0x2, P2 ;  /* 0x000000121e257211 */ /* 0x000fc600010f1415 */
[----:B------:R-:W-:-:S05]  /*1440*/  @!P1 IADD3 R38, P3, PT, R0, R43, RZ ;  /* 0x0000002b00269210 */ /* 0x000fca0007f7e0ff */
[----:B------:R-:W-:Y:S01]  /*1450*/  @!P1 IMAD.X R39, R2, 0x1, R44, P3 ;  /* 0x0000000102279824 */ /* 0x000fe200018e062c */
[----:B---3--:R0:W-:Y:S04]  /*1460*/  STG.E desc[UR16][R36.64], R40 ;  /* 0x0000002824007986 */ /* 0x0081e8000c101910 */
[----:B------:R1:W2:Y:S01]  /*1470*/  @!P1 LDG.E R27, desc[UR16][R38.64] ;  /* 0x00000010261b9981 */ /* 0x0002a2000c1e1900 */
[----:B------:R-:W-:Y:S01]  /*1480*/  IMAD R31, R35, 0x3, RZ ;  /* 0x00000003231f7824 */ /* 0x000fe200078e02ff */
[----:B0-----:R-:W-:Y:S01]  /*1490*/  MOV R36, R16 ;  /* 0x0000001000247202 */ /* 0x001fe20000000f00 */
[----:B------:R-:W-:-:S04]  /*14a0*/  IMAD.MOV.U32 R37, RZ, RZ, R15 ;  /* 0x000000ffff257224 */ /* 0x000fc800078e000f */
[----:B-1----:R-:W-:-:S04]  /*14b0*/  IMAD.WIDE.U32 R38, R34, 0x3, R36 ;  /* 0x0000000322267825 */ /* 0x002fc800078e0024 */
[----:B------:R-:W-:Y:S01]  /*14c0*/  IMAD.IADD R31, R31, 0x1, R39 ;  /* 0x000000011f1f7824 */ /* 0x000fe200078e0227 */
[----:B------:R-:W-:Y:S02]  /*14d0*/  ISETP.GE.U32.AND P1, PT, R38, UR10, PT ;  /* 0x0000000a26007c0c */ /* 0x000fe4000bf26070 */
[C---:B------:R-:W-:Y:S02]  /*14e0*/  LEA R38, P2, R30.reuse, R17, 0x3 ;  /* 0x000000111e267211 */ /* 0x040fe400078418ff */
[----:B------:R-:W-:Y:S02]  /*14f0*/  ISETP.GE.AND.EX P1, PT, R31, UR11, PT, P1 ;  /* 0x0000000b1f007c0c */ /* 0x000fe4000bf26310 */
[C---:B------:R-:W-:Y:S02]  /*1500*/  LOP3.LUT R31, R3.reuse, R31, RZ, 0xfc, !PT ;  /* 0x0000001f031f7212 */ /* 0x040fe400078efcff */
[----:B------:R-:W-:Y:S02]  /*1510*/  ISETP.GE.OR.EX P1, PT, R3, UR9, P1, P0 ;  /* 0x0000000903007c0c */ /* 0x000fe40008f26700 */
[----:B------:R-:W-:-:S02]  /*1520*/  LEA.HI.X R39, R30, R18, R21, 0x3, P2 ;  /* 0x000000121e277211 */ /* 0x000fc400010f1c15 */
[----:B------:R-:W-:-:S13]  /*1530*/  ISETP.LT.OR P1, PT, R31, RZ, P1 ;  /* 0x000000ff1f00720c */ /* 0x000fda0000f21670 */
[----:B------:R-:W-:-:S05]  /*1540*/  @!P1 IADD3 R40, P2, PT, R0, R4, RZ ;  /* 0x0000000400289210 */ /* 0x000fca0007f5e0ff */
[----:B------:R-:W-:Y:S01]  /*1550*/  @!P1 IMAD.X R41, R2, 0x1, R42, P2 ;  /* 0x0000000102299824 */ /* 0x000fe200010e062a */
[----:B--2---:R0:W-:Y:S02]  /*1560*/  STG.E desc[UR16][R38.64], R27 ;  /* 0x0000001b26007986 */ /* 0x0041e4000c101910 */
[----:B0-----:R-:W-:-:S06]  /*1570*/  HFMA2 R27, -RZ, RZ, 0, 0 ;  /* 0x00000000ff1b7431 */ /* 0x001fcc00000001ff */
[----:B------:R0:W2:Y:S01]  /*1580*/  @!P1 LDG.E R27, desc[UR16][R40.64] ;  /* 0x00000010281b9981 */ /* 0x0000a2000c1e1900 */
[----:B------:R-:W-:Y:S01]  /*1590*/  IADD3 R31, P2, PT, R16, UR5, RZ ;  /* 0x00000005101f7c10 */ /* 0x000fe2000ff5e0ff */
[----:B------:R-:W-:-:S03]  /*15a0*/  IMAD.WIDE.U32 R38, R30, 0xc, R32 ;  /* 0x0000000c1e267825 */ /* 0x000fc600078e0020 */
[----:B------:R-:W-:Y:S02]  /*15b0*/  ISETP.GE.U32.AND P1, PT, R31, UR10, PT ;  /* 0x0000000a1f007c0c */ /* 0x000fe4000bf26070 */
[----:B------:R-:W-:-:S04]  /*15c0*/  IADD3.X R31, PT, PT, R15, UR4, RZ, P2, !PT ;  /* 0x000000040f1f7c10 */ /* 0x000fc800097fe4ff */
[----:B------:R-:W-:Y:S02]  /*15d0*/  ISETP.GE.AND.EX P1, PT, R31, UR11, PT, P1 ;  /* 0x0000000b1f007c0c */ /* 0x000fe4000bf26310 */
[C---:B------:R-:W-:Y:S02]  /*15e0*/  LOP3.LUT R31, R3.reuse, R31, RZ, 0xfc, !PT ;  /* 0x0000001f031f7212 */ /* 0x040fe400078efcff */
[----:B------:R-:W-:-:S04]  /*15f0*/  ISETP.GE.OR.EX P1, PT, R3, UR9, P1, P0 ;  /* 0x0000000903007c0c */ /* 0x000fc80008f26700 */
[----:B------:R-:W-:Y:S01]  /*1600*/  ISETP.LT.OR P1, PT, R31, RZ, P1 ;  /* 0x000000ff1f00720c */ /* 0x000fe20000f21670 */
[----:B------:R-:W-:-:S04]  /*1610*/  IMAD R31, R21, 0xc, RZ ;  /* 0x0000000c151f7824 */ /* 0x000fc800078e02ff */
[----:B------:R-:W-:-:S08]  /*1620*/  IMAD.IADD R39, R39, 0x1, R31 ;  /* 0x0000000127277824 */ /* 0x000fd000078e021f */
[----:B0-----:R-:W-:-:S05]  /*1630*/  @!P1 IADD3 R40, P2, PT, R0, R6, RZ ;  /* 0x0000000600289210 */ /* 0x001fca0007f5e0ff */
[----:B------:R-:W-:Y:S01]  /*1640*/  @!P1 IMAD.X R41, R2, 0x1, R5, P2 ;  /* 0x0000000102299824 */ /* 0x000fe200010e0605 */
[----:B--2---:R0:W-:Y:S02]  /*1650*/  STG.E desc[UR16][R38.64], R27 ;  /* 0x0000001b26007986 */ /* 0x0041e4000c101910 */
[----:B0-----:R-:W-:-:S06]  /*1660*/  MOV R27, RZ ;  /* 0x000000ff001b7202 */ /* 0x001fcc0000000f00 */
[----:B------:R0:W2:Y:S01]  /*1670*/  @!P1 LDG.E R27, desc[UR16][R40.64] ;  /* 0x00000010281b9981 */ /* 0x0000a2000c1e1900 */
[----:B------:R-:W-:Y:S02]  /*1680*/  IMAD R31, R35, 0x5, RZ ;  /* 0x00000005231f7824 */ /* 0x000fe400078e02ff */
[----:B------:R-:W-:-:S04]  /*1690*/  IMAD.WIDE.U32 R38, R34, 0x5, R36 ;  /* 0x0000000522267825 */ /* 0x000fc800078e0024 */
        /* <DEDUP_REMOVED lines=8> */
[----:B0-----:R-:W-:-:S05]  /*1720*/  @!P1 IADD3 R40, P2, PT, R0, R8, RZ ;  /* 0x0000000800289210 */ /* 0x001fca0007f5e0ff */
[----:B------:R-:W-:Y:S01]  /*1730*/  @!P1 IMAD.X R41, R2, 0x1, R7, P2 ;  /* 0x0000000102299824 */ /* 0x000fe200010e0607 */
[----:B--2---:R0:W-:Y:S02]  /*1740*/  STG.E desc[UR16][R38.64], R27 ;  /* 0x0000001b26007986 */ /* 0x0041e4000c101910 */
[----:B0-----:R-:W-:-:S06]  /*1750*/  HFMA2 R27, -RZ, RZ, 0, 0 ;  /* 0x00000000ff1b7431 */ /* 0x001fcc00000001ff */
[----:B------:R0:W2:Y:S01]  /*1760*/  @!P1 LDG.E R27, desc[UR16][R40.64] ;  /* 0x00000010281b9981 */ /* 0x0000a2000c1e1900 */
[----:B------:R-:W-:Y:S02]  /*1770*/  IMAD R31, R35, 0x6, RZ ;  /* 0x00000006231f7824 */ /* 0x000fe400078e02ff */
[----:B------:R-:W-:-:S04]  /*1780*/  IMAD.WIDE.U32 R38, R34, 0x6, R36 ;  /* 0x0000000622267825 */ /* 0x000fc800078e0024 */
[----:B------:R-:W-:Y:S01]  /*1790*/  IMAD.IADD R31, R31, 0x1, R39 ;  /* 0x000000011f1f7824 */ /* 0x000fe200078e0227 */
[----:B------:R-:W-:Y:S01]  /*17a0*/  ISETP.GE.U32.AND P1, PT, R38, UR10, PT ;  /* 0x0000000a26007c0c */ /* 0x000fe2000bf26070 */
[----:B------:R-:W-:-:S03]  /*17b0*/  IMAD.WIDE.U32 R38, R30, 0x14, R32 ;  /* 0x000000141e267825 */ /* 0x000fc600078e0020 */
[----:B------:R-:W-:Y:S02]  /*17c0*/  ISETP.GE.AND.EX P1, PT, R31, UR11, PT, P1 ;  /* 0x0000000b1f007c0c */ /* 0x000fe4000bf26310 */
[C---:B------:R-:W-:Y:S02]  /*17d0*/  LOP3.LUT R31, R3.reuse, R31, RZ, 0xfc, !PT ;  /* 0x0000001f031f7212 */ /* 0x040fe400078efcff */
[----:B------:R-:W-:-:S04]  /*17e0*/  ISETP.GE.OR.EX P1, PT, R3, UR9, P1, P0 ;  /* 0x0000000903007c0c */ /* 0x000fc80008f26700 */
[----:B------:R-:W-:Y:S01]  /*17f0*/  ISETP.LT.OR P1, PT, R31, RZ, P1 ;  /* 0x000000ff1f00720c */ /* 0x000fe20000f21670 */
[----:B------:R-:W-:-:S04]  /*1800*/  IMAD R31, R21, 0x14, RZ ;  /* 0x00000014151f7824 */ /* 0x000fc800078e02ff */
[----:B------:R-:W-:-:S08]  /*1810*/  IMAD.IADD R39, R39, 0x1, R31 ;  /* 0x0000000127277824 */ /* 0x000fd000078e021f */
[----:B0-----:R-:W-:-:S04]  /*1820*/  @!P1 IADD3 R40, P2, PT, R0, R10, RZ ;  /* 0x0000000a00289210 */ /* 0x001fc80007f5e0ff */
[----:B------:R-:W-:Y:S01]  /*1830*/  @!P1 IADD3.X R41, PT, PT, R2, R9, RZ, P2, !PT ;  /* 0x0000000902299210 */ /* 0x000fe200017fe4ff */
[----:B--2---:R0:W-:Y:S02]  /*1840*/  STG.E desc[UR16][R38.64], R27 ;  /* 0x0000001b26007986 */ /* 0x0041e4000c101910 */
[----:B0-----:R-:W-:-:S06]  /*1850*/  IMAD.MOV.U32 R27, RZ, RZ, RZ ;  /* 0x000000ffff1b7224 */ /* 0x001fcc00078e00ff */
[----:B------:R-:W2:Y:S01]  /*1860*/  @!P1 LDG.E R27, desc[UR16][R40.64] ;  /* 0x00000010281b9981 */ /* 0x000ea2000c1e1900 */
[----:B------:R-:W-:-:S04]  /*1870*/  IMAD.WIDE.U32 R36, R34, 0x7, R36 ;  /* 0x0000000722247825 */ /* 0x000fc800078e0024 */
[----:B------:R-:W-:Y:S01]  /*1880*/  IMAD R35, R35, 0x7, RZ ;  /* 0x0000000723237824 */ /* 0x000fe200078e02ff */
[----:B------:R-:W-:Y:S01]  /*1890*/  ISETP.GE.U32.AND P1, PT, R36, UR10, PT ;  /* 0x0000000a24007c0c */ /* 0x000fe2000bf26070 */
[----:B------:R-:W-:Y:S02]  /*18a0*/  IMAD R31, R21, 0x18, RZ ;  /* 0x00000018151f7824 */ /* 0x000fe400078e02ff */
[----:B------:R-:W-:Y:S02]  /*18b0*/  IMAD.IADD R35, R35, 0x1, R37 ;  /* 0x0000000123237824 */ /* 0x000fe400078e0225 */
[----:B------:R-:W-:-:S03]  /*18c0*/  IMAD.WIDE.U32 R36, R30, 0x18, R32 ;  /* 0x000000181e247825 */ /* 0x000fc600078e0020 */
[----:B------:R-:W-:Y:S01]  /*18d0*/  ISETP.GE.AND.EX P1, PT, R35, UR11, PT, P1 ;  /* 0x0000000b23007c0c */ /* 0x000fe2000bf26310 */
[----:B------:R-:W-:Y:S01]  /*18e0*/  IMAD.MOV.U32 R38, RZ, RZ, RZ ;  /* 0x000000ffff267224 */ /* 0x000fe200078e00ff */
[C---:B------:R-:W-:Y:S02]  /*18f0*/  LOP3.LUT R35, R3.reuse, R35, RZ, 0xfc, !PT ;  /* 0x0000002303237212 */ /* 0x040fe400078efcff */
[----:B------:R-:W-:Y:S02]  /*1900*/  ISETP.GE.OR.EX P1, PT, R3, UR9, P1, P0 ;  /* 0x0000000903007c0c */ /* 0x000fe40008f26700 */
[----:B------:R-:W-:Y:S02]  /*1910*/  IADD3 R37, PT, PT, R37, R31, RZ ;  /* 0x0000001f25257210 */ /* 0x000fe40007ffe0ff */
[----:B------:R-:W-:-:S13]  /*1920*/  ISETP.LT.OR P1, PT, R35, RZ, P1 ;  /* 0x000000ff2300720c */ /* 0x000fda0000f21670 */
[----:B------:R-:W-:-:S05]  /*1930*/  @!P1 IADD3 R34, P0, PT, R0, R12, RZ ;  /* 0x0000000c00229210 */ /* 0x000fca0007f1e0ff */
[----:B------:R-:W-:Y:S01]  /*1940*/  @!P1 IMAD.X R35, R2, 0x1, R11, P0 ;  /* 0x0000000102239824 */ /* 0x000fe200000e060b */
[----:B--2---:R0:W-:Y:S04]  /*1950*/  STG.E desc[UR16][R36.64], R27 ;  /* 0x0000001b24007986 */ /* 0x0041e8000c101910 */
[----:B------:R-:W2:Y:S01]  /*1960*/  @!P1 LDG.E R38, desc[UR16][R34.64] ;  /* 0x0000001022269981 */ /* 0x000ea2000c1e1900 */
[----:B------:R-:W-:Y:S01]  /*1970*/  IMAD.WIDE.U32 R30, R30, 0x1c, R32 ;  /* 0x0000001c1e1e7825 */ /* 0x000fe200078e0020 */
[----:B------:R-:W-:Y:S02]  /*1980*/  IADD3 R19, P0, PT, R19, -0x8, RZ ;  /* 0xfffffff813137810 */ /* 0x000fe40007f1e0ff */
[----:B------:R-:W-:Y:S01]  /*1990*/  LEA R16, P2, R26, R16, 0x3 ;  /* 0x000000101a107211 */ /* 0x000fe200078418ff */
[----:B------:R-:W-:Y:S01]  /*19a0*/  IMAD R21, R21, 0x1c, RZ ;  /* 0x0000001c15157824 */ /* 0x000fe200078e02ff */
[----:B------:R-:W-:-:S02]  /*19b0*/  IADD3.X R20, PT, PT, R20, -0x1, RZ, P0, !PT ;  /* 0xffffffff14147810 */ /* 0x000fc400007fe4ff */
[----:B------:R-:W-:Y:S01]  /*19c0*/  ISETP.NE.U32.AND P0, PT, R19, RZ, PT ;  /* 0x000000ff1300720c */ /* 0x000fe20003f05070 */
[----:B------:R-:W-:Y:S01]  /*19d0*/  IMAD.X R15, R15, 0x1, R13, P2 ;  /* 0x000000010f0f7824 */ /* 0x000fe200010e060d */
[----:B------:R-:W-:Y:S02]  /*19e0*/  IADD3 R31, PT, PT, R31, R21, RZ ;  /* 0x000000151f1f7210 */ /* 0x000fe40007ffe0ff */
[----:B------:R-:W-:Y:S02]  /*19f0*/  ISETP.NE.AND.EX P0, PT, R20, RZ, PT, P0 ;  /* 0x000000ff1400720c */ /* 0x000fe40003f05300 */
[----:B------:R-:W-:Y:S02]  /*1a00*/  LEA R17, P3, R28, R17, 0x5 ;  /* 0x000000111c117211 */ /* 0x000fe400078628ff */
[----:B------:R-:W-:-:S03]  /*1a10*/  LEA R0, P1, R26, R0, 0x5 ;  /* 0x000000001a007211 */ /* 0x000fc600078228ff */
[----:B------:R-:W-:Y:S01]  /*1a20*/  IMAD.X R18, R18, 0x1, R14, P3 ;  /* 0x0000000112127824 */ /* 0x000fe200018e060e */
[----:B------:R-:W-:Y:S01]  /*1a30*/  IADD3.X R2, PT, PT, R2, R49, RZ, P1, !PT ;  /* 0x0000003102027210 */ /* 0x000fe20000ffe4ff */
[----:B--2---:R0:W-:Y:S04]  /*1a40*/  STG.E desc[UR16][R30.64], R38 ;  /* 0x000000261e007986 */ /* 0x0041e8000c101910 */
[----:B------:R-:W-:Y:S05]  /*1a50*/  @P0 BRA `(.L_x_491) ;  /* 0xfffffff400d00947 */ /* 0x000fea000383ffff */
[----:B------:R-:W1:Y:S02]  /*1a60*/  LDCU.64 UR6, c[0x0][0x3a8] ;  /* 0x00007500ff0677ac */ /* 0x000e640008000a00 */
[----:B-1----:R-:W-:Y:S02]  /*1a70*/  ULOP3.LUT UR6, UR6, 0xfffffff8, URZ, 0xc0, !UPT ;  /* 0xfffffff806067892 */ /* 0x002fe4000f8ec0ff */
[----:B------:R-:W-:-:S04]  /*1a80*/  ULOP3.LUT UR7, UR7, 0x7fffffff, URZ, 0xc0, !UPT ;  /* 0x7fffffff07077892 */ /* 0x000fc8000f8ec0ff */
[----:B------:R-:W-:Y:S02]  /*1a90*/  IMAD.U32 R15, RZ, RZ, UR6 ;  /* 0x00000006ff0f7e24 */ /* 0x000fe4000f8e00ff */
[----:B------:R-:W-:-:S07]  /*1aa0*/  IMAD.U32 R0, RZ, RZ, UR7 ;  /* 0x00000007ff007e24 */ /* 0x000fce000f8e00ff */
.L_x_490:
[----:B------:R-:W2:Y:S02]  /*1ab0*/  LDCU UR7, c[0x0][0x3a8] ;  /* 0x00007500ff0777ac */ /* 0x000ea40008000800 */
[----:B--2---:R-:W-:-:S09]  /*1ac0*/  ULOP3.LUT UP0, URZ, UR7, 0x7, URZ, 0xc0, !UPT ;  /* 0x0000000707ff7892 */ /* 0x004fd2000f80c0ff */
        /* <DEDUP_REMOVED lines=10> */
[----:B------:R-:W2:Y:S01]  /*1b70*/  LDCU.64 UR10, c[0x0][0x3d8] ;  /* 0x00007b00ff0a77ac */ /* 0x000ea20008000a00 */
[----:B------:R-:W3:Y:S01]  /*1b80*/  LDCU.128 UR12, c[0x0][0x390] ;  /* 0x00007200ff0c77ac */ /* 0x000ee20008000c00 */
[----:B--2---:R-:W-:Y:S02]  /*1b90*/  IMAD R2, R0, UR10, RZ ;  /* 0x0000000a00027c24 */ /* 0x004fe4000f8e02ff */
[----:B------:R-:W-:Y:S01]  /*1ba0*/  IMAD.WIDE.U32 R4, R15, UR10, R50 ;  /* 0x0000000a0f047c25 */ /* 0x000fe2000f8e0032 */
[----:B---3--:R-:W-:-:S03]  /*1bb0*/  ISETP.GE.U32.AND P0, PT, R24, UR12, PT ;  /* 0x0000000c18007c0c */ /* 0x008fc6000bf06070 */
[----:B------:R-:W-:Y:S01]  /*1bc0*/  IMAD R7, R15, UR11, R2 ;  /* 0x0000000b0f077c24 */ /* 0x000fe2000f8e0202 */
[----:B------:R-:W-:-:S04]  /*1bd0*/  ISETP.GE.U32.AND P1, PT, R4, UR14, PT ;  /* 0x0000000e04007c0c */ /* 0x000fc8000bf26070 */
[----:B------:R-:W-:-:S04]  /*1be0*/  IADD3 R5, PT, PT, R5, R7, RZ ;  /* 0x0000000705057210 */ /* 0x000fc80007ffe0ff */
[----:B------:R-:W-:Y:S02]  /*1bf0*/  ISETP.GE.AND.EX P1, PT, R5, UR15, PT, P1 ;  /* 0x0000000f05007c0c */ /* 0x000fe4000bf26310 */
[C---:B------:R-:W-:Y:S02]  /*1c00*/  LOP3.LUT R2, R3.reuse, R5, RZ, 0xfc, !PT ;  /* 0x0000000503027212 */ /* 0x040fe400078efcff */
[----:B------:R-:W-:-:S04]  /*1c10*/  ISETP.GE.OR.EX P1, PT, R3, UR13, P1, P0 ;  /* 0x0000000d03007c0c */ /* 0x000fc80008f26700 */
[----:B------:R-:W-:-:S13]  /*1c20*/  ISETP.LT.OR P1, PT, R2, RZ, P1 ;  /* 0x000000ff0200720c */ /* 0x000fda0000f21670 */
[----:B------:R-:W2:Y:S01]  /*1c30*/  @!P1 LDC.64 R6, c[0x0][0x388] ;  /* 0x0000e200ff069b82 */ /* 0x000ea20000000a00 */
[----:B-1----:R-:W-:Y:S02]  /*1c40*/  @!P1 IMAD R11, R23, UR12, RZ ;  /* 0x0000000c170b9c24 */ /* 0x002fe4000f8e02ff */
[----:B------:R-:W-:Y:S02]  /*1c50*/  @!P1 IMAD.MOV.U32 R2, RZ, RZ, R24 ;  /* 0x000000ffff029224 */ /* 0x000fe400078e0018 */
[C---:B------:R-:W-:Y:S02]  /*1c60*/  @!P1 IMAD R11, R22.reuse, UR13, R11 ;  /* 0x0000000d160b9c24 */ /* 0x040fe4000f8e020b */
[----:B------:R-:W-:-:S04]  /*1c70*/  @!P1 IMAD.WIDE.U32 R8, R22, UR12, R2 ;  /* 0x0000000c16089c25 */ /* 0x000fc8000f8e0002 */
[----:B------:R-:W-:-:S04]  /*1c80*/  @!P1 IMAD.IADD R11, R9, 0x1, R11 ;  /* 0x00000001090b9824 */ /* 0x000fc800078e020b */
[----:B------:R-:W-:Y:S02]  /*1c90*/  @!P1 IMAD R9, R11, UR14, RZ ;  /* 0x0000000e0b099c24 */ /* 0x000fe4000f8e02ff */
[----:B------:R-:W-:-:S04]  /*1ca0*/  @!P1 IMAD.WIDE.U32 R10, R8, UR14, R4 ;  /* 0x0000000e080a9c25 */ /* 0x000fc8000f8e0004 */
[----:B------:R-:W-:Y:S01]  /*1cb0*/  @!P1 IMAD R9, R8, UR15, R9 ;  /* 0x0000000f08099c24 */ /* 0x000fe2000f8e0209 */
[----:B--2---:R-:W-:-:S04]  /*1cc0*/  @!P1 LEA R6, P2, R10, R6, 0x2 ;  /* 0x000000060a069211 */ /* 0x004fc800078410ff */
[----:B------:R-:W-:-:S04]  /*1cd0*/  @!P1 IADD3 R2, PT, PT, R9, R11, RZ ;  /* 0x0000000b09029210 */ /* 0x000fc80007ffe0ff */
[----:B------:R-:W-:Y:S01]  /*1ce0*/  @!P1 LEA.HI.X R7, R10, R7, R2, 0x2, P2 ;  /* 0x000000070a079211 */ /* 0x000fe200010f1402 */
[----:B------:R-:W-:Y:S02]  /*1cf0*/  IMAD.MOV.U32 R2, RZ, RZ, RZ ;  /* 0x000000ffff027224 */ /* 0x000fe400078e00ff */
[----:B------:R-:W-:Y:S01]  /*1d00*/  HFMA2 R19, -RZ, RZ, 0, 0 ;  /* 0x00000000ff137431 */ /* 0x000fe200000001ff */
[----:B------:R-:W1:Y:S03]  /*1d10*/  LDC.64 R10, c[0x0][0x3e8] ;  /* 0x0000fa00ff0a7b82 */ /* 0x000e660000000a00 */
[----:B------:R2:W3:Y:S01]  /*1d20*/  @!P1 LDG.E R2, desc[UR16][R6.64] ;  /* 0x0000001006029981 */ /* 0x0004e2000c1e1900 */
[----:B------:R-:W-:-:S04]  /*1d30*/  IADD3 R4, P2, PT, R4, UR10, RZ ;  /* 0x0000000a04047c10 */ /* 0x000fc8000ff5e0ff */
[----:B------:R-:W-:Y:S02]  /*1d40*/  ISETP.GE.U32.AND P1, PT, R4, UR14, PT ;  /* 0x0000000e04007c0c */ /* 0x000fe4000bf26070 */
[----:B------:R-:W-:-:S04]  /*1d50*/  IADD3.X R5, PT, PT, R5, UR11, RZ, P2, !PT ;  /* 0x0000000b05057c10 */ /* 0x000fc800097fe4ff */
[----:B------:R-:W-:Y:S02]  /*1d60*/  ISETP.GE.AND.EX P1, PT, R5, UR15, PT, P1 ;  /* 0x0000000f05007c0c */ /* 0x000fe4000bf26310 */
[C---:B------:R-:W-:Y:S02]  /*1d70*/  LOP3.LUT R8, R3.reuse, R5, RZ, 0xfc, !PT ;  /* 0x0000000503087212 */ /* 0x040fe400078efcff */
[----:B------:R-:W-:-:S04]  /*1d80*/  ISETP.GE.OR.EX P1, PT, R3, UR13, P1, P0 ;  /* 0x0000000d03007c0c */ /* 0x000fc80008f26700 */
[----:B------:R-:W-:-:S13]  /*1d90*/  ISETP.LT.OR P1, PT, R8, RZ, P1 ;  /* 0x000000ff0800720c */ /* 0x000fda0000f21670 */
[----:B------:R-:W4:Y:S01]  /*1da0*/  @!P1 LDC.64 R12, c[0x0][0x388] ;  /* 0x0000e200ff0c9b82 */ /* 0x000f220000000a00 */
[----:B--2---:R-:W-:Y:S01]  /*1db0*/  @!P1 MOV R7, R3 ;  /* 0x0000000300079202 */ /* 0x004fe20000000f00 */
[----:B------:R-:W-:Y:S02]  /*1dc0*/  @!P1 IMAD R9, R23, UR12, RZ ;  /* 0x0000000c17099c24 */ /* 0x000fe4000f8e02ff */
[----:B------:R-:W-:Y:S02]  /*1dd0*/  @!P1 IMAD.MOV.U32 R6, RZ, RZ, R24 ;  /* 0x000000ffff069224 */ /* 0x000fe400078e0018 */
[C---:B------:R-:W-:Y:S02]  /*1de0*/  @!P1 IMAD R9, R22.reuse, UR13, R9 ;  /* 0x0000000d16099c24 */ /* 0x040fe4000f8e0209 */
[----:B------:R-:W-:-:S04]  /*1df0*/  @!P1 IMAD.WIDE.U32 R6, R22, UR12, R6 ;  /* 0x0000000c16069c25 */ /* 0x000fc8000f8e0006 */
[----:B------:R-:W-:-:S04]  /*1e00*/  @!P1 IMAD.IADD R9, R7, 0x1, R9 ;  /* 0x0000000107099824 */ /* 0x000fc800078e0209 */
[----:B------:R-:W-:Y:S02]  /*1e10*/  @!P1 IMAD R7, R9, UR14, RZ ;  /* 0x0000000e09079c24 */ /* 0x000fe4000f8e02ff */
[----:B------:R-:W-:-:S04]  /*1e20*/  @!P1 IMAD.WIDE.U32 R8, R6, UR14, R4 ;  /* 0x0000000e06089c25 */ /* 0x000fc8000f8e0004 */
[----:B------:R-:W-:Y:S01]  /*1e30*/  @!P1 IMAD R7, R6, UR15, R7 ;  /* 0x0000000f06079c24 */ /* 0x000fe2000f8e0207 */
[----:B----4-:R-:W-:-:S03]  /*1e40*/  @!P1 LEA R12, P2, R8, R12, 0x2 ;  /* 0x0000000c080c9211 */ /* 0x010fc600078410ff */
[----:B------:R-:W-:Y:S02]  /*1e50*/  @!P1 IMAD.IADD R6, R7, 0x1, R9 ;  /* 0x0000000107069824 */ /* 0x000fe400078e0209 */
[----:B------:R-:W-:-:S03]  /*1e60*/  IMAD.MOV.U32 R9, RZ, RZ, R18 ;  /* 0x000000ffff097224 */ /* 0x000fc600078e0012 */
[----:B------:R-:W-:Y:S01]  /*1e70*/  @!P1 LEA.HI.X R13, R8, R13, R6, 0x2, P2 ;  /* 0x0000000d080d9211 */ /* 0x000fe200010f1406 */
[----:B------:R-:W-:-:S05]  /*1e80*/  IMAD.MOV.U32 R8, RZ, RZ, R17 ;  /* 0x000000ffff087224 */ /* 0x000fca00078e0011 */
[----:B---3--:R2:W-:Y:S04]  /*1e90*/  STG.E desc[UR16][R8.64], R2 ;  /* 0x0000000208007986 */ /* 0x0085e8000c101910 */
[----:B------:R3:W4:Y:S01]  /*1ea0*/  @!P1 LDG.E R19, desc[UR16][R12.64] ;  /* 0x000000100c139981 */ /* 0x000722000c1e1900 */
[----:B------:R-:W-:-:S04]  /*1eb0*/  IADD3 R6, P2, PT, R4, UR10, RZ ;  /* 0x0000000a04067c10 */ /* 0x000fc8000ff5e0ff */
[----:B------:R-:W-:Y:S02]  /*1ec0*/  ISETP.GE.U32.AND P1, PT, R6, UR14, PT ;  /* 0x0000000e06007c0c */ /* 0x000fe4000bf26070 */
[----:B------:R-:W-:Y:S02]  /*1ed0*/  IADD3.X R7, PT, PT, R5, UR11, RZ, P2, !PT ;  /* 0x0000000b05077c10 */ /* 0x000fe400097fe4ff */
[----:B------:R-:W1:Y:S02]  /*1ee0*/  LDC.64 R4, c[0x0][0x3e0] ;  /* 0x0000f800ff047b82 */ /* 0x000e640000000a00 */
[----:B------:R-:W-:Y:S02]  /*1ef0*/  ISETP.GE.AND.EX P1, PT, R7, UR15, PT, P1 ;  /* 0x0000000f07007c0c */ /* 0x000fe4000bf26310 */
[C---:B------:R-:W-:Y:S02]  /*1f00*/  LOP3.LUT R14, R3.reuse, R7, RZ, 0xfc, !PT ;  /* 0x00000007030e7212 */ /* 0x040fe400078efcff */
[----:B------:R-:W-:-:S04]  /*1f10*/  ISETP.GE.OR.EX P1, PT, R3, UR13, P1, P0 ;  /* 0x0000000d03007c0c */ /* 0x000fc80008f26700 */
[----:B------:R-:W-:-:S13]  /*1f20*/  ISETP.LT.OR P1, PT, R14, RZ, P1 ;  /* 0x000000ff0e00720c */ /* 0x000fda0000f21670 */
[----:B--2---:R-:W2:Y:S01]  /*1f30*/  @!P1 LDC.64 R8, c[0x0][0x388] ;  /* 0x0000e200ff089b82 */ /* 0x004ea20000000a00 */
[----:B------:R-:W-:Y:S01]  /*1f40*/  @!P1 MOV R2, R24 ;  /* 0x0000001800029202 */ /* 0x000fe20000000f00 */
[----:B------:R-:W-:Y:S02]  /*1f50*/  @!P1 IMAD R21, R23, UR12, RZ ;  /* 0x0000000c17159c24 */ /* 0x000fe4000f8e02ff */
[----:B-1----:R-:W-:Y:S02]  /*1f60*/  IMAD R11, R11, R4, RZ ;  /* 0x000000040b0b7224 */ /* 0x002fe400078e02ff */
[----:B---3--:R-:W-:-:S04]  /*1f70*/  @!P1 IMAD.WIDE.U32 R12, R22, UR12, R2 ;  /* 0x0000000c160c9c25 */ /* 0x008fc8000f8e0002 */
[----:B------:R-:W-:-:S04]  /*1f80*/  @!P1 IMAD R21, R22, UR13, R21 ;  /* 0x0000000d16159c24 */ /* 0x000fc8000f8e0215 */
[----:B------:R-:W-:Y:S02]  /*1f90*/  @!P1 IMAD.IADD R21, R13, 0x1, R21 ;  /* 0x000000010d159824 */ /* 0x000fe400078e0215 */
[C---:B------:R-:W-:Y:S02]  /*1fa0*/  IMAD R13, R10.reuse, R5, R11 ;  /* 0x000000050a0d7224 */ /* 0x040fe400078e020b */
[----:B------:R-:W-:Y:S02]  /*1fb0*/  @!P1 IMAD R21, R21, UR14, RZ ;  /* 0x0000000e15159c24 */ /* 0x000fe4000f8e02ff */
[----:B------:R-:W-:-:S04]  /*1fc0*/  IMAD.WIDE.U32 R4, R10, R4, RZ ;  /* 0x000000040a047225 */ /* 0x000fc800078e00ff */
[----:B------:R-:W-:-:S04]  /*1fd0*/  @!P1 IMAD.WIDE.U32 R10, R12, UR14, R6 ;  /* 0x0000000e0c0a9c25 */ /* 0x000fc8000f8e0006 */
[----:B------:R-:W-:Y:S01]  /*1fe0*/  @!P1 IMAD R21, R12, UR15, R21 ;  /* 0x0000000f0c159c24 */ /* 0x000fe2000f8e0215 */
[----:B------:R-:W-:Y:S01]  /*1ff0*/  LEA R12, P2, R4, R17, 0x2 ;  /* 0x00000011040c7211 */ /* 0x000fe200078410ff */
[----:B------:R-:W-:Y:S01]  /*2000*/  IMAD.IADD R5, R5, 0x1, R13 ;  /* 0x0000000105057824 */ /* 0x000fe200078e020d */
[----:B--2---:R-:W-:Y:S02]  /*2010*/  @!P1 LEA R8, P3, R10, R8, 0x2 ;  /* 0x000000080a089211 */ /* 0x004fe400078610ff */
[----:B------:R-:W-:Y:S01]  /*2020*/  @!P1 IADD3 R2, PT, PT, R21, R11, RZ ;  /* 0x0000000b15029210 */ /* 0x000fe20007ffe0ff */
[----:B------:R-:W-:Y:S01]  /*2030*/  IMAD.MOV.U32 R21, RZ, RZ, RZ ;  /* 0x000000ffff157224 */ /* 0x000fe200078e00ff */
[----:B------:R-:W-:Y:S02]  /*2040*/  LEA.HI.X R13, R4, R18, R5, 0x2, P2 ;  /* 0x00000012040d7211 */ /* 0x000fe400010f1405 */
[----:B------:R-:W-:-:S03]  /*2050*/  @!P1 LEA.HI.X R9, R10, R9, R2, 0x2, P3 ;  /* 0x000000090a099211 */ /* 0x000fc600018f1402 */
[----:B----4-:R1:W-:Y:S04]  /*2060*/  STG.E desc[UR16][R12.64], R19 ;  /* 0x000000130c007986 */ /* 0x0103e8000c101910 */
        /* <DEDUP_REMOVED lines=9> */
[----:B0-----:R-:W-:Y:S01]  /*2100*/  @!P1 IMAD R27, R23, UR12, RZ ;  /* 0x0000000c171b9c24 */ /* 0x001fe2000f8e02ff */
[----:B--2---:R-:W-:Y:S01]  /*2110*/  @!P1 IADD3 R8, P0, PT, R6, UR10, RZ ;  /* 0x0000000a06089c10 */ /* 0x004fe2000ff1e0ff */
[----:B------:R-:W-:Y:S02]  /*2120*/  @!P1 IMAD.MOV.U32 R2, RZ, RZ, R24 ;  /* 0x000000ffff029224 */ /* 0x000fe400078e0018 */
[C---:B------:R-:W-:Y:S01]  /*2130*/  @!P1 IMAD R27, R22.reuse, UR13, R27 ;  /* 0x0000000d161b9c24 */ /* 0x040fe2000f8e021b */
[----:B------:R-:W-:Y:S01]  /*2140*/  @!P1 IADD3.X R9, PT, PT, R7, UR11, RZ, P0, !PT ;  /* 0x0000000b07099c10 */ /* 0x000fe200087fe4ff */
[----:B------:R-:W-:Y:S01]  /*2150*/  @!P1 IMAD.WIDE.U32 R16, R22, UR12, R2 ;  /* 0x0000000c16109c25 */ /* 0x000fe2000f8e0002 */
[----:B------:R-:W-:-:S04]  /*2160*/  LEA R6, P0, R4, R12, 0x2 ;  /* 0x0000000c04067211 */ /* 0x000fc800078010ff */
[----:B------:R-:W-:Y:S01]  /*2170*/  @!P1 IADD3 R27, PT, PT, R17, R27, RZ ;  /* 0x0000001b111b9210 */ /* 0x000fe20007ffe0ff */
[----:B------:R-:W-:Y:S01]  /*2180*/  @!P1 IMAD.WIDE.U32 R8, R16, UR14, R8 ;  /* 0x0000000e10089c25 */ /* 0x000fe2000f8e0008 */
[----:B------:R-:W-:-:S03]  /*2190*/  LEA.HI.X R7, R4, R13, R5, 0x2, P0 ;  /* 0x0000000d04077211 */ /* 0x000fc600000f1405 */
[----:B------:R-:W-:-:S04]  /*21a0*/  @!P1 IMAD R27, R27, UR14, RZ ;  /* 0x0000000e1b1b9c24 */ /* 0x000fc8000f8e02ff */
[----:B------:R-:W-:Y:S01]  /*21b0*/  @!P1 IMAD R27, R16, UR15, R27 ;  /* 0x0000000f101b9c24 */ /* 0x000fe2000f8e021b */
[----:B----4-:R-:W-:-:S03]  /*21c0*/  @!P1 LEA R10, P2, R8, R10, 0x2 ;  /* 0x0000000a080a9211 */ /* 0x010fc600078410ff */
[----:B------:R-:W-:Y:S02]  /*21d0*/  @!P1 IMAD.IADD R2, R27, 0x1, R9 ;  /* 0x000000011b029824 */ /* 0x000fe400078e0209 */
[----:B------:R-:W-:-:S03]  /*21e0*/  IMAD.MOV.U32 R9, RZ, RZ, RZ ;  /* 0x000000ffff097224 */ /* 0x000fc600078e00ff */
[----:B------:R-:W-:Y:S01]  /*21f0*/  @!P1 LEA.HI.X R11, R8, R11, R2, 0x2, P2 ;  /* 0x0000000b080b9211 */ /* 0x000fe200010f1402 */
[----:B---3--:R2:W-:Y:S04]  /*2200*/  STG.E desc[UR16][R6.64], R21 ;  /* 0x0000001506007986 */ /* 0x0085e8000c101910 */
[----:B------:R-:W3:Y:S01]  /*2210*/  @!P1 LDG.E R9, desc[UR16][R10.64] ;  /* 0x000000100a099981 */ /* 0x000ee2000c1e1900 */
[C---:B------:R-:W-:Y:S02]  /*2220*/  SHF.L.U32 R17, R4.reuse, 0x2, RZ ;  /* 0x0000000204117819 */ /* 0x040fe400000006ff */
[----:B-1----:R-:W-:Y:S02]  /*2230*/  SHF.L.U64.HI R13, R4, 0x2, R5 ;  /* 0x00000002040d7819 */ /* 0x002fe40000010205 */
[----:B------:R-:W-:-:S02]  /*2240*/  IADD3 R4, P0, PT, R17, R6, RZ ;  /* 0x0000000611047210 */ /* 0x000fc40007f1e0ff */
[----:B------:R-:W-:-:S03]  /*2250*/  IADD3 R15, P1, PT, R15, 0x4, RZ ;  /* 0x000000040f0f7810 */ /* 0x000fc60007f3e0ff */
[----:B------:R-:W-:Y:S01]  /*2260*/  IMAD.X R5, R13, 0x1, R7, P0 ;  /* 0x000000010d057824 */ /* 0x000fe200000e0607 */
[----:B------:R-:W-:Y:S01]  /*2270*/  IADD3 R17, P0, PT, R4, R17, RZ ;  /* 0x0000001104117210 */ /* 0x000fe20007f1e0ff */
[----:B------:R-:W-:-:S03]  /*2280*/  IMAD.X R0, RZ, RZ, R0, P1 ;  /* 0x000000ffff007224 */ /* 0x000fc600008e0600 */
[----:B------:R-:W-:Y:S01]  /*2290*/  IADD3.X R18, PT, PT, R5, R13, RZ, P0, !PT ;  /* 0x0000000d05127210 */ /* 0x000fe200007fe4ff */
[----:B---3--:R2:W-:Y:S08]  /*22a0*/  STG.E desc[UR16][R4.64], R9 ;  /* 0x0000000904007986 */ /* 0x0085f0000c101910 */
.L_x_493:
[----:B------:R-:W-:Y:S05]  /*22b0*/  BRA.U !UP1, `(.L_x_492) ;  /* 0x0000000509f47547 */ /* 0x000fea000b800000 */
[----:B------:R-:W-:Y:S02]  /*22c0*/  UISETP.NE.U32.AND UP1, UPT, UR8, 0x1, UPT ;  /* 0x000000010800788c */ /* 0x000fe4000bf25070 */
[----:B------:R-:W-:Y:S02]  /*22d0*/  ULOP3.LUT UR6, UR7, 0x1, URZ, 0xc0, !UPT ;  /* 0x0000000107067892 */ /* 0x000fe4000f8ec0ff */
[----:B------:R-:W-:Y:S02]  /*22e0*/  UISETP.NE.AND.EX UP1, UPT, URZ, URZ, UPT, UP1 ;  /* 0x000000ffff00728c */ /* 0x000fe4000bf25310 */
[----:B------:R-:W-:-:S04]  /*22f0*/  UISETP.NE.U32.AND UP0, UPT, UR6, 0x1, UPT ;  /* 0x000000010600788c */ /* 0x000fc8000bf05070 */
[----:B------:R-:W-:-:S03]  /*2300*/  UISETP.NE.U32.AND.EX UP0, UPT, URZ, URZ, UPT, UP0 ;  /* 0x000000ffff00728c */ /* 0x000fc6000bf05100 */
[----:B------:R-:W-:Y:S08]  /*2310*/  BRA.U !UP1, `(.L_x_494) ;  /* 0x00000005090c7547 */ /* 0x000ff0000b800000 */
[----:B------:R-:W3:Y:S01]  /*2320*/  LDCU.64 UR6, c[0x0][0x3d8] ;  /* 0x00007b00ff0677ac */ /* 0x000ee20008000a00 */
[----:B--2---:R-:W-:Y:S02]  /*2330*/  IMAD.MOV.U32 R4, RZ, RZ, R50 ;  /* 0x000000ffff047224 */ /* 0x004fe400078e0032 */
[----:B------:R-:W-:Y:S01]  /*2340*/  IMAD.MOV.U32 R5, RZ, RZ, R51 ;  /* 0x000000ffff057224 */ /* 0x000fe200078e0033 */
[----:B------:R-:W2:Y:S01]  /*2350*/  LDCU.128 UR8, c[0x0][0x390] ;  /* 0x00007200ff0877ac */ /* 0x000ea20008000c00 */
[----:B---3--:R-:W-:Y:S02]  /*2360*/  IMAD R2, R0, UR6, RZ ;  /* 0x0000000600027c24 */ /* 0x008fe4000f8e02ff */
[----:B------:R-:W-:Y:S01]  /*2370*/  IMAD.WIDE.U32 R4, R15, UR6, R4 ;  /* 0x000000060f047c25 */ /* 0x000fe2000f8e0004 */
[----:B--2---:R-:W-:-:S03]  /*2380*/  ISETP.GE.U32.AND P0, PT, R24, UR8, PT ;  /* 0x0000000818007c0c */ /* 0x004fc6000bf06070 */
        /* <DEDUP_REMOVED lines=12> */
[----:B------:R-:W-:Y:S02]  /*2450*/  @!P1 IMAD.IADD R11, R9, 0x1, R11 ;  /* 0x00000001090b9824 */ /* 0x000fe400078e020b */
[----:B------:R-:W-:Y:S02]  /*2460*/  IMAD.MOV.U32 R2, RZ, RZ, RZ ;  /* 0x000000ffff027224 */ /* 0x000fe400078e00ff */
[----:B------:R-:W-:Y:S02]  /*2470*/  @!P1 IMAD R9, R11, UR10, RZ ;  /* 0x0000000a0b099c24 */ /* 0x000fe4000f8e02ff */
[----:B------:R-:W-:-:S04]  /*2480*/  @!P1 IMAD.WIDE.U32 R10, R8, UR10, R4 ;  /* 0x0000000a080a9c25 */ /* 0x000fc8000f8e0004 */
[----:B------:R-:W-:Y:S01]  /*2490*/  @!P1 IMAD R9, R8, UR11, R9 ;  /* 0x0000000b08099c24 */ /* 0x000fe2000f8e0209 */
[----:B--2---:R-:W-:-:S04]  /*24a0*/  @!P1 LEA R6, P2, R10, R6, 0x2 ;  /* 0x000000060a069211 */ /* 0x004fc800078410ff */
[----:B------:R-:W-:-:S04]  /*24b0*/  @!P1 IADD3 R9, PT, PT, R9, R11, RZ ;  /* 0x0000000b09099210 */ /* 0x000fc80007ffe0ff */
[----:B------:R-:W-:-:S05]  /*24c0*/  @!P1 LEA.HI.X R7, R10, R7, R9, 0x2, P2 ;  /* 0x000000070a079211 */ /* 0x000fca00010f1409 */
[----:B------:R1:W2:Y:S01]  /*24d0*/  @!P1 LDG.E R2, desc[UR16][R6.64] ;  /* 0x0000001006029981 */ /* 0x0002a2000c1e1900 */
[----:B------:R-:W-:-:S04]  /*24e0*/  IADD3 R8, P2, PT, R4, UR6, RZ ;  /* 0x0000000604087c10 */ /* 0x000fc8000ff5e0ff */
[----:B------:R-:W-:Y:S02]  /*24f0*/  ISETP.GE.U32.AND P1, PT, R8, UR10, PT ;  /* 0x0000000a08007c0c */ /* 0x000fe4000bf26070 */
[----:B------:R-:W-:-:S04]  /*2500*/  IADD3.X R9, PT, PT, R5, UR7, RZ, P2, !PT ;  /* 0x0000000705097c10 */ /* 0x000fc800097fe4ff */
[----:B------:R-:W-:Y:S02]  /*2510*/  ISETP.GE.AND.EX P1, PT, R9, UR11, PT, P1 ;  /* 0x0000000b09007c0c */ /* 0x000fe4000bf26310 */
[C---:B------:R-:W-:Y:S02]  /*2520*/  LOP3.LUT R4, R3.reuse, R9, RZ, 0xfc, !PT ;  /* 0x0000000903047212 */ /* 0x040fe400078efcff */
[----:B------:R-:W-:-:S04]  /*2530*/  ISETP.GE.OR.EX P1, PT, R3, UR9, P1, P0 ;  /* 0x0000000903007c0c */ /* 0x000fc80008f26700 */
[----:B------:R-:W-:-:S13]  /*2540*/  ISETP.LT.OR P1, PT, R4, RZ, P1 ;  /* 0x000000ff0400720c */ /* 0x000fda0000f21670 */
[----:B------:R-:W3:Y:S01]  /*2550*/  @!P1 LDC.64 R4, c[0x0][0x388] ;  /* 0x0000e200ff049b82 */ /* 0x000ee20000000a00 */
[----:B-1----:R-:W-:Y:S01]  /*2560*/  @!P1 MOV R7, R3 ;  /* 0x0000000300079202 */ /* 0x002fe20000000f00 */
[----:B------:R-:W-:Y:S02]  /*2570*/  @!P1 IMAD R11, R23, UR8, RZ ;  /* 0x00000008170b9c24 */ /* 0x000fe4000f8e02ff */
[----:B------:R-:W-:Y:S02]  /*2580*/  @!P1 IMAD.MOV.U32 R6, RZ, RZ, R24 ;  /* 0x000000ffff069224 */ /* 0x000fe400078e0018 */
[C---:B------:R-:W-:Y:S02]  /*2590*/  @!P1 IMAD R11, R22.reuse, UR9, R11 ;  /* 0x00000009160b9c24 */ /* 0x040fe4000f8e020b */
[----:B------:R-:W-:-:S04]  /*25a0*/  @!P1 IMAD.WIDE.U32 R6, R22, UR8, R6 ;  /* 0x0000000816069c25 */ /* 0x000fc8000f8e0006 */
[----:B------:R-:W-:Y:S02]  /*25b0*/  @!P1 IMAD.IADD R11, R7, 0x1, R11 ;  /* 0x00000001070b9824 */ /* 0x000fe400078e020b */
[----:B------:R-:W-:-:S04]  /*25c0*/  @!P1 IMAD.WIDE.U32 R8, R6, UR10, R8 ;  /* 0x0000000a06089c25 */ /* 0x000fc8000f8e0008 */
[----:B------:R-:W-:-:S04]  /*25d0*/  @!P1 IMAD R11, R11, UR10, RZ ;  /* 0x0000000a0b0b9c24 */ /* 0x000fc8000f8e02ff */
[----:B------:R-:W-:Y:S01]  /*25e0*/  @!P1 IMAD R11, R6, UR11, R11 ;  /* 0x0000000b060b9c24 */ /* 0x000fe2000f8e020b */
[----:B------:R-:W1:Y:S01]  /*25f0*/  LDCU.128 UR8, c[0x0][0x3e0] ;  /* 0x00007c00ff0877ac */ /* 0x000e620008000c00 */
[----:B---3--:R-:W-:Y:S02]  /*2600*/  @!P1 LEA R4, P0, R8, R4, 0x2 ;  /* 0x0000000408049211 */ /* 0x008fe400078010ff */
[----:B------:R-:W-:Y:S02]  /*2610*/  @!P1 IMAD.IADD R11, R11, 0x1, R9 ;  /* 0x000000010b0b9824 */ /* 0x000fe400078e0209 */
[----:B------:R-:W-:-:S03]  /*2620*/  IMAD.MOV.U32 R9, RZ, RZ, R18 ;  /* 0x000000ffff097224 */ /* 0x000fc600078e0012 */
[----:B------:R-:W-:Y:S01]  /*2630*/  @!P1 LEA.HI.X R5, R8, R5, R11, 0x2, P0 ;  /* 0x0000000508059211 */ /* 0x000fe200000f140b */
[----:B------:R-:W-:Y:S02]  /*2640*/  HFMA2 R11, -RZ, RZ, 0, 0 ;  /* 0x00000000ff0b7431 */ /* 0x000fe400000001ff */
[----:B------:R-:W-:-:S05]  /*2650*/  IMAD.MOV.U32 R8, RZ, RZ, R17 ;  /* 0x000000ffff087224 */ /* 0x000fca00078e0011 */
[----:B--2---:R3:W-:Y:S04]  /*2660*/  STG.E desc[UR16][R8.64], R2 ;  /* 0x0000000208007986 */ /* 0x0047e8000c101910 */
[----:B------:R-:W2:Y:S01]  /*2670*/  @!P1 LDG.E R11, desc[UR16][R4.64] ;  /* 0x00000010040b9981 */ /* 0x000ea2000c1e1900 */
[----:B-1----:R-:W-:Y:S01]  /*2680*/  UIMAD UR11, UR11, UR8, URZ ;  /* 0x000000080b0b72a4 */ /* 0x002fe2000f8e02ff */
[----:B------:R-:W-:Y:S01]  /*2690*/  IADD3 R15, P1, PT, R15, 0x2, RZ ;  /* 0x000000020f0f7810 */ /* 0x000fe20007f3e0ff */
[----:B------:R-:W-:Y:S02]  /*26a0*/  UIMAD.WIDE.U32 UR6, UR10, UR8, URZ ;  /* 0x000000080a0672a5 */ /* 0x000fe4000f8e00ff */
[----:B------:R-:W-:Y:S01]  /*26b0*/  UIMAD UR9, UR10, UR9, UR11 ;  /* 0x000000090a0972a4 */ /* 0x000fe2000f8e020b */
[----:B------:R-:W-:Y:S01]  /*26c0*/  IADD3.X R0, PT, PT, RZ, R0, RZ, P1, !PT ;  /* 0x00000000ff007210 */ /* 0x000fe20000ffe4ff */
[----:B------:R-:W-:-:S02]  /*26d0*/  USHF.L.U32 UR8, UR6, 0x2, URZ ;  /* 0x0000000206087899 */ /* 0x000fc400080006ff */
[----:B------:R-:W-:-:S04]  /*26e0*/  UIADD3 UR9, UPT, UPT, UR7, UR9, URZ ;  /* 0x0000000907097290 */ /* 0x000fc8000fffe0ff */
[----:B------:R-:W-:Y:S01]  /*26f0*/  USHF.L.U64.HI UR9, UR6, 0x2, UR9 ;  /* 0x0000000206097899 */ /* 0x000fe20008010209 */
[----:B------:R-:W-:-:S05]  /*2700*/  IADD3 R6, P0, PT, R17, UR8, RZ ;  /* 0x0000000811067c10 */ /* 0x000fca000ff1e0ff */
[----:B------:R-:W-:Y:S02]  /*2710*/  IADD3.X R7, PT, PT, R18, UR9, RZ, P0, !PT ;  /* 0x0000000912077c10 */ /* 0x000fe400087fe4ff */
[----:B------:R-:W-:-:S04]  /*2720*/  IADD3 R17, P0, PT, R6, UR8, RZ ;  /* 0x0000000806117c10 */ /* 0x000fc8000ff1e0ff */
[----:B------:R-:W-:Y:S01]  /*2730*/  IADD3.X R18, PT, PT, R7, UR9, RZ, P0, !PT ;  /* 0x0000000907127c10 */ /* 0x000fe200087fe4ff */
[----:B--2---:R3:W-:Y:S08]  /*2740*/  STG.E desc[UR16][R6.64], R11 ;  /* 0x0000000b06007986 */ /* 0x0047f0000c101910 */
.L_x_494:
[----:B------:R-:W-:Y:S05]  /*2750*/  BRA.U UP0, `(.L_x_492) ;  /* 0x0000000100cc7547 */ /* 0x000fea000b800000 */
[----:B------:R-:W4:Y:S01]  /*2760*/  LDCU.64 UR6, c[0x0][0x3d8] ;  /* 0x00007b00ff0677ac */ /* 0x000f220008000a00 */
[----:B--2---:R-:W2:Y:S01]  /*2770*/  LDC.64 R4, c[0x0][0x398] ;  /* 0x0000e600ff047b82 */ /* 0x004ea20000000a00 */
[----:B-1----:R-:W-:Y:S01]  /*2780*/  IMAD.MOV.U32 R12, RZ, RZ, R50 ;  /* 0x000000ffff0c7224 */ /* 0x002fe200078e0032 */
[----:B------:R-:W-:Y:S01]  /*2790*/  BSSY.RECONVERGENT B0, `(.L_x_495) ;  /* 0x0000026000007945 */ /* 0x000fe20003800200 */
[----:B------:R-:W-:-:S05]  /*27a0*/  IMAD.MOV.U32 R13, RZ, RZ, R51 ;  /* 0x000000ffff0d7224 */ /* 0x000fca00078e0033 */
[----:B---3--:R-:W1:Y:S08]  /*27b0*/  LDC.64 R10, c[0x0][0x390] ;  /* 0x0000e400ff0a7b82 */ /* 0x008e700000000a00 */
[----:B------:R-:W3:Y:S01]  /*27c0*/  LDC.64 R6, c[0x0][0x3e0] ;  /* 0x0000f800ff067b82 */ /* 0x000ee20000000a00 */
[----:B----4-:R-:W-:Y:S02]  /*27d0*/  IMAD R0, R0, UR6, RZ ;  /* 0x0000000600007c24 */ /* 0x010fe4000f8e02ff */
[----:B------:R-:W-:-:S04]  /*27e0*/  IMAD.WIDE.U32 R12, R15, UR6, R12 ;  /* 0x000000060f0c7c25 */ /* 0x000fc8000f8e000c */
[----:B------:R-:W-:Y:S01]  /*27f0*/  IMAD R15, R15, UR7, R0 ;  /* 0x000000070f0f7c24 */ /* 0x000fe2000f8e0200 */
[----:B--2---:R-:W-:Y:S01]  /*2800*/  ISETP.GE.U32.AND P0, PT, R12, R4, PT ;  /* 0x000000040c00720c */ /* 0x004fe20003f06070 */
[----:B------:R-:W2:Y:S03]  /*2810*/  LDC.64 R8, c[0x0][0x3e8] ;  /* 0x0000fa00ff087b82 */ /* 0x000ea60000000a00 */
[----:B------:R-:W-:Y:S01]  /*2820*/  IADD3 R14, PT, PT, R13, R15, RZ ;  /* 0x0000000f0d0e7210 */ /* 0x000fe20007ffe0ff */
[----:B------:R-:W-:Y:S01]  /*2830*/  IMAD.MOV.U32 R15, RZ, RZ, RZ ;  /* 0x000000ffff0f7224 */ /* 0x000fe200078e00ff */
[----:B-1----:R-:W-:Y:S02]  /*2840*/  ISETP.GE.U32.AND P1, PT, R24, R10, PT ;  /* 0x0000000a1800720c */ /* 0x002fe40003f26070 */
[----:B------:R-:W-:-:S04]  /*2850*/  ISETP.GE.AND.EX P0, PT, R14, R5, PT, P0 ;  /* 0x000000050e00720c */ /* 0x000fc80003f06300 */
[C---:B------:R-:W-:Y:S02]  /*2860*/  ISETP.GE.OR.EX P0, PT, R3.reuse, R11, P0, P1 ;  /* 0x0000000b0300720c */ /* 0x040fe40000706710 */
[----:B------:R-:W-:-:S04]  /*2870*/  LOP3.LUT R3, R3, R14, RZ, 0xfc, !PT ;  /* 0x0000000e03037212 */ /* 0x000fc800078efcff */
[----:B------:R-:W-:-:S13]  /*2880*/  ISETP.LT.OR P0, PT, R3, RZ, P0 ;  /* 0x000000ff0300720c */ /* 0x000fda0000701670 */
[----:B---3--:R-:W-:Y:S05]  /*2890*/  @P0 BRA `(.L_x_496) ;  /* 0x0000000000540947 */ /* 0x008fea0003800000 */
[----:B------:R-:W1:Y:S01]  /*28a0*/  LDCU.64 UR6, c[0x0][0x3d0] ;  /* 0x00007a00ff0677ac */ /* 0x000e620008000a00 */
[----:B------:R-:W-:Y:S01]  /*28b0*/  MOV R3, R56 ;  /* 0x0000003800037202 */ /* 0x000fe20000000f00 */
[----:B------:R-:W-:Y:S02]  /*28c0*/  IMAD.MOV.U32 R2, RZ, RZ, R54 ;  /* 0x000000ffff027224 */ /* 0x000fe400078e0036 */
[----:B------:R-:W-:Y:S02]  /*28d0*/  IMAD R0, R23, R10, RZ ;  /* 0x0000000a17007224 */ /* 0x000fe400078e02ff */
[----:B-1----:R-:W-:Y:S02]  /*28e0*/  IMAD R13, R53, UR6, RZ ;  /* 0x00000006350d7c24 */ /* 0x002fe4000f8e02ff */
[----:B------:R-:W-:-:S04]  /*28f0*/  IMAD.WIDE.U32 R2, R52, UR6, R2 ;  /* 0x0000000634027c25 */ /* 0x000fc8000f8e0002 */
[----:B------:R-:W-:Y:S01]  /*2900*/  IMAD R13, R52, UR7, R13 ;  /* 0x00000007340d7c24 */ /* 0x000fe2000f8e020d */
[----:B------:R-:W1:Y:S03]  /*2910*/  LDCU.64 UR6, c[0x0][0x388] ;  /* 0x00007100ff0677ac */ /* 0x000e660008000a00 */
[----:B------:R-:W-:Y:S02]  /*2920*/  IMAD.IADD R3, R13, 0x1, R3 ;  /* 0x000000010d037824 */ /* 0x000fe400078e0203 */
[C---:B------:R-:W-:Y:S02]  /*2930*/  IMAD R13, R22.reuse, R11, R0 ;  /* 0x0000000b160d7224 */ /* 0x040fe400078e0200 */
[----:B------:R-:W-:Y:S01]  /*2940*/  IMAD.WIDE.U32 R10, R22, R10, R2 ;  /* 0x0000000a160a7225 */ /* 0x000fe200078e0002 */
[----:B------:R-:W-:-:S03]  /*2950*/  MOV R2, R12 ;  /* 0x0000000c00027202 */ /* 0x000fc60000000f00 */
[----:B------:R-:W-:-:S04]  /*2960*/  IMAD.IADD R3, R13, 0x1, R11 ;  /* 0x000000010d037824 */ /* 0x000fc800078e020b */
[-C--:B------:R-:W-:Y:S02]  /*2970*/  IMAD R0, R3, R4.reuse, RZ ;  /* 0x0000000403007224 */ /* 0x080fe400078e02ff */
[----:B------:R-:W-:Y:S02]  /*2980*/  IMAD.MOV.U32 R3, RZ, RZ, R14 ;  /* 0x000000ffff037224 */ /* 0x000fe400078e000e */
[C---:B------:R-:W-:Y:S02]  /*2990*/  IMAD R5, R10.reuse, R5, R0 ;  /* 0x000000050a057224 */ /* 0x040fe400078e0200 */
[----:B------:R-:W-:-:S04]  /*29a0*/  IMAD.WIDE.U32 R2, R10, R4, R2 ;  /* 0x000000040a027225 */ /* 0x000fc800078e0002 */
[----:B------:R-:W-:Y:S01]  /*29b0*/  IMAD.IADD R3, R3, 0x1, R5 ;  /* 0x0000000103037824 */ /* 0x000fe200078e0205 */
[----:B-1----:R-:W-:-:S04]  /*29c0*/  LEA R4, P0, R2, UR6, 0x2 ;  /* 0x0000000602047c11 */ /* 0x002fc8000f8010ff */
[----:B------:R-:W-:-:S05]  /*29d0*/  LEA.HI.X R5, R2, UR7, R3, 0x2, P0 ;  /* 0x0000000702057c11 */ /* 0x000fca00080f1403 */
[----:B------:R1:W5:Y:S04]  /*29e0*/  LDG.E R15, desc[UR16][R4.64] ;  /* 0x00000010040f7981 */ /* 0x000368000c1e1900 */
.L_x_496:
[----:B------:R-:W-:Y:S05]  /*29f0*/  BSYNC.RECONVERGENT B0 ;  /* 0x0000000000007941 */ /* 0x000fea0003800200 */
.L_x_495:
[----:B------:R-:W-:Y:S01]  /*2a00*/  MOV R2, R17 ;  /* 0x0000001100027202 */ /* 0x000fe20000000f00 */
[----:B------:R-:W-:Y:S02]  /*2a10*/  IMAD.MOV.U32 R3, RZ, RZ, R18 ;  /* 0x000000ffff037224 */ /* 0x000fe400078e0012 */
[-C--:B--2---:R-:W-:Y:S02]  /*2a20*/  IMAD R9, R9, R6.reuse, RZ ;  /* 0x0000000609097224 */ /* 0x084fe400078e02ff */
[C---:B-1----:R-:W-:Y:S01]  /*2a30*/  IMAD.WIDE.U32 R4, R8.reuse, R6, RZ ;  /* 0x0000000608047225 */ /* 0x042fe200078e00ff */
[----:B-----5:R4:W-:Y:S03]  /*2a40*/  STG.E desc[UR16][R2.64], R15 ;  /* 0x0000000f02007986 */ /* 0x0209e6000c101910 */
[----:B------:R-:W-:Y:S01]  /*2a50*/  IMAD R7, R8, R7, R9 ;  /* 0x0000000708077224 */ /* 0x000fe200078e0209 */
[----:B------:R-:W-:-:S03]  /*2a60*/  LEA R17, P0, R4, R17, 0x2 ;  /* 0x0000001104117211 */ /* 0x000fc600078010ff */
[----:B------:R-:W-:-:S05]  /*2a70*/  IMAD.IADD R7, R5, 0x1, R7 ;  /* 0x0000000105077824 */ /* 0x000fca00078e0207 */
[----:B----4-:R-:W-:-:S07]  /*2a80*/  LEA.HI.X R18, R4, R18, R7, 0x2, P0 ;  /* 0x0000001204127211 */ /* 0x010fce00000f1407 */
.L_x_492:
[----:B------:R-:W4:Y:S01]  /*2a90*/  LDCU.64 UR6, c[0x0][0x3a0] ;  /* 0x00007400ff0677ac */ /* 0x000f220008000a00 */
[----:B------:R-:W-:-:S04]  /*2aa0*/  IADD3 R52, P0, PT, R52, 0x1, RZ ;  /* 0x0000000134347810 */ /* 0x000fc80007f1e0ff */
[----:B------:R-:W-:Y:S02]  /*2ab0*/  IADD3.X R53, PT, PT, RZ, R53, RZ, P0, !PT ;  /* 0x00000035ff357210 */ /* 0x000fe400007fe4ff */
[----:B----4-:R-:W-:-:S04]  /*2ac0*/  ISETP.NE.U32.AND P0, PT, R52, UR6, PT ;  /* 0x0000000634007c0c */ /* 0x010fc8000bf05070 */
[----:B------:R-:W-:-:S13]  /*2ad0*/  ISETP.NE.AND.EX P0, PT, R53, UR7, PT, P0 ;  /* 0x0000000735007c0c */ /* 0x000fda000bf05300 */
[----:B------:R-:W-:Y:S05]  /*2ae0*/  @P0 BRA `(.L_x_497) ;  /* 0xffffffe000740947 */ /* 0x000fea000383ffff */
[----:B------:R-:W4:Y:S01]  /*2af0*/  LDL.LU R3, [R1+0x2c] ;  /* 0x00002c0001037983 */ /* 0x000f220000300800 */
[----:B------:R-:W5:Y:S03]  /*2b00*/  LDCU UR6, c[0x0][0x360] ;  /* 0x00006c00ff0677ac */ /* 0x000f660008000800 */
[----:B---3--:R-:W3:Y:S01]  /*2b10*/  LDL.LU R2, [R1+0x30] ;  /* 0x0000300001027983 */ /* 0x008ee20000300800 */
[----:B------:R-:W5:Y:S01]  /*2b20*/  LDC R0, c[0x0][0x370] ;  /* 0x0000dc00ff007b82 */ /* 0x000f620000000800 */
[----:B------:R-:W0:Y:S01]  /*2b30*/  LDCU.64 UR8, c[0x0][0x380] ;  /* 0x00007000ff0877ac */ /* 0x000e220008000a00 */
[----:B-----5:R-:W-:-:S05]  /*2b40*/  IMAD R0, R0, UR6, RZ ;  /* 0x0000000600007c24 */ /* 0x020fca000f8e02ff */
[----:B----4-:R-:W-:-:S05]  /*2b50*/  IADD3 R3, P0, PT, R0, R3, RZ ;  /* 0x0000000300037210 */ /* 0x010fca0007f1e0ff */
[----:B---3--:R-:W-:Y:S01]  /*2b60*/  IMAD.X R2, RZ, RZ, R2, P0 ;  /* 0x000000ffff027224 */ /* 0x008fe200000e0602 */
[----:B------:R3:W-:Y:S01]  /*2b70*/  STL [R1+0x2c], R3 ;  /* 0x00002c0301007387 */ /* 0x0007e20000100800 */
[----:B0-----:R-:W-:-:S03]  /*2b80*/  ISETP.GE.U32.AND P0, PT, R3, UR8, PT ;  /* 0x0000000803007c0c */ /* 0x001fc6000bf06070 */
[----:B------:R3:W-:Y:S01]  /*2b90*/  STL [R1+0x30], R2 ;  /* 0x0000300201007387 */ /* 0x0007e20000100800 */
[----:B------:R-:W-:-:S13]  /*2ba0*/  ISETP.GE.AND.EX P0, PT, R2, UR9, PT, P0 ;  /* 0x0000000902007c0c */ /* 0x000fda000bf06300 */
[----:B---3--:R-:W-:Y:S05]  /*2bb0*/  @!P0 BRA `(.L_x_498) ;  /* 0xffffffd400788947 */ /* 0x008fea000383ffff */
[----:B------:R-:W-:Y:S05]  /*2bc0*/  EXIT ;  /* 0x000000000000794d */ /* 0x000fea0003800000 */
        .weak           $__internal_10_$__cuda_sm20_div_s64
        .type           $__internal_10_$__cuda_sm20_div_s64,@function
        .size           $__internal_10_$__cuda_sm20_div_s64,(.L_x_526 - $__internal_10_$__cuda_sm20_div_s64)
$__internal_10_$__cuda_sm20_div_s64:
        /* <DEDUP_REMOVED lines=20> */
[----:B------:R-:W-:Y:S01]  /*2d10*/  IMAD.HI.U32 R14, P1, R13, R17, R14 ;  /* 0x000000110d0e7227 */ /* 0x000fe2000782000e */
[----:B------:R-:W-:-:S04]  /*2d20*/  IADD3.X R10, PT, PT, R19, R13, RZ, P0, !PT ;  /* 0x0000000d130a7210 */ /* 0x000fc800007fe4ff */
        /* <DEDUP_REMOVED lines=27> */
[----:B------:R-:W-:-:S03]  /*2ee0*/  IMAD.WIDE.U32 R12, R15, R6, RZ ;  /* 0x000000060f0c7225 */ /* 0x000fc600078e00ff */
[----:B------:R-:W-:Y:S01]  /*2ef0*/  IADD3.X R17, PT, PT, RZ, R10, RZ, P1, !PT ;  /* 0x0000000aff117210 */ /* 0x000fe20000ffe4ff */
[----:B------:R-:W-:Y:S01]  /*2f00*/  IMAD R10, R15, R7, R13 ;  /* 0x000000070f0a7224 */ /* 0x000fe200078e020d */
[----:B------:R-:W-:-:S03]  /*2f10*/  IADD3 R21, P1, PT, -R12, R21, RZ ;  /* 0x000000150c157210 */ /* 0x000fc60007f3e1ff */
[-C--:B------:R-:W-:Y:S01]  /*2f20*/  IMAD R10, R17, R6.reuse, R10 ;  /* 0x00000006110a7224 */ /* 0x080fe200078e020a */
[----:B------:R-:W-:-:S03]  /*2f30*/  ISETP.GE.U32.AND P0, PT, R21, R6, PT ;  /* 0x000000061500720c */ /* 0x000fc60003f06070 */
        /* <DEDUP_REMOVED lines=24> */
[----:B------:R-:W-:Y:S02]  /*30c0*/  SEL R23, R6, R23, !P1 ;  /* 0x0000001706177207 */ /* 0x000fe40004800000 */
[----:B------:R-:W-:Y:S02]  /*30d0*/  MOV R6, R2 ;  /* 0x0000000200067202 */ /* 0x000fe40000000f00 */
[----:B------:R-:W-:Y:S02]  /*30e0*/  SEL R22, R22, 0xffffffff, P0 ;  /* 0xffffffff16167807 */ /* 0x000fe40000000000 */
[----:B------:R-:W-:Y:S01]  /*30f0*/  SEL R23, R23, 0xffffffff, P0 ;  /* 0xffffffff17177807 */ /* 0x000fe20000000000 */
[----:B------:R-:W-:Y:S06]  /*3100*/  RET.REL.NODEC R6 `(_ZN2at6native13im2col_kernelIfEEvlPKT_llllllllllllPS2_) ;  /* 0xffffffcc06bc7950 */ /* 0x000fec0003c3ffff */
.L_x_499:
        /* <DEDUP_REMOVED lines=15> */
.L_x_526:


//--------------------- .text._ZN2at6native13im2col_kernelIdEEvlPKT_llllllllllllPS2_ --------------------------
	.section	.text._ZN2at6native13im2col_kernelIdEEvlPKT_llllllllllllPS2_,"ax",@progbits
	.align	128
        .global         _ZN2at6native13im2col_kernelIdEEvlPKT_llllllllllllPS2_
        .type           _ZN2at6native13im2col_kernelIdEEvlPKT_llllllllllllPS2_,@function
        .size           _ZN2at6native13im2col_kernelIdEEvlPKT_llllllllllllPS2_,(.L_x_527 - _ZN2at6native13im2col_kernelIdEEvlPKT_llllllllllllPS2_)
        .other          _ZN2at6native13im2col_kernelIdEEvlPKT_llllllllllllPS2_,@"STO_CUDA_ENTRY STV_DEFAULT"
_ZN2at6native13im2col_kernelIdEEvlPKT_llllllllllllPS2_:
.text._ZN2at6native13im2col_kernelIdEEvlPKT_llllllllllllPS2_:
        /* <DEDUP_REMOVED lines=26> */
.L_x_514:
[----:B--2---:R-:W3:Y:S01]  /*01a0*/  LDL R6, [R1+0x2c] ;  /* 0x00002c0001067983 */ /* 0x004ee20000100800 */
[----:B------:R-:W3:Y:S03]  /*01b0*/  LDCU UR6, c[0x0][0x3ec] ;  /* 0x00007d80ff0677ac */ /* 0x000ee60008000800 */
[----:B0-----:R0:W5:Y:S01]  /*01c0*/  LDL R7, [R1+0x28] ;  /* 0x0000280001077983 */ /* 0x0011620000100800 */
[----:B------:R-:W-:Y:S01]  /*01d0*/  BSSY.RECONVERGENT B0, `(.L_x_500) ;  /* 0x000002f000007945 */ /* 0x000fe20003800200 */
[----:B---3--:R-:W-:-:S04]  /*01e0*/  LOP3.LUT R0, R6, UR6, RZ, 0xfc, !PT ;  /* 0x0000000606007c12 */ /* 0x008fc8000f8efcff */
        /* <DEDUP_REMOVED lines=17> */
[----:B------:R-:W-:Y:S02]  /*0300*/  @P0 VIADD R3, R3, -UR6 ;  /* 0x8000000603030c36 */ /* 0x000fe40008000000 */
[----:B------:R-:W-:-:S03]  /*0310*/  @P0 VIADD R4, R4, 0x1 ;  /* 0x0000000104040836 */ /* 0x000fc60000000000 */
[----:B------:R-:W-:Y:S01]  /*0320*/  ISETP.GE.U32.AND P1, PT, R3, UR6, PT ;  /* 0x0000000603007c0c */ /* 0x000fe2000bf26070 */
[----:B------:R-:W-:-:S12]  /*0330*/  IMAD.MOV.U32 R3, RZ, RZ, RZ ;  /* 0x000000ffff037224 */ /* 0x000fd800078e00ff */
[----:B------:R-:W-:Y:S01]  /*0340*/  @P1 VIADD R4, R4, 0x1 ;  /* 0x0000000104041836 */ /* 0x000fe20000000000 */
[----:B------:R-:W-:-:S04]  /*0350*/  @!P2 LOP3.LUT R4, RZ, UR6, RZ, 0x33, !PT ;  /* 0x00000006ff04ac12 */ /* 0x000fc8000f8e33ff */
[----:B------:R-:W-:-:S05]  /*0360*/  IADD3 R0, PT, PT, -R4, RZ, RZ ;  /* 0x000000ff04007210 */ /* 0x000fca0007ffe1ff */
[----:B------:R-:W-:Y:S01]  /*0370*/  IMAD R0, R0, UR6, R7 ;  /* 0x0000000600007c24 */ /* 0x000fe2000f8e0207 */
[----:B------:R-:W-:Y:S06]  /*0380*/  BRA `(.L_x_502) ;  /* 0x00000000004c7947 */ /* 0x000fec0003800000 */
.L_x_501:
[----:B------:R-:W0:Y:S01]  /*0390*/  LDCU.64 UR6, c[0x0][0x3e8] ;  /* 0x00007d00ff0677ac */ /* 0x000e220008000a00 */
[----:B-----5:R-:W-:Y:S01]  /*03a0*/  IMAD.MOV.U32 R16, RZ, RZ, R7 ;  /* 0x000000ffff107224 */ /* 0x020fe200078e0007 */
[----:B------:R-:W-:Y:S01]  /*03b0*/  MOV R2, 0x400 ;  /* 0x0000040000027802 */ /* 0x000fe20000000f00 */
[----:B------:R-:W-:Y:S02]  /*03c0*/  IMAD.MOV.U32 R11, RZ, RZ, R6 ;  /* 0x000000ffff0b7224 */ /* 0x000fe400078e0006 */
[----:B0-----:R-:W-:Y:S01]  /*03d0*/  IMAD.U32 R9, RZ, RZ, UR6 ;  /* 0x00000006ff097e24 */ /* 0x001fe2000f8e00ff */
[----:B------:R-:W-:-:S07]  /*03e0*/  MOV R8, UR7 ;  /* 0x0000000700087c02 */ /* 0x000fce0008000f00 */
[----:B--2---:R-:W-:Y:S05]  /*03f0*/  CALL.REL.NOINC `($__internal_11_$__cuda_sm20_div_s64) ;  /* 0x0000002400ec7944 */ /* 0x004fea0003c00000 */
        /* <DEDUP_REMOVED lines=12> */
.L_x_502:
[----:B--2---:R-:W-:Y:S05]  /*04c0*/  BSYNC.RECONVERGENT B0 ;  /* 0x0000000000007941 */ /* 0x004fea0003800200 */
.L_x_500:
        /* <DEDUP_REMOVED lines=16> */
[----:B-1----:R-:W-:-:S05]  /*05d0*/  IMAD R5, R7, R11, RZ ;  /* 0x0000000b07057224 */ /* 0x002fca00078e02ff */
[----:B------:R-:W-:-:S05]  /*05e0*/  IADD3 R5, PT, PT, -R5, RZ, RZ ;  /* 0x000000ff05057210 */ /* 0x000fca0007ffe1ff */
[----:B------:R-:W-:-:S06]  /*05f0*/  IMAD.HI.U32 R7, R7, R5, R6 ;  /* 0x0000000507077227 */ /* 0x000fcc00078e0006 */
[----:B------:R-:W-:-:S04]  /*0600*/  IMAD.HI.U32 R20, R7, R4, RZ ;  /* 0x0000000407147227 */ /* 0x000fc800078e00ff */
[----:B------:R-:W-:-:S04]  /*0610*/  IMAD.MOV R5, RZ, RZ, -R20 ;  /* 0x000000ffff057224 */ /* 0x000fc800078e0a14 */
[----:B------:R-:W-:-:S05]  /*0620*/  IMAD R5, R11, R5, R4 ;  /* 0x000000050b057224 */ /* 0x000fca00078e0204 */
[----:B------:R-:W-:-:S13]  /*0630*/  ISETP.GE.U32.AND P0, PT, R5, R11, PT ;  /* 0x0000000b0500720c */ /* 0x000fda0003f06070 */
[----:B------:R-:W-:Y:S02]  /*0640*/  @P0 IMAD.IADD R5, R5, 0x1, -R11 ;  /* 0x0000000105050824 */ /* 0x000fe400078e0a0b */
[----:B------:R-:W-:-:S03]  /*0650*/  @P0 VIADD R20, R20, 0x1 ;  /* 0x0000000114140836 */ /* 0x000fc60000000000 */
[----:B------:R-:W-:-:S13]  /*0660*/  ISETP.GE.U32.AND P1, PT, R5, R11, PT ;  /* 0x0000000b0500720c */ /* 0x000fda0003f26070 */
[----:B------:R-:W-:Y:S02]  /*0670*/  @P1 IADD3 R20, PT, PT, R20, 0x1, RZ ;  /* 0x0000000114141810 */ /* 0x000fe40007ffe0ff */
[----:B------:R-:W-:-:S05]  /*0680*/  @!P2 LOP3.LUT R20, RZ, R11, RZ, 0x33, !PT ;  /* 0x0000000bff14a212 */ /* 0x000fca00078e33ff */
[----:B------:R-:W-:-:S04]  /*0690*/  IMAD.MOV R13, RZ, RZ, -R20 ;  /* 0x000000ffff0d7224 */ /* 0x000fc800078e0a14 */
[----:B------:R-:W-:Y:S01]  /*06a0*/  IMAD R13, R11, R13, R4 ;  /* 0x0000000d0b0d7224 */ /* 0x000fe200078e0204 */
[----:B------:R-:W-:Y:S06]  /*06b0*/  BRA `(.L_x_505) ;  /* 0x0000000000447947 */ /* 0x000fec0003800000 */
.L_x_504:
[----:B------:R-:W0:Y:S01]  /*06c0*/  LDCU.64 UR6, c[0x0][0x3e0] ;  /* 0x00007c00ff0677ac */ /* 0x000e220008000a00 */
[----:B------:R-:W-:Y:S01]  /*06d0*/  IMAD.MOV.U32 R16, RZ, RZ, R4 ;  /* 0x000000ffff107224 */ /* 0x000fe200078e0004 */
[----:B------:R-:W-:Y:S01]  /*06e0*/  MOV R2, 0x730 ;  /* 0x0000073000027802 */ /* 0x000fe20000000f00 */
[----:B------:R-:W-:Y:S01]  /*06f0*/  IMAD.MOV.U32 R11, RZ, RZ, R5 ;  /* 0x000000ffff0b7224 */ /* 0x000fe200078e0005 */
[----:B0-----:R-:W-:Y:S01]  /*0700*/  MOV R9, UR6 ;  /* 0x0000000600097c02 */ /* 0x001fe20008000f00 */
[----:B------:R-:W-:-:S07]  /*0710*/  IMAD.U32 R8, RZ, RZ, UR7 ;  /* 0x00000007ff087e24 */ /* 0x000fce000f8e00ff */
[----:B------:R-:W-:Y:S05]  /*0720*/  CALL.REL.NOINC `($__internal_11_$__cuda_sm20_div_s64) ;  /* 0x0000002400207944 */ /* 0x000fea0003c00000 */
        /* <DEDUP_REMOVED lines=10> */
.L_x_505:
[----:B------:R-:W-:Y:S05]  /*07d0*/  BSYNC.RECONVERGENT B0 ;  /* 0x0000000000007941 */ /* 0x000fea0003800200 */
.L_x_503:
[----:B------:R-:W0:Y:S01]  /*07e0*/  LDCU.128 UR12, c[0x0][0x3a0] ;  /* 0x00007400ff0c77ac */ /* 0x000e220008000c00 */
[----:B------:R-:W1:Y:S01]  /*07f0*/  LDC.64 R54, c[0x0][0x3b0] ;  /* 0x0000ec00ff367b82 */ /* 0x000e620000000a00 */
[----:B------:R-:W-:Y:S02]  /*0800*/  IMAD.MOV.U32 R6, RZ, RZ, R13 ;  /* 0x000000ffff067224 */ /* 0x000fe400078e000d */
[----:B------:R-:W-:Y:S02]  /*0810*/  IMAD.MOV.U32 R49, RZ, RZ, RZ ;  /* 0x000000ffff317224 */ /* 0x000fe400078e00ff */
[----:B------:R-:W-:-:S03]  /*0820*/  IMAD.MOV.U32 R52, RZ, RZ, RZ ;  /* 0x000000ffff347224 */ /* 0x000fc600078e00ff */
        /* <DEDUP_REMOVED lines=10> */
[----:B------:R-:W-:-:S04]  /*08d0*/  IMAD R2, R11, UR7, RZ ;  /* 0x000000070b027c24 */ /* 0x000fc8000f8e02ff */
[----:B------:R-:W-:Y:S01]  /*08e0*/  IMAD R7, R9, UR6, R2 ;  /* 0x0000000609077c24 */ /* 0x000fe2000f8e0202 */
[----:B------:R-:W3:Y:S03]  /*08f0*/  LDCU.64 UR6, c[0x0][0x3f0] ;  /* 0x00007e00ff0677ac */ /* 0x000ee60008000a00 */
[----:B------:R-:W-:Y:S01]  /*0900*/  IMAD.IADD R5, R5, 0x1, R7 ;  /* 0x0000000105057824 */ /* 0x000fe200078e0207 */
[----:B------:R-:W-:-:S03]  /*0910*/  MOV R7, R12 ;  /* 0x0000000c00077202 */ /* 0x000fc60000000f00 */
        /* <DEDUP_REMOVED lines=11> */
[----:B--2---:R-:W-:-:S03]  /*09d0*/  IADD3 R6, P0, PT, RZ, -R50, RZ ;  /* 0x80000032ff067210 */ /* 0x004fc60007f1e0ff */
[----:B------:R-:W-:Y:S01]  /*09e0*/  IMAD R3, R3, UR10, RZ ;  /* 0x0000000a03037c24 */ /* 0x000fe2000f8e02ff */
[----:B---3--:R-:W-:Y:S01]  /*09f0*/  LEA R10, P1, R8, UR6, 0x3 ;  /* 0x00000006080a7c11 */ /* 0x008fe2000f8218ff */
[----:B------:R-:W-:Y:S01]  /*0a00*/  IMAD.IADD R11, R9, 0x1, R7 ;  /* 0x00000001090b7824 */ /* 0x000fe200078e0207 */
[----:B------:R-:W-:Y:S01]  /*0a10*/  IADD3.X R7, PT, PT, RZ, ~R51, RZ, P0, !PT ;  /* 0x80000033ff077210 */ /* 0x000fe200007fe4ff */
[C---:B------:R-:W-:Y:S02]  /*0a20*/  IMAD R19, R0.reuse, UR11, R3 ;  /* 0x0000000b00137c24 */ /* 0x040fe4000f8e0203 */
[----:B------:R-:W-:Y:S01]  /*0a30*/  IMAD.WIDE.U32 R2, R0, UR10, RZ ;  /* 0x0000000a00027c25 */ /* 0x000fe2000f8e00ff */
[----:B------:R-:W-:Y:S02]  /*0a40*/  LEA.HI.X R11, R8, UR7, R11, 0x3, P1 ;  /* 0x00000007080b7c11 */ /* 0x000fe400088f1c0b */
[----:B------:R-:W-:Y:S01]  /*0a50*/  SHF.L.U64.HI R0, R50, 0x3, R51 ;  /* 0x0000000332007819 */ /* 0x000fe20000010233 */
[----:B------:R-:W-:-:S02]  /*0a60*/  IMAD.SHL.U32 R17, R2, 0x8, RZ ;  /* 0x0000000802117824 */ /* 0x000fc400078e00ff */
[----:B------:R-:W-:Y:S02]  /*0a70*/  IMAD.IADD R19, R3, 0x1, R19 ;  /* 0x0000000103137824 */ /* 0x000fe400078e0213 */
[----:B-1----:R-:W-:Y:S01]  /*0a80*/  IMAD.WIDE.U32 R8, R4, 0x7, R6 ;  /* 0x0000000704087825 */ /* 0x002fe200078e0006 */
[----:B------:R-:W-:Y:S02]  /*0a90*/  LEA R17, P0, -R50, R17, 0x3 ;  /* 0x0000001132117211 */ /* 0x000fe400078019ff */
[C---:B------:R-:W-:Y:S01]  /*0aa0*/  SHF.L.U64.HI R3, R2.reuse, 0x3, R19 ;  /* 0x0000000302037819 */ /* 0x040fe20000010213 */
[----:B------:R-:W-:Y:S01]  /*0ab0*/  IMAD.WIDE.U32 R54, R13, UR8, R54 ;  /* 0x000000080d367c25 */ /* 0x000fe2000f8e0036 */
[----:B------:R-:W-:Y:S01]  /*0ac0*/  IADD3 R56, P1, PT, R2, R8, RZ ;  /* 0x0000000802387210 */ /* 0x000fe20007f3e0ff */
[----:B------:R-:W-:Y:S02]  /*0ad0*/  STL [R1+0x24], R17 ;  /* 0x0000241101007387 */ /* 0x000fe40000100800 */
[----:B------:R-:W-:-:S02]  /*0ae0*/  IMAD R16, R5, 0x7, RZ ;  /* 0x0000000705107824 */ /* 0x000fc400078e02ff */
[----:B------:R-:W-:-:S03]  /*0af0*/  IMAD.WIDE.U32 R12, R4, 0x6, R6 ;  /* 0x00000006040c7825 */ /* 0x000fc600078e0006 */
[----:B------:R-:W-:Y:S01]  /*0b00*/  IADD3.X R57, PT, PT, R19, R9, R16, P1, !PT ;  /* 0x0000000913397210 */ /* 0x000fe20000ffe410 */
[----:B------:R-:W-:Y:S01]  /*0b10*/  IMAD.WIDE.U32 R14, R4, 0x5, R6 ;  /* 0x00000005040e7825 */ /* 0x000fe200078e0006 */
[----:B------:R-:W-:-:S03]  /*0b20*/  IADD3 R58, P2, PT, R2, R12, RZ ;  /* 0x0000000c023a7210 */ /* 0x000fc60007f5e0ff */
[----:B------:R-:W-:Y:S01]  /*0b30*/  IMAD R18, R5, 0x6, RZ ;  /* 0x0000000605127824 */ /* 0x000fe200078e02ff */
[C---:B------:R-:W-:Y:S01]  /*0b40*/  IADD3 R60, P3, PT, R2.reuse, R14, RZ ;  /* 0x0000000e023c7210 */ /* 0x040fe20007f7e0ff */
[----:B------:R-:W-:Y:S01]  /*0b50*/  IMAD.X R0, R3, 0x1, ~R0, P0 ;  /* 0x0000000103007824 */ /* 0x000fe200000e0e00 */
[----:B------:R-:W-:Y:S01]  /*0b60*/  IADD3 R24, P0, P1, R2, R4, -R50 ;  /* 0x0000000402187210 */ /* 0x000fe2000791e832 */
[----:B------:R-:W-:Y:S01]  /*0b70*/  IMAD R22, R5, 0x5, RZ ;  /* 0x0000000505167824 */ /* 0x000fe200078e02ff */
[C---:B------:R-:W-:Y:S01]  /*0b80*/  IADD3.X R59, PT, PT, R19.reuse, R13, R18, P2, !PT ;  /* 0x0000000d133b7210 */ /* 0x040fe200017fe412 */
[C---:B------:R-:W-:Y:S01]  /*0b90*/  IMAD.SHL.U32 R3, R4.reuse, 0x2, RZ ;  /* 0x0000000204037824 */ /* 0x040fe200078e00ff */
[----:B------:R0:W-:Y:S01]  /*0ba0*/  STL [R1+0x20], R0 ;  /* 0x0000200001007387 */ /* 0x0001e20000100800 */
[----:B------:R-:W-:Y:S01]  /*0bb0*/  IMAD.WIDE.U32 R6, R4, 0x3, R6 ;  /* 0x0000000304067825 */ /* 0x000fe200078e0006 */
[----:B------:R-:W-:Y:S02]  /*0bc0*/  IADD3.X R25, PT, PT, R19, R5, ~R51, P0, P1 ;  /* 0x0000000513197210 */ /* 0x000fe400007e2c33 */
[C---:B------:R-:W-:Y:S01]  /*0bd0*/  IADD3 R14, P1, P2, R2.reuse, UR5, -R50 ;  /* 0x00000005020e7c10 */ /* 0x040fe2000fa3e832 */
[----:B------:R-:W-:Y:S01]  /*0be0*/  IMAD.IADD R53, R55, 0x1, R53 ;  /* 0x0000000137357824 */ /* 0x000fe200078e0235 */
[----:B------:R-:W-:Y:S01]  /*0bf0*/  IADD3.X R61, PT, PT, R19, R15, R22, P3, !PT ;  /* 0x0000000f133d7210 */ /* 0x000fe20001ffe416 */
[----:B------:R1:W-:Y:S01]  /*0c00*/  STL.64 [R1+0x18], R24 ;  /* 0x0000181801007387 */ /* 0x0003e20000100a00 */
[----:B------:R-:W-:-:S02]  /*0c10*/  IADD3 R12, P4, P5, R2, -R50, R3 ;  /* 0x80000032020c7210 */ /* 0x000fc40007d9e003 */
[----:B0-----:R-:W-:Y:S01]  /*0c20*/  SHF.L.U64.HI R0, R4, 0x1, R5 ;  /* 0x0000000104007819 */ /* 0x001fe20000010205 */
[----:B------:R-:W-:Y:S01]  /*0c30*/  IMAD R4, R5, 0x3, RZ ;  /* 0x0000000305047824 */ /* 0x000fe200078e02ff */
[C---:B------:R-:W-:Y:S02]  /*0c40*/  IADD3 R8, P3, PT, R2.reuse, R6, RZ ;  /* 0x0000000602087210 */ /* 0x040fe40007f7e0ff */
[C---:B------:R-:W-:Y:S02]  /*0c50*/  IADD3.X R15, PT, PT, R19.reuse, UR4, ~R51, P1, P2 ;  /* 0x00000004130f7c10 */ /* 0x040fe40008fe4c33 */
[C---:B------:R-:W-:Y:S02]  /*0c60*/  IADD3.X R13, PT, PT, R19.reuse, ~R51, R0, P4, P5 ;  /* 0x80000033130d7210 */ /* 0x040fe400027ea400 */
[----:B------:R-:W-:Y:S01]  /*0c70*/  IADD3.X R9, PT, PT, R19, R7, R4, P3, !PT ;  /* 0x0000000713097210 */ /* 0x000fe20001ffe404 */
[----:B------:R1:W-:Y:S01]  /*0c80*/  STL.64 [R1], R14 ;  /* 0x0000000e01007387 */ /* 0x0003e20000100a00 */
[----:B------:R-:W-:-:S03]  /*0c90*/  IADD3 R50, P0, PT, R2, -R50, RZ ;  /* 0x8000003202327210 */ /* 0x000fc60007f1e0ff */
[----:B------:R1:W-:Y:S01]  /*0ca0*/  STL.64 [R1+0x10], R12 ;  /* 0x0000100c01007387 */ /* 0x0003e20000100a00 */
[----:B------:R-:W-:-:S03]  /*0cb0*/  IADD3.X R51, PT, PT, R19, ~R51, RZ, P0, !PT ;  /* 0x8000003313337210 */ /* 0x000fc600007fe4ff */
[----:B------:R1:W-:Y:S06]  /*0cc0*/  STL.64 [R1+0x8], R8 ;  /* 0x0000080801007387 */ /* 0x0003ec0000100a00 */
.L_x_513:
[----:B0-----:R-:W0:Y:S01]  /*0cd0*/  LDCU.64 UR6, c[0x0][0x3a8] ;  /* 0x00007500ff0677ac */ /* 0x001e220008000a00 */
[----:B-1-3--:R-:W-:Y:S01]  /*0ce0*/  MOV R3, R53 ;  /* 0x0000003500037202 */ /* 0x00afe20000000f00 */
[----:B------:R-:W-:Y:S01]  /*0cf0*/  IMAD.MOV.U32 R2, RZ, RZ, R54 ;  /* 0x000000ffff027224 */ /* 0x000fe200078e0036 */
[----:B-1----:R-:W-:Y:S01]  /*0d00*/  CS2R R14, SRZ ;  /* 0x00000000000e7805 */ /* 0x002fe2000001ff00 */
[----:B------:R-:W1:Y:S01]  /*0d10*/  LDCU.64 UR8, c[0x0][0x3d0] ;  /* 0x00007a00ff0877ac */ /* 0x000e620008000a00 */
[----:B0-----:R-:W-:-:S04]  /*0d20*/  UISETP.GE.U32.AND UP0, UPT, UR6, 0x8, UPT ;  /* 0x000000080600788c */ /* 0x001fc8000bf06070 */
[----:B------:R-:W-:Y:S01]  /*0d30*/  UISETP.GE.U32.AND.EX UP0, UPT, UR7, URZ, UPT, UP0 ;  /* 0x000000ff0700728c */ /* 0x000fe2000bf06100 */
[----:B-1----:R-:W-:Y:S02]  /*0d40*/  IMAD R0, R52, UR8, RZ ;  /* 0x0000000834007c24 */ /* 0x002fe4000f8e02ff */
[----:B------:R-:W-:-:S04]  /*0d50*/  IMAD.WIDE.U32 R22, R49, UR8, R2 ;  /* 0x0000000831167c25 */ /* 0x000fc8000f8e0002 */
[----:B------:R-:W-:-:S04]  /*0d60*/  IMAD R3, R49, UR9, R0 ;  /* 0x0000000931037c24 */ /* 0x000fc8000f8e0200 */
[----:B------:R-:W-:Y:S01]  /*0d70*/  IMAD.IADD R0, R23, 0x1, R3 ;  /* 0x0000000117007824 */ /* 0x000fe200078e0203 */
[----:B--2---:R-:W-:Y:S06]  /*0d80*/  BRA.U !UP0, `(.L_x_506) ;  /* 0x0000000d08447547 */ /* 0x004fec000b800000 */
[----:B------:R-:W2:Y:S01]  /*0d90*/  LDL.64 R16, [R1+0x18] ;  /* 0x0000180001107983 */ /* 0x000ea20000100a00 */
[----:B------:R-:W0:Y:S03]  /*0da0*/  LDCU.128 UR8, c[0x0][0x390] ;  /* 0x00007200ff0877ac */ /* 0x000e260008000c00 */
[----:B------:R-:W3:Y:S04]  /*0db0*/  LDL R6, [R1+0x24] ;  /* 0x0000240001067983 */ /* 0x000ee80000100800 */
[----:B------:R-:W4:Y:S04]  /*0dc0*/  LDL.64 R26, [R1+0x10] ;  /* 0x00001000011a7983 */ /* 0x000f280000100a00 */
[----:B------:R-:W5:Y:S04]  /*0dd0*/  LDL R8, [R1+0x20] ;  /* 0x0000200001087983 */ /* 0x000f680000100800 */
[----:B------:R-:W5:Y:S04]  /*0de0*/  LDL.64 R24, [R1+0x8] ;  /* 0x0000080001187983 */ /* 0x000f680000100a00 */
[----:B------:R-:W5:Y:S01]  /*0df0*/  LDL.64 R18, [R1] ;  /* 0x0000000001127983 */ /* 0x000f620000100a00 */
[----:B0-----:R-:W-:-:S02]  /*0e00*/  IMAD R5, R21, UR8, RZ ;  /* 0x0000000815057c24 */ /* 0x001fc4000f8e02ff */
[----:B------:R-:W-:Y:S02]  /*0e10*/  IMAD.MOV.U32 R2, RZ, RZ, R22 ;  /* 0x000000ffff027224 */ /* 0x000fe400078e0016 */
[----:B------:R-:W-:Y:S02]  /*0e20*/  IMAD.MOV.U32 R3, RZ, RZ, R0 ;  /* 0x000000ffff037224 */ /* 0x000fe400078e0000 */
[C---:B------:R-:W-:Y:S02]  /*0e30*/  IMAD R5, R20.reuse, UR9, R5 ;  /* 0x0000000914057c24 */ /* 0x040fe4000f8e0205 */
[----:B------:R-:W-:Y:S01]  /*0e40*/  IMAD.WIDE.U32 R12, R20, UR8, R2 ;  /* 0x00000008140c7c25 */ /* 0x000fe2000f8e0002 */
[----:B------:R-:W0:Y:S03]  /*0e50*/  LDCU.64 UR8, c[0x0][0x388] ;  /* 0x00007100ff0877ac */ /* 0x000e260008000a00 */
[----:B------:R-:W-:-:S04]  /*0e60*/  IMAD.IADD R2, R13, 0x1, R5 ;  /* 0x000000010d027824 */ /* 0x000fc800078e0205 */
[----:B------:R-:W-:Y:S02]  /*0e70*/  IMAD R5, R2, UR10, RZ ;  /* 0x0000000a02057c24 */ /* 0x000fe4000f8e02ff */
[----:B------:R-:W-:-:S04]  /*0e80*/  IMAD.WIDE.U32 R2, R12, UR10, RZ ;  /* 0x0000000a0c027c25 */ /* 0x000fc8000f8e00ff */
[C---:B------:R-:W-:Y:S01]  /*0e90*/  IMAD.WIDE.U32 R14, R12.reuse, UR10, R58 ;  /* 0x0000000a0c0e7c25 */ /* 0x040fe2000f8e003a */
[----:B------:R-:W-:Y:S02]  /*0ea0*/  ULOP3.LUT UR6, UR6, 0xfffffff8, URZ, 0xc0, !UPT ;  /* 0xfffffff806067892 */ /* 0x000fe4000f8ec0ff */
[----:B------:R-:W-:Y:S01]  /*0eb0*/  ULOP3.LUT UR7, UR7, 0x7fffffff, URZ, 0xc0, !UPT ;  /* 0x7fffffff07077892 */ /* 0x000fe2000f8ec0ff */
[----:B--2---:R-:W-:-:S04]  /*0ec0*/  IMAD.WIDE.U32 R44, R12, UR10, R16 ;  /* 0x0000000a0c2c7c25 */ /* 0x004fc8000f8e0010 */
[----:B------:R-:W-:Y:S01]  /*0ed0*/  IMAD R16, R12, UR11, R5 ;  /* 0x0000000b0c107c24 */ /* 0x000fe2000f8e0205 */
[----:B---3--:R-:W-:-:S04]  /*0ee0*/  LEA R47, P0, R2, R6, 0x3 ;  /* 0x00000006022f7211 */ /* 0x008fc800078018ff */
[----:B------:R-:W-:Y:S01]  /*0ef0*/  IADD3 R3, PT, PT, R3, R16, RZ ;  /* 0x0000001003037210 */ /* 0x000fe20007ffe0ff */
[----:B----4-:R-:W-:Y:S02]  /*0f00*/  IMAD.WIDE.U32 R42, R12, UR10, R26 ;  /* 0x0000000a0c2a7c25 */ /* 0x010fe4000f8e001a */
[----:B------:R-:W1:Y:S01]  /*0f10*/  LDC.64 R26, c[0x0][0x3e0] ;  /* 0x0000f800ff1a7b82 */ /* 0x000e620000000a00 */
[----:B-----5:R-:W-:-:S07]  /*0f20*/  LEA.HI.X R46, R2, R8, R3, 0x3, P0 ;  /* 0x00000008022e7211 */ /* 0x020fce00000f1c03 */
[----:B------:R-:W1:Y:S01]  /*0f30*/  LDC.64 R8, c[0x0][0x3e8] ;  /* 0x0000fa00ff087b82 */ /* 0x000e620000000a00 */
[----:B------:R-:W-:-:S07]  /*0f40*/  IMAD.WIDE.U32 R40, R12, UR10, R24 ;  /* 0x0000000a0c287c25 */ /* 0x000fce000f8e0018 */
[----:B------:R-:W2:Y:S01]  /*0f50*/  LDC.64 R24, c[0x0][0x3d8] ;  /* 0x0000f600ff187b82 */ /* 0x000ea20000000a00 */
[----:B------:R-:W-:-:S04]  /*0f60*/  IMAD.WIDE.U32 R4, R12, UR10, R18 ;  /* 0x0000000a0c047c25 */ /* 0x000fc8000f8e0012 */
[----:B------:R-:W-:-:S04]  /*0f70*/  IMAD.WIDE.U32 R6, R12, UR10, R60 ;  /* 0x0000000a0c067c25 */ /* 0x000fc8000f8e003c */
[C---:B------:R-:W-:Y:S02]  /*0f80*/  IMAD.IADD R3, R16.reuse, 0x1, R5 ;  /* 0x0000000110037824 */ /* 0x040fe400078e0205 */
[----:B------:R-:W-:Y:S02]  /*0f90*/  IMAD.IADD R5, R16, 0x1, R7 ;  /* 0x0000000110057824 */ /* 0x000fe400078e0207 */
[----:B------:R-:W-:-:S04]  /*0fa0*/  IMAD.WIDE.U32 R12, R12, UR10, R56 ;  /* 0x0000000a0c0c7c25 */ /* 0x000fc8000f8e0038 */
[-C--:B-1----:R-:W-:Y:S02]  /*0fb0*/  IMAD R9, R9, R26.reuse, RZ ;  /* 0x0000001a09097224 */ /* 0x082fe400078e02ff */
[----:B------:R-:W-:Y:S02]  /*0fc0*/  IMAD.IADD R7, R16, 0x1, R15 ;  /* 0x0000000110077824 */ /* 0x000fe400078e020f */
[C---:B------:R-:W-:Y:S02]  /*0fd0*/  IMAD R15, R8.reuse, R27, R9 ;  /* 0x0000001b080f7224 */ /* 0x040fe400078e0209 */
[----:B------:R-:W-:Y:S01]  /*0fe0*/  IMAD.WIDE.U32 R26, R8, R26, RZ ;  /* 0x0000001a081a7225 */ /* 0x000fe200078e00ff */
[----:B------:R-:W-:-:S03]  /*0ff0*/  SHF.L.U64.HI R2, R4, 0x3, R3 ;  /* 0x0000000304027819 */ /* 0x000fc60000010203 */
[C---:B------:R-:W-:Y:S01]  /*1000*/  IMAD.IADD R9, R16.reuse, 0x1, R13 ;  /* 0x0000000110097824 */ /* 0x040fe200078e020d */
[C---:B------:R-:W-:Y:S01]  /*1010*/  IADD3 R41, PT, PT, R16.reuse, R41, RZ ;  /* 0x0000002910297210 */ /* 0x040fe20007ffe0ff */
[C---:B------:R-:W-:Y:S02]  /*1020*/  IMAD.IADD R45, R16.reuse, 0x1, R45 ;  /* 0x00000001102d7824 */ /* 0x040fe400078e022d */
[----:B------:R-:W-:Y:S02]  /*1030*/  IMAD.IADD R43, R16, 0x1, R43 ;  /* 0x00000001102b7824 */ /* 0x000fe400078e022b */
[----:B------:R-:W-:Y:S01]  /*1040*/  IMAD.SHL.U32 R3, R4, 0x8, RZ ;  /* 0x0000000804037824 */ /* 0x000fe200078e00ff */
[C---:B------:R-:W-:Y:S01]  /*1050*/  SHF.L.U64.HI R4, R6.reuse, 0x3, R5 ;  /* 0x0000000306047819 */ /* 0x040fe20000010205 */
[----:B------:R-:W-:Y:S01]  /*1060*/  IMAD.IADD R15, R27, 0x1, R15 ;  /* 0x000000011b0f7824 */ /* 0x000fe200078e020f */
[----:B------:R-:W-:Y:S02]  /*1070*/  SHF.L.U32 R5, R6, 0x3, RZ ;  /* 0x0000000306057819 */ /* 0x000fe400000006ff */
[C---:B------:R-:W-:Y:S01]  /*1080*/  SHF.L.U64.HI R6, R14.reuse, 0x3, R7 ;  /* 0x000000030e067819 */ /* 0x040fe20000010207 */
[----:B------:R-:W-:Y:S01]  /*1090*/  IMAD.SHL.U32 R7, R14, 0x8, RZ ;  /* 0x000000080e077824 */ /* 0x000fe200078e00ff */
[----:B------:R-:W-:Y:S01]  /*10a0*/  SHF.L.U64.HI R8, R12, 0x3, R9 ;  /* 0x000000030c087819 */ /* 0x000fe20000010209 */
[----:B0-----:R-:W-:Y:S01]  /*10b0*/  IMAD.U32 R13, RZ, RZ, UR9 ;  /* 0x00000009ff0d7e24 */ /* 0x001fe2000f8e00ff */
[C---:B------:R-:W-:Y:S01]  /*10c0*/  SHF.L.U64.HI R45, R44.reuse, 0x3, R45 ;  /* 0x000000032c2d7819 */ /* 0x040fe2000001022d */
[----:B------:R-:W-:Y:S01]  /*10d0*/  IMAD.SHL.U32 R44, R44, 0x8, RZ ;  /* 0x000000082c2c7824 */ /* 0x000fe200078e00ff */
[C---:B------:R-:W-:Y:S01]  /*10e0*/  SHF.L.U64.HI R43, R42.reuse, 0x3, R43 ;  /* 0x000000032a2b7819 */ /* 0x040fe2000001022b */
[----:B------:R-:W-:Y:S01]  /*10f0*/  IMAD.SHL.U32 R42, R42, 0x8, RZ ;  /* 0x000000082a2a7824 */ /* 0x000fe200078e00ff */
[C---:B------:R-:W-:Y:S01]  /*1100*/  SHF.L.U64.HI R41, R40.reuse, 0x3, R41 ;  /* 0x0000000328297819 */ /* 0x040fe20000010229 */
[----:B------:R-:W-:Y:S01]  /*1110*/  IMAD.SHL.U32 R40, R40, 0x8, RZ ;  /* 0x0000000828287824 */ /* 0x000fe200078e00ff */
[----:B------:R-:W-:Y:S01]  /*1120*/  SHF.L.U32 R9, R12, 0x3, RZ ;  /* 0x000000030c097819 */ /* 0x000fe200000006ff */
[----:B------:R-:W-:Y:S01]  /*1130*/  IMAD.U32 R12, RZ, RZ, UR8 ;  /* 0x00000008ff0c7e24 */ /* 0x000fe2000f8e00ff */
[C---:B--2---:R-:W-:Y:S01]  /*1140*/  SHF.L.U64.HI R48, R24.reuse, 0x6, R25 ;  /* 0x0000000618307819 */ /* 0x044fe20000010219 */
[----:B------:R-:W-:Y:S01]  /*1150*/  IMAD.MOV.U32 R16, RZ, RZ, R51 ;  /* 0x000000ffff107224 */ /* 0x000fe200078e0033 */
[----:B------:R-:W-:Y:S01]  /*1160*/  SHF.L.U64.HI R14, R24, 0x3, R25 ;  /* 0x00000003180e7819 */ /* 0x000fe20000010219 */
[----:B------:R-:W-:Y:S01]  /*1170*/  IMAD.U32 R18, RZ, RZ, UR6 ;  /* 0x00000006ff127e24 */ /* 0x000fe2000f8e00ff */
[----:B------:R-:W-:Y:S01]  /*1180*/  SHF.L.U64.HI R15, R26, 0x6, R15 ;  /* 0x000000061a0f7819 */ /* 0x000fe2000001020f */
[----:B------:R-:W-:Y:S01]  /*1190*/  IMAD.U32 R19, RZ, RZ, UR7 ;  /* 0x00000007ff137e24 */ /* 0x000fe2000f8e00ff */
[----:B------:R-:W-:-:S07]  /*11a0*/  MOV R17, R50 ;  /* 0x0000003200117202 */ /* 0x000fce0000000f00 */
.L_x_507:
[----:B0-----:R-:W0:Y:S01]  /*11b0*/  LDCU.128 UR8, c[0x0][0x390] ;  /* 0x00007200ff0877ac */ /* 0x001e220008000c00 */
[----:B------:R-:W-:Y:S02]  /*11c0*/  LOP3.LUT R25, R0, R16, RZ, 0xfc, !PT ;  /* 0x0000001000197212 */ /* 0x000fe400078efcff */
[----:B------:R-:W-:Y:S02]  /*11d0*/  CS2R R28, SRZ ;  /* 0x00000000001c7805 */ /* 0x000fe4000001ff00 */
[----:B------:R-:W-:Y:S01]  /*11e0*/  CS2R R34, SRZ ;  /* 0x0000000000227805 */ /* 0x000fe2000001ff00 */
[----:B------:R-:W1:Y:S01]  /*11f0*/  LDC.64 R36, c[0x0][0x3e8] ;  /* 0x0000fa00ff247b82 */ /* 0x000e620000000a00 */
[----:B0-----:R-:W-:Y:S02]  /*1200*/  ISETP.GE.U32.AND P1, PT, R17, UR10, PT ;  /* 0x0000000a11007c0c */ /* 0x001fe4000bf26070 */
[----:B------:R-:W-:Y:S02]  /*1210*/  ISETP.GE.U32.AND P0, PT, R22, UR8, PT ;  /* 0x0000000816007c0c */ /* 0x000fe4000bf06070 */
[----:B------:R-:W-:-:S04]  /*1220*/  ISETP.GE.AND.EX P1, PT, R16, UR11, PT, P1 ;  /* 0x0000000b10007c0c */ /* 0x000fc8000bf26310 */
[----:B------:R-:W-:-:S04]  /*1230*/  ISETP.GE.OR.EX P1, PT, R0, UR9, P1, P0 ;  /* 0x0000000900007c0c */ /* 0x000fc80008f26700 */
[----:B------:R-:W-:-:S13]  /*1240*/  ISETP.LT.OR P1, PT, R25, RZ, P1 ;  /* 0x000000ff1900720c */ /* 0x000fda0000f21670 */
[----:B------:R-:W-:-:S04]  /*1250*/  @!P1 IADD3 R30, P2, PT, R12, R47, RZ ;  /* 0x0000002f0c1e9210 */ /* 0x000fc80007f5e0ff */
[----:B------:R-:W-:-:S05]  /*1260*/  @!P1 IADD3.X R31, PT, PT, R13, R46, RZ, P2, !PT ;  /* 0x0000002e0d1f9210 */ /* 0x000fca00017fe4ff */
[----:B------:R0:W2:Y:S02]  /*1270*/  @!P1 LDG.E.64 R28, desc[UR16][R30.64] ;  /* 0x000000101e1c9981 */ /* 0x0000a4000c1e1b00 */
[----:B0-----:R-:W0:Y:S02]  /*1280*/  LDC.64 R30, c[0x0][0x3d8] ;  /* 0x0000f600ff1e7b82 */ /* 0x001e240000000a00 */
[----:B0-----:R-:W-:-:S04]  /*1290*/  IADD3 R25, P2, PT, R17, R30, RZ ;  /* 0x0000001e11197210 */ /* 0x001fc80007f5e0ff */
[----:B------:R-:W-:Y:S01]  /*12a0*/  ISETP.GE.U32.AND P1, PT, R25, UR10, PT ;  /* 0x0000000a19007c0c */ /* 0x000fe2000bf26070 */
[----:B------:R-:W-:-:S05]  /*12b0*/  IMAD.X R25, R16, 0x1, R31, P2 ;  /* 0x0000000110197824 */ /* 0x000fca00010e061f */
[----:B------:R-:W-:Y:S02]  /*12c0*/  ISETP.GE.AND.EX P1, PT, R25, UR11, PT, P1 ;  /* 0x0000000b19007c0c */ /* 0x000fe4000bf26310 */
[C---:B------:R-:W-:Y:S02]  /*12d0*/  LOP3.LUT R25, R0.reuse, R25, RZ, 0xfc, !PT ;  /* 0x0000001900197212 */ /* 0x040fe400078efcff */
[----:B------:R-:W-:-:S04]  /*12e0*/  ISETP.GE.OR.EX P1, PT, R0, UR9, P1, P0 ;  /* 0x0000000900007c0c */ /* 0x000fc80008f26700 */
[----:B------:R-:W-:-:S13]  /*12f0*/  ISETP.LT.OR P1, PT, R25, RZ, P1 ;  /* 0x000000ff1900720c */ /* 0x000fda0000f21670 */
[----:B------:R-:W-:-:S05]  /*1300*/  @!P1 IADD3 R32, P2, PT, R12, R44, RZ ;  /* 0x0000002c0c209210 */ /* 0x000fca0007f5e0ff */
[----:B------:R-:W-:Y:S01]  /*1310*/  @!P1 IMAD.X R33, R13, 0x1, R45, P2 ;  /* 0x000000010d219824 */ /* 0x000fe200010e062d */
[----:B--2---:R0:W-:Y:S04]  /*1320*/  STG.E.64 desc[UR16][R10.64], R28 ;  /* 0x0000001c0a007986 */ /* 0x0041e8000c101b10 */
[----:B------:R2:W3:Y:S01]  /*1330*/  @!P1 LDG.E.64 R34, desc[UR16][R32.64] ;  /* 0x0000001020229981 */ /* 0x0004e2000c1e1b00 */
[----:B------:R-:W-:-:S04]  /*1340*/  LEA R25, P2, R30, R17, 0x1 ;  /* 0x000000111e197211 */ /* 0x000fc800078408ff */
[----:B------:R-:W-:Y:S02]  /*1350*/  ISETP.GE.U32.AND P1, PT, R25, UR10, PT ;  /* 0x0000000a19007c0c */ /* 0x000fe4000bf26070 */
[----:B------:R-:W-:Y:S01]  /*1360*/  LEA.HI.X R25, R30, R16, R31, 0x1, P2 ;  /* 0x000000101e197211 */ /* 0x000fe200010f0c1f */
[----:B--2---:R-:W1:Y:S03]  /*1370*/  LDC.64 R32, c[0x0][0x3e0] ;  /* 0x0000f800ff207b82 */ /* 0x004e660000000a00 */
[----:B------:R-:W-:Y:S02]  /*1380*/  ISETP.GE.AND.EX P1, PT, R25, UR11, PT, P1 ;  /* 0x0000000b19007c0c */ /* 0x000fe4000bf26310 */
[C---:B------:R-:W-:Y:S02]  /*1390*/  LOP3.LUT R25, R0.reuse, R25, RZ, 0xfc, !PT ;  /* 0x0000001900197212 */ /* 0x040fe400078efcff */
[----:B------:R-:W-:-:S04]  /*13a0*/  ISETP.GE.OR.EX P1, PT, R0, UR9, P1, P0 ;  /* 0x0000000900007c0c */ /* 0x000fc80008f26700 */
[----:B------:R-:W-:Y:S01]  /*13b0*/  ISETP.LT.OR P1, PT, R25, RZ, P1 ;  /* 0x000000ff1900720c */ /* 0x000fe20000f21670 */
[-C--:B-1----:R-:W-:Y:S02]  /*13c0*/  IMAD R37, R37, R32.reuse, RZ ;  /* 0x0000002025257224 */ /* 0x082fe400078e02ff */
[----:B0-----:R-:W-:-:S04]  /*13d0*/  IMAD.WIDE.U32 R28, R36, R32, RZ ;  /* 0x00000020241c7225 */ /* 0x001fc800078e00ff */
[----:B------:R-:W-:Y:S01]  /*13e0*/  IMAD R25, R36, R33, R37 ;  /* 0x0000002124197224 */ /* 0x000fe200078e0225 */
[----:B------:R-:W-:-:S03]  /*13f0*/  LEA R36, P2, R28, R10, 0x3 ;  /* 0x0000000a1c247211 */ /* 0x000fc600078418ff */
[----:B------:R-:W-:-:S05]  /*1400*/  IMAD.IADD R25, R29, 0x1, R25 ;  /* 0x000000011d197824 */ /* 0x000fca00078e0219 */
[----:B------:R-:W-:Y:S02]  /*1410*/  LEA.HI.X R37, R28, R11, R25, 0x3, P2 ;  /* 0x0000000b1c257211 */ /* 0x000fe400010f1c19 */
[----:B------:R-:W-:-:S04]  /*1420*/  @!P1 IADD3 R32, P2, PT, R12, R42, RZ ;  /* 0x0000002a0c209210 */ /* 0x000fc80007f5e0ff */
[----:B------:R-:W-:Y:S01]  /*1430*/  @!P1 IADD3.X R33, PT, PT, R13, R43, RZ, P2, !PT ;  /* 0x0000002b0d219210 */ /* 0x000fe200017fe4ff */
[----:B---3--:R0:W-:Y:S02]  /*1440*/  STG.E.64 desc[UR16][R36.64], R34 ;  /* 0x0000002224007986 */ /* 0x0081e4000c101b10 */
[----:B0-----:R-:W-:-:S06]  /*1450*/  CS2R R36, SRZ ;  /* 0x0000000000247805 */ /* 0x001fcc000001ff00 */
[----:B------:R0:W2:Y:S01]  /*1460*/  @!P1 LDG.E.64 R36, desc[UR16][R32.64] ;  /* 0x0000001020249981 */ /* 0x0000a2000c1e1b00 */
[----:B------:R-:W-:Y:S01]  /*1470*/  IMAD R29, R31, 0x3, RZ ;  /* 0x000000031f1d7824 */ /* 0x000fe200078e02ff */
[----:B------:R-:W-:-:S04]  /*1480*/  LEA R38, P2, R28, R10, 0x4 ;  /* 0x0000000a1c267211 */ /* 0x000fc800078420ff */
[----:B------:R-:W-:Y:S01]  /*1490*/  LEA.HI.X R39, R28, R11, R25, 0x4, P2 ;  /* 0x0000000b1c277211 */ /* 0x000fe200010f2419 */
[----:B0-----:R-:W-:Y:S02]  /*14a0*/  IMAD.MOV.U32 R32, RZ, RZ, R17 ;  /* 0x000000ffff207224 */ /* 0x001fe400078e0011 */
[----:B------:R-:W-:Y:S02]  /*14b0*/  IMAD.MOV.U32 R33, RZ, RZ, R16 ;  /* 0x000000ffff217224 */ /* 0x000fe400078e0010 */
[----:B------:R-:W-:-:S04]  /*14c0*/  IMAD.WIDE.U32 R34, R30, 0x3, R32 ;  /* 0x000000031e227825 */ /* 0x000fc800078e0020 */
[----:B------:R-:W-:Y:S01]  /*14d0*/  IMAD.IADD R29, R29, 0x1, R35 ;  /* 0x000000011d1d7824 */ /* 0x000fe200078e0223 */
[----:B------:R-:W-:-:S04]  /*14e0*/  ISETP.GE.U32.AND P1, PT, R34, UR10, PT ;  /* 0x0000000a22007c0c */ /* 0x000fc8000bf26070 */
[----:B------:R-:W-:Y:S02]  /*14f0*/  ISETP.GE.AND.EX P1, PT, R29, UR11, PT, P1 ;  /* 0x0000000b1d007c0c */ /* 0x000fe4000bf26310 */
[C---:B------:R-:W-:Y:S02]  /*1500*/  LOP3.LUT R29, R0.reuse, R29, RZ, 0xfc, !PT ;  /* 0x0000001d001d7212 */ /* 0x040fe400078efcff */
[----:B------:R-:W-:-:S04]  /*1510*/  ISETP.GE.OR.EX P1, PT, R0, UR9, P1, P0 ;  /* 0x0000000900007c0c */ /* 0x000fc80008f26700 */
[----:B------:R-:W-:-:S13]  /*1520*/  ISETP.LT.OR P1, PT, R29, RZ, P1 ;  /* 0x000000ff1d00720c */ /* 0x000fda0000f21670 */
[----:B------:R-:W-:-:S04]  /*1530*/  @!P1 IADD3 R34, P2, PT, R12, R40, RZ ;  /* 0x000000280c229210 */ /* 0x000fc80007f5e0ff */
[----:B------:R-:W-:Y:S01]  /*1540*/  @!P1 IADD3.X R35, PT, PT, R13, R41, RZ, P2, !PT ;  /* 0x000000290d239210 */ /* 0x000fe200017fe4ff */
[----:B--2---:R0:W-:Y:S02]  /*1550*/  STG.E.64 desc[UR16][R38.64], R36 ;  /* 0x0000002426007986 */ /* 0x0041e4000c101b10 */
[----:B0-----:R-:W-:-:S06]  /*1560*/  CS2R R36, SRZ ;  /* 0x0000000000247805 */ /* 0x001fcc000001ff00 */
[----:B------:R0:W2:Y:S01]  /*1570*/  @!P1 LDG.E.64 R36, desc[UR16][R34.64] ;  /* 0x0000001022249981 */ /* 0x0000a2000c1e1b00 */
        /* <DEDUP_REMOVED lines=12> */
[----:B--2---:R0:W-:Y:S02]  /*1640*/  STG.E.64 desc[UR16][R38.64], R36 ;  /* 0x0000002426007986 */ /* 0x0041e4000c101b10 */
[----:B0-----:R-:W-:-:S06]  /*1650*/  CS2R R36, SRZ ;  /* 0x0000000000247805 */ /* 0x001fcc000001ff00 */
[----:B------:R0:W2:Y:S01]  /*1660*/  @!P1 LDG.E.64 R36, desc[UR16][R34.64] ;  /* 0x0000001022249981 */ /* 0x0000a2000c1e1b00 */
[----:B------:R-:W-:Y:S01]  /*1670*/  IMAD R29, R31, 0x5, RZ ;  /* 0x000000051f1d7824 */ /* 0x000fe200078e02ff */
[----:B------:R-:W-:-:S04]  /*1680*/  LEA R38, P2, R28, R10, 0x5 ;  /* 0x0000000a1c267211 */ /* 0x000fc800078428ff */
[----:B------:R-:W-:Y:S01]  /*1690*/  LEA.HI.X R39, R28, R11, R25, 0x5, P2 ;  /* 0x0000000b1c277211 */ /* 0x000fe200010f2c19 */
[----:B0-----:R-:W-:-:S04]  /*16a0*/  IMAD.WIDE.U32 R34, R30, 0x5, R32 ;  /* 0x000000051e227825 */ /* 0x001fc800078e0020 */
        /* <DEDUP_REMOVED lines=11> */
[----:B------:R-:W-:Y:S02]  /*1760*/  IMAD R29, R31, 0x6, RZ ;  /* 0x000000061f1d7824 */ /* 0x000fe400078e02ff */
[----:B0-----:R-:W-:-:S04]  /*1770*/  IMAD.WIDE.U32 R34, R30, 0x6, R32 ;  /* 0x000000061e227825 */ /* 0x001fc800078e0020 */
        /* <DEDUP_REMOVED lines=9> */
[----:B------:R-:W-:-:S05]  /*1810*/  @!P1 IADD3 R38, P2, PT, R12, R7, RZ ;  /* 0x000000070c269210 */ /* 0x000fca0007f5e0ff */
[----:B------:R-:W-:Y:S01]  /*1820*/  @!P1 IMAD.X R39, R13, 0x1, R6, P2 ;  /* 0x000000010d279824 */ /* 0x000fe200010e0606 */
[----:B--2---:R0:W-:Y:S02]  /*1830*/  STG.E.64 desc[UR16][R34.64], R36 ;  /* 0x0000002422007986 */ /* 0x0041e4000c101b10 */
[----:B0-----:R-:W-:-:S06]  /*1840*/  CS2R R34, SRZ ;  /* 0x0000000000227805 */ /* 0x001fcc000001ff00 */
[----:B------:R-:W2:Y:S01]  /*1850*/  @!P1 LDG.E.64 R34, desc[UR16][R38.64] ;  /* 0x0000001026229981 */ /* 0x000ea2000c1e1b00 */
[----:B------:R-:W-:-:S04]  /*1860*/  IMAD.WIDE.U32 R32, R30, 0x7, R32 ;  /* 0x000000071e207825 */ /* 0x000fc800078e0020 */
[----:B------:R-:W-:Y:S01]  /*1870*/  IMAD R31, R31, 0x7, RZ ;  /* 0x000000071f1f7824 */ /* 0x000fe200078e02ff */
[----:B------:R-:W-:Y:S01]  /*1880*/  ISETP.GE.U32.AND P1, PT, R32, UR10, PT ;  /* 0x0000000a20007c0c */ /* 0x000fe2000bf26070 */
[----:B------:R-:W-:-:S03]  /*1890*/  IMAD.WIDE.U32 R36, R28, 0x30, R10 ;  /* 0x000000301c247825 */ /* 0x000fc600078e000a */
[----:B------:R-:W-:Y:S01]  /*18a0*/  IADD3 R31, PT, PT, R31, R33, RZ ;  /* 0x000000211f1f7210 */ /* 0x000fe20007ffe0ff */
[----:B------:R-:W-:Y:S01]  /*18b0*/  IMAD R29, R25, 0x30, RZ ;  /* 0x00000030191d7824 */ /* 0x000fe200078e02ff */
[----:B------:R-:W-:Y:S02]  /*18c0*/  CS2R R32, SRZ ;  /* 0x0000000000207805 */ /* 0x000fe4000001ff00 */
[----:B------:R-:W-:Y:S01]  /*18d0*/  ISETP.GE.AND.EX P1, PT, R31, UR11, PT, P1 ;  /* 0x0000000b1f007c0c */ /* 0x000fe2000bf26310 */
[----:B------:R-:W-:Y:S01]  /*18e0*/  IMAD.IADD R37, R37, 0x1, R29 ;  /* 0x0000000125257824 */ /* 0x000fe200078e021d */
[C---:B------:R-:W-:Y:S02]  /*18f0*/  LOP3.LUT R31, R0.reuse, R31, RZ, 0xfc, !PT ;  /* 0x0000001f001f7212 */ /* 0x040fe400078efcff */
[----:B------:R-:W-:-:S04]  /*1900*/  ISETP.GE.OR.EX P1, PT, R0, UR9, P1, P0 ;  /* 0x0000000900007c0c */ /* 0x000fc80008f26700 */
[----:B------:R-:W-:-:S13]  /*1910*/  ISETP.LT.OR P1, PT, R31, RZ, P1 ;  /* 0x000000ff1f00720c */ /* 0x000fda0000f21670 */
[----:B------:R-:W-:-:S05]  /*1920*/  @!P1 IADD3 R30, P0, PT, R12, R9, RZ ;  /* 0x000000090c1e9210 */ /* 0x000fca0007f1e0ff */
[----:B------:R-:W-:Y:S01]  /*1930*/  @!P1 IMAD.X R31, R13, 0x1, R8, P0 ;  /* 0x000000010d1f9824 */ /* 0x000fe200000e0608 */
[----:B--2---:R0:W-:Y:S04]  /*1940*/  STG.E.64 desc[UR16][R36.64], R34 ;  /* 0x0000002224007986 */ /* 0x0041e8000c101b10 */
[----:B------:R-:W2:Y:S01]  /*1950*/  @!P1 LDG.E.64 R32, desc[UR16][R30.64] ;  /* 0x000000101e209981 */ /* 0x000ea2000c1e1b00 */
[----:B------:R-:W-:Y:S01]  /*1960*/  IMAD.WIDE.U32 R28, R28, 0x38, R10 ;  /* 0x000000381c1c7825 */ /* 0x000fe200078e000a */
[----:B------:R-:W-:Y:S02]  /*1970*/  IADD3 R18, P0, PT, R18, -0x8, RZ ;  /* 0xfffffff812127810 */ /* 0x000fe40007f1e0ff */
[----:B------:R-:W-:Y:S01]  /*1980*/  LEA R10, P3, R26, R10, 0x6 ;  /* 0x0000000a1a0a7211 */ /* 0x000fe200078630ff */
[----:B------:R-:W-:Y:S01]  /*1990*/  IMAD R25, R25, 0x38, RZ ;  /* 0x0000003819197824 */ /* 0x000fe200078e02ff */
[----:B------:R-:W-:-:S02]  /*19a0*/  IADD3.X R19, PT, PT, R19, -0x1, RZ, P0, !PT ;  /* 0xffffffff13137810 */ /* 0x000fc400007fe4ff */
[----:B------:R-:W-:Y:S01]  /*19b0*/  ISETP.NE.U32.AND P0, PT, R18, RZ, PT ;  /* 0x000000ff1200720c */ /* 0x000fe20003f05070 */
[----:B------:R-:W-:Y:S01]  /*19c0*/  IMAD.IADD R29, R29, 0x1, R25 ;  /* 0x000000011d1d7824 */ /* 0x000fe200078e0219 */
[C---:B------:R-:W-:Y:S01]  /*19d0*/  LEA R12, P1, R24.reuse, R12, 0x6 ;  /* 0x0000000c180c7211 */ /* 0x040fe200078230ff */
[----:B------:R-:W-:Y:S01]  /*19e0*/  IMAD.X R11, R11, 0x1, R15, P3 ;  /* 0x000000010b0b7824 */ /* 0x000fe200018e060f */
[----:B------:R-:W-:Y:S02]  /*19f0*/  ISETP.NE.AND.EX P0, PT, R19, RZ, PT, P0 ;  /* 0x000000ff1300720c */ /* 0x000fe40003f05300 */
[----:B------:R-:W-:Y:S01]  /*1a00*/  LEA R17, P2, R24, R17, 0x3 ;  /* 0x0000001118117211 */ /* 0x000fe200078418ff */
[----:B------:R-:W-:-:S03]  /*1a10*/  IMAD.X R13, R13, 0x1, R48, P1 ;  /* 0x000000010d0d7824 */ /* 0x000fc600008e0630 */
[----:B------:R-:W-:Y:S01]  /*1a20*/  IADD3.X R16, PT, PT, R16, R14, RZ, P2, !PT ;  /* 0x0000000e10107210 */ /* 0x000fe200017fe4ff */
[----:B--2---:R0:W-:Y:S06]  /*1a30*/  STG.E.64 desc[UR16][R28.64], R32 ;  /* 0x000000201c007986 */ /* 0x0041ec000c101b10 */
[----:B------:R-:W-:Y:S05]  /*1a40*/  @P0 BRA `(.L_x_507) ;  /* 0xfffffff400d80947 */ /* 0x000fea000383ffff */
[----:B------:R-:W1:Y:S02]  /*1a50*/  LDCU.64 UR6, c[0x0][0x3a8] ;  /* 0x00007500ff0677ac */ /* 0x000e640008000a00 */
[----:B-1----:R-:W-:Y:S02]  /*1a60*/  ULOP3.LUT UR6, UR6, 0xfffffff8, URZ, 0xc0, !UPT ;  /* 0xfffffff806067892 */ /* 0x002fe4000f8ec0ff */
[----:B------:R-:W-:-:S04]  /*1a70*/  ULOP3.LUT UR7, UR7, 0x7fffffff, URZ, 0xc0, !UPT ;  /* 0x7fffffff07077892 */ /* 0x000fc8000f8ec0ff */
[----:B------:R-:W-:Y:S02]  /*1a80*/  IMAD.U32 R15, RZ, RZ, UR6 ;  /* 0x00000006ff0f7e24 */ /* 0x000fe4000f8e00ff */
[----:B------:R-:W-:-:S07]  /*1a90*/  MOV R14, UR7 ;  /* 0x00000007000e7c02 */ /* 0x000fce0008000f00 */
.L_x_506:
        /* <DEDUP_REMOVED lines=13> */
[----:B------:R-:W2:Y:S01]  /*1b70*/  LDC.64 R12, c[0x0][0x3e0] ;  /* 0x0000f800ff0c7b82 */ /* 0x000ea20000000a00 */
[----:B------:R-:W3:Y:S07]  /*1b80*/  LDCU.128 UR12, c[0x0][0x390] ;  /* 0x00007200ff0c77ac */ /* 0x000eee0008000c00 */
[----:B------:R-:W2:Y:S01]  /*1b90*/  LDC.64 R18, c[0x0][0x3e8] ;  /* 0x0000fa00ff127b82 */ /* 0x000ea20000000a00 */
[----:B-1----:R-:W-:-:S02]  /*1ba0*/  IMAD R4, R14, UR10, RZ ;  /* 0x0000000a0e047c24 */ /* 0x002fc4000f8e02ff */
[----:B------:R-:W-:Y:S01]  /*1bb0*/  IMAD.WIDE.U32 R2, R15, UR10, R50 ;  /* 0x0000000a0f027c25 */ /* 0x000fe2000f8e0032 */
[----:B---3--:R-:W-:-:S03]  /*1bc0*/  ISETP.GE.U32.AND P0, PT, R22, UR12, PT ;  /* 0x0000000c16007c0c */ /* 0x008fc6000bf06070 */
[----:B------:R-:W-:Y:S01]  /*1bd0*/  IMAD R5, R15, UR11, R4 ;  /* 0x0000000b0f057c24 */ /* 0x000fe2000f8e0204 */
[----:B------:R-:W-:-:S03]  /*1be0*/  ISETP.GE.U32.AND P1, PT, R2, UR14, PT ;  /* 0x0000000e02007c0c */ /* 0x000fc6000bf26070 */
[----:B------:R-:W-:-:S05]  /*1bf0*/  IMAD.IADD R3, R3, 0x1, R5 ;  /* 0x0000000103037824 */ /* 0x000fca00078e0205 */
[----:B------:R-:W-:Y:S02]  /*1c00*/  ISETP.GE.AND.EX P1, PT, R3, UR15, PT, P1 ;  /* 0x0000000f03007c0c */ /* 0x000fe4000bf26310 */
[C---:B------:R-:W-:Y:S02]  /*1c10*/  LOP3.LUT R4, R0.reuse, R3, RZ, 0xfc, !PT ;  /* 0x0000000300047212 */ /* 0x040fe400078efcff */
[----:B------:R-:W-:-:S04]  /*1c20*/  ISETP.GE.OR.EX P1, PT, R0, UR13, P1, P0 ;  /* 0x0000000d00007c0c */ /* 0x000fc80008f26700 */
[----:B------:R-:W-:-:S13]  /*1c30*/  ISETP.LT.OR P1, PT, R4, RZ, P1 ;  /* 0x000000ff0400720c */ /* 0x000fda0000f21670 */
[----:B------:R-:W1:Y:S01]  /*1c40*/  @!P1 LDC.64 R4, c[0x0][0x388] ;  /* 0x0000e200ff049b82 */ /* 0x000e620000000a00 */
[----:B------:R-:W-:Y:S02]  /*1c50*/  @!P1 IMAD R9, R21, UR12, RZ ;  /* 0x0000000c15099c24 */ /* 0x000fe4000f8e02ff */
[----:B------:R-:W-:Y:S02]  /*1c60*/  @!P1 IMAD.MOV.U32 R6, RZ, RZ, R22 ;  /* 0x000000ffff069224 */ /* 0x000fe400078e0016 */
[----:B------:R-:W-:Y:S02]  /*1c70*/  @!P1 IMAD.MOV.U32 R7, RZ, RZ, R0 ;  /* 0x000000ffff079224 */ /* 0x000fe400078e0000 */
[C---:B------:R-:W-:Y:S02]  /*1c80*/  @!P1 IMAD R9, R20.reuse, UR13, R9 ;  /* 0x0000000d14099c24 */ /* 0x040fe4000f8e0209 */
[----:B------:R-:W-:-:S05]  /*1c90*/  @!P1 IMAD.WIDE.U32 R6, R20, UR12, R6 ;  /* 0x0000000c14069c25 */ /* 0x000fca000f8e0006 */
[----:B------:R-:W-:-:S05]  /*1ca0*/  @!P1 IADD3 R9, PT, PT, R7, R9, RZ ;  /* 0x0000000907099210 */ /* 0x000fca0007ffe0ff */
[----:B------:R-:W-:Y:S02]  /*1cb0*/  @!P1 IMAD R7, R9, UR14, RZ ;  /* 0x0000000e09079c24 */ /* 0x000fe4000f8e02ff */
[----:B------:R-:W-:-:S04]  /*1cc0*/  @!P1 IMAD.WIDE.U32 R8, R6, UR14, R2 ;  /* 0x0000000e06089c25 */ /* 0x000fc8000f8e0002 */
[----:B------:R-:W-:Y:S01]  /*1cd0*/  @!P1 IMAD R7, R6, UR15, R7 ;  /* 0x0000000f06079c24 */ /* 0x000fe2000f8e0207 */
[----:B-1----:R-:W-:-:S03]  /*1ce0*/  @!P1 LEA R6, P2, R8, R4, 0x3 ;  /* 0x0000000408069211 */ /* 0x002fc600078418ff */
[----:B------:R-:W-:-:S05]  /*1cf0*/  @!P1 IMAD.IADD R4, R7, 0x1, R9 ;  /* 0x0000000107049824 */ /* 0x000fca00078e0209 */
[----:B------:R-:W-:Y:S02]  /*1d00*/  @!P1 LEA.HI.X R7, R8, R5, R4, 0x3, P2 ;  /* 0x0000000508079211 */ /* 0x000fe400010f1c04 */
[----:B------:R-:W-:-:S06]  /*1d10*/  CS2R R4, SRZ ;  /* 0x0000000000047805 */ /* 0x000fcc000001ff00 */
[----:B------:R1:W3:Y:S01]  /*1d20*/  @!P1 LDG.E.64 R4, desc[UR16][R6.64] ;  /* 0x0000001006049981 */ /* 0x0002e2000c1e1b00 */
        /* <DEDUP_REMOVED lines=8> */
[----:B------:R-:W-:Y:S02]  /*1db0*/  @!P1 IMAD R9, R21, UR12, RZ ;  /* 0x0000000c15099c24 */ /* 0x000fe4000f8e02ff */
[----:B-1----:R-:W-:Y:S02]  /*1dc0*/  @!P1 IMAD.MOV.U32 R6, RZ, RZ, R22 ;  /* 0x000000ffff069224 */ /* 0x002fe400078e0016 */
[----:B------:R-:W-:Y:S02]  /*1dd0*/  @!P1 IMAD.MOV.U32 R7, RZ, RZ, R0 ;  /* 0x000000ffff079224 */ /* 0x000fe400078e0000 */
[C---:B------:R-:W-:Y:S02]  /*1de0*/  @!P1 IMAD R9, R20.reuse, UR13, R9 ;  /* 0x0000000d14099c24 */ /* 0x040fe4000f8e0209 */
[----:B------:R-:W-:-:S05]  /*1df0*/  @!P1 IMAD.WIDE.U32 R6, R20, UR12, R6 ;  /* 0x0000000c14069c25 */ /* 0x000fca000f8e0006 */
[----:B------:R-:W-:-:S05]  /*1e00*/  @!P1 IADD3 R9, PT, PT, R7, R9, RZ ;  /* 0x0000000907099210 */ /* 0x000fca0007ffe0ff */
[----:B------:R-:W-:Y:S02]  /*1e10*/  @!P1 IMAD R7, R9, UR14, RZ ;  /* 0x0000000e09079c24 */ /* 0x000fe4000f8e02ff */
[----:B------:R-:W-:-:S04]  /*1e20*/  @!P1 IMAD.WIDE.U32 R8, R6, UR14, R2 ;  /* 0x0000000e06089c25 */ /* 0x000fc8000f8e0002 */
[----:B------:R-:W-:Y:S01]  /*1e30*/  @!P1 IMAD R7, R6, UR15, R7 ;  /* 0x0000000f06079c24 */ /* 0x000fe2000f8e0207 */
[----:B----4-:R-:W-:-:S03]  /*1e40*/  @!P1 LEA R16, P2, R8, R16, 0x3 ;  /* 0x0000001008109211 */ /* 0x010fc600078418ff */
[----:B------:R-:W-:-:S05]  /*1e50*/  @!P1 IMAD.IADD R6, R7, 0x1, R9 ;  /* 0x0000000107069824 */ /* 0x000fca00078e0209 */
[----:B------:R-:W-:Y:S02]  /*1e60*/  @!P1 LEA.HI.X R17, R8, R17, R6, 0x3, P2 ;  /* 0x0000001108119211 */ /* 0x000fe400010f1c06 */
[----:B------:R-:W-:Y:S01]  /*1e70*/  CS2R R6, SRZ ;  /* 0x0000000000067805 */ /* 0x000fe2000001ff00 */
[----:B---3--:R1:W-:Y:S05]  /*1e80*/  STG.E.64 desc[UR16][R10.64], R4 ;  /* 0x000000040a007986 */ /* 0x0083ea000c101b10 */
[----:B------:R3:W4:Y:S01]  /*1e90*/  @!P1 LDG.E.64 R6, desc[UR16][R16.64] ;  /* 0x0000001010069981 */ /* 0x000722000c1e1b00 */
[----:B------:R-:W-:Y:S01]  /*1ea0*/  IADD3 R2, P2, PT, R2, UR10, RZ ;  /* 0x0000000a02027c10 */ /* 0x000fe2000ff5e0ff */
[----:B--2---:R-:W-:-:S03]  /*1eb0*/  IMAD R19, R19, R12, RZ ;  /* 0x0000000c13137224 */ /* 0x004fc600078e02ff */
[----:B------:R-:W-:Y:S01]  /*1ec0*/  ISETP.GE.U32.AND P1, PT, R2, UR14, PT ;  /* 0x0000000e02007c0c */ /* 0x000fe2000bf26070 */
[----:B------:R-:W-:Y:S01]  /*1ed0*/  IMAD R19, R18, R13, R19 ;  /* 0x0000000d12137224 */ /* 0x000fe200078e0213 */
[----:B------:R-:W-:-:S04]  /*1ee0*/  IADD3.X R3, PT, PT, R3, UR11, RZ, P2, !PT ;  /* 0x0000000b03037c10 */ /* 0x000fc800097fe4ff */
[----:B------:R-:W-:Y:S02]  /*1ef0*/  ISETP.GE.AND.EX P1, PT, R3, UR15, PT, P1 ;  /* 0x0000000f03007c0c */ /* 0x000fe4000bf26310 */
[C---:B------:R-:W-:Y:S02]  /*1f00*/  LOP3.LUT R8, R0.reuse, R3, RZ, 0xfc, !PT ;  /* 0x0000000300087212 */ /* 0x040fe400078efcff */
[----:B------:R-:W-:-:S04]  /*1f10*/  ISETP.GE.OR.EX P1, PT, R0, UR13, P1, P0 ;  /* 0x0000000d00007c0c */ /* 0x000fc80008f26700 */
[----:B------:R-:W-:-:S13]  /*1f20*/  ISETP.LT.OR P1, PT, R8, RZ, P1 ;  /* 0x000000ff0800720c */ /* 0x000fda0000f21670 */
[----:B------:R-:W2:Y:S01]  /*1f30*/  @!P1 LDC.64 R8, c[0x0][0x388] ;  /* 0x0000e200ff089b82 */ /* 0x000ea20000000a00 */
[----:B------:R-:W-:Y:S02]  /*1f40*/  @!P1 IMAD R25, R21, UR12, RZ ;  /* 0x0000000c15199c24 */ /* 0x000fe4000f8e02ff */
[----:B-1----:R-:W-:Y:S02]  /*1f50*/  @!P1 IMAD.MOV.U32 R4, RZ, RZ, R22 ;  /* 0x000000ffff049224 */ /* 0x002fe400078e0016 */
[----:B------:R-:W-:Y:S02]  /*1f60*/  @!P1 IMAD.MOV.U32 R5, RZ, RZ, R0 ;  /* 0x000000ffff059224 */ /* 0x000fe400078e0000 */
[C---:B------:R-:W-:Y:S02]  /*1f70*/  @!P1 IMAD R25, R20.reuse, UR13, R25 ;  /* 0x0000000d14199c24 */ /* 0x040fe4000f8e0219 */
[----:B---3--:R-:W-:-:S04]  /*1f80*/  @!P1 IMAD.WIDE.U32 R16, R20, UR12, R4 ;  /* 0x0000000c14109c25 */ /* 0x008fc8000f8e0004 */
[----:B------:R-:W-:Y:S01]  /*1f90*/  IMAD.WIDE.U32 R4, R18, R12, RZ ;  /* 0x0000000c12047225 */ /* 0x000fe200078e00ff */
[----:B------:R-:W-:-:S03]  /*1fa0*/  @!P1 IADD3 R25, PT, PT, R17, R25, RZ ;  /* 0x0000001911199210 */ /* 0x000fc60007ffe0ff */
[----:B------:R-:W-:Y:S01]  /*1fb0*/  @!P1 IMAD.WIDE.U32 R12, R16, UR14, R2 ;  /* 0x0000000e100c9c25 */ /* 0x000fe2000f8e0002 */
[----:B------:R-:W-:-:S03]  /*1fc0*/  LEA R10, P2, R4, R10, 0x3 ;  /* 0x0000000a040a7211 */ /* 0x000fc600078418ff */
[----:B------:R-:W-:Y:S02]  /*1fd0*/  @!P1 IMAD R25, R25, UR14, RZ ;  /* 0x0000000e19199c24 */ /* 0x000fe4000f8e02ff */
[----:B------:R-:W-:Y:S01]  /*1fe0*/  IMAD.IADD R5, R5, 0x1, R19 ;  /* 0x0000000105057824 */ /* 0x000fe200078e0213 */
[----:B--2---:R-:W-:Y:S01]  /*1ff0*/  @!P1 LEA R8, P3, R12, R8, 0x3 ;  /* 0x000000080c089211 */ /* 0x004fe200078618ff */
[----:B------:R-:W-:-:S03]  /*2000*/  @!P1 IMAD R25, R16, UR15, R25 ;  /* 0x0000000f10199c24 */ /* 0x000fc6000f8e0219 */
[----:B------:R-:W-:Y:S01]  /*2010*/  LEA.HI.X R11, R4, R11, R5, 0x3, P2 ;  /* 0x0000000b040b7211 */ /* 0x000fe200010f1c05 */
[----:B------:R-:W-:-:S05]  /*2020*/  @!P1 IMAD.IADD R13, R25, 0x1, R13 ;  /* 0x00000001190d9824 */ /* 0x000fca00078e020d */
[----:B------:R-:W-:Y:S02]  /*2030*/  @!P1 LEA.HI.X R9, R12, R9, R13, 0x3, P3 ;  /* 0x000000090c099211 */ /* 0x000fe400018f1c0d */
[----:B------:R-:W-:Y:S01]  /*2040*/  CS2R R12, SRZ ;  /* 0x00000000000c7805 */ /* 0x000fe2000001ff00 */
[----:B----4-:R1:W-:Y:S05]  /*2050*/  STG.E.64 desc[UR16][R10.64], R6 ;  /* 0x000000060a007986 */ /* 0x0103ea000c101b10 */
        /* <DEDUP_REMOVED lines=9> */
[----:B-1----:R-:W-:Y:S01]  /*20f0*/  @!P1 MOV R7, R0 ;  /* 0x0000000000079202 */ /* 0x002fe20000000f00 */
[----:B------:R-:W-:Y:S02]  /*2100*/  @!P1 IMAD R19, R21, UR12, RZ ;  /* 0x0000000c15139c24 */ /* 0x000fe4000f8e02ff */
[----:B------:R-:W-:Y:S02]  /*2110*/  @!P1 IMAD.MOV.U32 R6, RZ, RZ, R22 ;  /* 0x000000ffff069224 */ /* 0x000fe400078e0016 */
[C---:B------:R-:W-:Y:S02]  /*2120*/  @!P1 IMAD R19, R20.reuse, UR13, R19 ;  /* 0x0000000d14139c24 */ /* 0x040fe4000f8e0213 */
[----:B--2---:R-:W-:Y:S01]  /*2130*/  @!P1 IMAD.WIDE.U32 R8, R20, UR12, R6 ;  /* 0x0000000c14089c25 */ /* 0x004fe2000f8e0006 */
[----:B------:R-:W-:-:S03]  /*2140*/  @!P1 IADD3 R6, P0, PT, R2, UR10, RZ ;  /* 0x0000000a02069c10 */ /* 0x000fc6000ff1e0ff */
[----:B------:R-:W-:Y:S01]  /*2150*/  @!P1 IMAD.IADD R19, R9, 0x1, R19 ;  /* 0x0000000109139824 */ /* 0x000fe200078e0213 */
[----:B------:R-:W-:Y:S02]  /*2160*/  @!P1 IADD3.X R7, PT, PT, R3, UR11, RZ, P0, !PT ;  /* 0x0000000b03079c10 */ /* 0x000fe400087fe4ff */
[----:B------:R-:W-:Y:S01]  /*2170*/  LEA R2, P0, R4, R10, 0x3 ;  /* 0x0000000a04027211 */ /* 0x000fe200078018ff */
[----:B------:R-:W-:Y:S02]  /*2180*/  @!P1 IMAD R19, R19, UR14, RZ ;  /* 0x0000000e13139c24 */ /* 0x000fe4000f8e02ff */
[----:B------:R-:W-:Y:S01]  /*2190*/  @!P1 IMAD.WIDE.U32 R6, R8, UR14, R6 ;  /* 0x0000000e08069c25 */ /* 0x000fe2000f8e0006 */
[----:B------:R-:W-:-:S03]  /*21a0*/  LEA.HI.X R3, R4, R11, R5, 0x3, P0 ;  /* 0x0000000b04037211 */ /* 0x000fc600000f1c05 */
[----:B------:R-:W-:Y:S01]  /*21b0*/  @!P1 IMAD R19, R8, UR15, R19 ;  /* 0x0000000f08139c24 */ /* 0x000fe2000f8e0213 */
[----:B----4-:R-:W-:-:S03]  /*21c0*/  @!P1 LEA R16, P2, R6, R16, 0x3 ;  /* 0x0000001006109211 */ /* 0x010fc600078418ff */
[----:B------:R-:W-:-:S05]  /*21d0*/  @!P1 IMAD.IADD R7, R19, 0x1, R7 ;  /* 0x0000000113079824 */ /* 0x000fca00078e0207 */
[----:B------:R-:W-:Y:S02]  /*21e0*/  @!P1 LEA.HI.X R17, R6, R17, R7, 0x3, P2 ;  /* 0x0000001106119211 */ /* 0x000fe400010f1c07 */
[----:B------:R-:W-:Y:S01]  /*21f0*/  CS2R R6, SRZ ;  /* 0x0000000000067805 */ /* 0x000fe2000001ff00 */
[----:B---3--:R1:W-:Y:S05]  /*2200*/  STG.E.64 desc[UR16][R2.64], R12 ;  /* 0x0000000c02007986 */ /* 0x0083ea000c101b10 */
[----:B------:R-:W2:Y:S01]  /*2210*/  @!P1 LDG.E.64 R6, desc[UR16][R16.64] ;  /* 0x0000001010069981 */ /* 0x000ea2000c1e1b00 */
[C---:B------:R-:W-:Y:S01]  /*2220*/  IMAD.SHL.U32 R9, R4.reuse, 0x8, RZ ;  /* 0x0000000804097824 */ /* 0x040fe200078e00ff */
[----:B------:R-:W-:-:S02]  /*2230*/  SHF.L.U64.HI R11, R4, 0x3, R5 ;  /* 0x00000003040b7819 */ /* 0x000fc40000010205 */
[----:B------:R-:W-:Y:S02]  /*2240*/  IADD3 R15, P1, PT, R15, 0x4, RZ ;  /* 0x000000040f0f7810 */ /* 0x000fe40007f3e0ff */
[----:B------:R-:W-:-:S03]  /*2250*/  IADD3 R4, P0, PT, R9, R2, RZ ;  /* 0x0000000209047210 */ /* 0x000fc60007f1e0ff */
[----:B------:R-:W-:Y:S01]  /*2260*/  IMAD.X R14, RZ, RZ, R14, P1 ;  /* 0x000000ffff0e7224 */ /* 0x000fe200008e060e */
[----:B------:R-:W-:Y:S02]  /*2270*/  IADD3.X R5, PT, PT, R11, R3, RZ, P0, !PT ;  /* 0x000000030b057210 */ /* 0x000fe400007fe4ff */
[----:B------:R-:W-:-:S05]  /*2280*/  IADD3 R10, P0, PT, R4, R9, RZ ;  /* 0x00000009040a7210 */ /* 0x000fca0007f1e0ff */
[----:B------:R-:W-:Y:S01]  /*2290*/  IMAD.X R11, R5, 0x1, R11, P0 ;  /* 0x00000001050b7824 */ /* 0x000fe200000e060b */
[----:B--2---:R1:W-:Y:S07]  /*22a0*/  STG.E.64 desc[UR16][R4.64], R6 ;  /* 0x0000000604007986 */ /* 0x0043ee000c101b10 */
.L_x_509:
[----:B------:R-:W-:Y:S05]  /*22b0*/  BRA.U !UP1, `(.L_x_508) ;  /* 0x0000000509ec7547 */ /* 0x000fea000b800000 */
[----:B------:R-:W-:Y:S02]  /*22c0*/  UISETP.NE.U32.AND UP1, UPT, UR8, 0x1, UPT ;  /* 0x000000010800788c */ /* 0x000fe4000bf25070 */
[----:B------:R-:W-:Y:S02]  /*22d0*/  ULOP3.LUT UR6, UR7, 0x1, URZ, 0xc0, !UPT ;  /* 0x0000000107067892 */ /* 0x000fe4000f8ec0ff */
[----:B------:R-:W-:Y:S02]  /*22e0*/  UISETP.NE.AND.EX UP1, UPT, URZ, URZ, UPT, UP1 ;  /* 0x000000ffff00728c */ /* 0x000fe4000bf25310 */
[----:B------:R-:W-:-:S04]  /*22f0*/  UISETP.NE.U32.AND UP0, UPT, UR6, 0x1, UPT ;  /* 0x000000010600788c */ /* 0x000fc8000bf05070 */
[----:B------:R-:W-:-:S03]  /*2300*/  UISETP.NE.U32.AND.EX UP0, UPT, URZ, URZ, UPT, UP0 ;  /* 0x000000ffff00728c */ /* 0x000fc6000bf05100 */
[----:B------:R-:W-:Y:S08]  /*2310*/  BRA.U !UP1, `(.L_x_510) ;  /* 0x0000000509087547 */ /* 0x000ff0000b800000 */
[----:B------:R-:W2:Y:S01]  /*2320*/  LDCU.64 UR6, c[0x0][0x3d8] ;  /* 0x00007b00ff0677ac */ /* 0x000ea20008000a00 */
[----:B-1----:R-:W-:Y:S01]  /*2330*/  MOV R5, R51 ;  /* 0x0000003300057202 */ /* 0x002fe20000000f00 */
[----:B------:R-:W-:Y:S01]  /*2340*/  IMAD.MOV.U32 R4, RZ, RZ, R50 ;  /* 0x000000ffff047224 */ /* 0x000fe200078e0032 */
[----:B------:R-:W1:Y:S01]  /*2350*/  LDCU.128 UR8, c[0x0][0x390] ;  /* 0x00007200ff0877ac */ /* 0x000e620008000c00 */
[----:B--2---:R-:W-:Y:S02]  /*2360*/  IMAD R2, R14, UR6, RZ ;  /* 0x000000060e027c24 */ /* 0x004fe4000f8e02ff */
[----:B------:R-:W-:Y:S01]  /*2370*/  IMAD.WIDE.U32 R4, R15, UR6, R4 ;  /* 0x000000060f047c25 */ /* 0x000fe2000f8e0004 */
[----:B-1----:R-:W-:-:S03]  /*2380*/  ISETP.GE.U32.AND P0, PT, R22, UR8, PT ;  /* 0x0000000816007c0c */ /* 0x002fc6000bf06070 */
        /* <DEDUP_REMOVED lines=21> */
[----:B------:R1:W2:Y:S01]  /*24e0*/  @!P1 LDG.E.64 R2, desc[UR16][R6.64] ;  /* 0x0000001006029981 */ /* 0x0002a2000c1e1b00 */
        /* <DEDUP_REMOVED lines=8> */
[----:B------:R-:W-:Y:S02]  /*2570*/  @!P1 IMAD R13, R21, UR8, RZ ;  /* 0x00000008150d9c24 */ /* 0x000fe4000f8e02ff */
[----:B-1----:R-:W-:Y:S02]  /*2580*/  @!P1 IMAD.MOV.U32 R6, RZ, RZ, R22 ;  /* 0x000000ffff069224 */ /* 0x002fe400078e0016 */
[----:B------:R-:W-:Y:S02]  /*2590*/  @!P1 IMAD.MOV.U32 R7, RZ, RZ, R0 ;  /* 0x000000ffff079224 */ /* 0x000fe400078e0000 */
[C---:B------:R-:W-:Y:S02]  /*25a0*/  @!P1 IMAD R13, R20.reuse, UR9, R13 ;  /* 0x00000009140d9c24 */ /* 0x040fe4000f8e020d */
[----:B------:R-:W-:-:S05]  /*25b0*/  @!P1 IMAD.WIDE.U32 R6, R20, UR8, R6 ;  /* 0x0000000814069c25 */ /* 0x000fca000f8e0006 */
[----:B------:R-:W-:Y:S01]  /*25c0*/  @!P1 IADD3 R13, PT, PT, R7, R13, RZ ;  /* 0x0000000d070d9210 */ /* 0x000fe20007ffe0ff */
[----:B------:R-:W-:-:S04]  /*25d0*/  @!P1 IMAD.WIDE.U32 R8, R6, UR10, R8 ;  /* 0x0000000a06089c25 */ /* 0x000fc8000f8e0008 */
[----:B------:R-:W-:-:S04]  /*25e0*/  @!P1 IMAD R13, R13, UR10, RZ ;  /* 0x0000000a0d0d9c24 */ /* 0x000fc8000f8e02ff */
[----:B------:R-:W-:Y:S01]  /*25f0*/  @!P1 IMAD R13, R6, UR11, R13 ;  /* 0x0000000b060d9c24 */ /* 0x000fe2000f8e020d */
[----:B---3--:R-:W-:Y:S02]  /*2600*/  @!P1 LEA R4, P0, R8, R4, 0x3 ;  /* 0x0000000408049211 */ /* 0x008fe400078018ff */
[----:B------:R-:W-:Y:S01]  /*2610*/  CS2R R6, SRZ ;  /* 0x0000000000067805 */ /* 0x000fe2000001ff00 */
[----:B------:R-:W1:Y:S01]  /*2620*/  LDCU.128 UR8, c[0x0][0x3e0] ;  /* 0x00007c00ff0877ac */ /* 0x000e620008000c00 */
[----:B------:R-:W-:-:S05]  /*2630*/  @!P1 IMAD.IADD R13, R13, 0x1, R9 ;  /* 0x000000010d0d9824 */ /* 0x000fca00078e0209 */
[----:B------:R-:W-:Y:S01]  /*2640*/  @!P1 LEA.HI.X R5, R8, R5, R13, 0x3, P0 ;  /* 0x0000000508059211 */ /* 0x000fe200000f1c0d */
[----:B--2---:R2:W-:Y:S04]  /*2650*/  STG.E.64 desc[UR16][R10.64], R2 ;  /* 0x000000020a007986 */ /* 0x0045e8000c101b10 */
[----:B------:R-:W3:Y:S01]  /*2660*/  @!P1 LDG.E.64 R6, desc[UR16][R4.64] ;  /* 0x0000001004069981 */ /* 0x000ee2000c1e1b00 */
[----:B-1----:R-:W-:Y:S01]  /*2670*/  UIMAD UR11, UR11, UR8, URZ ;  /* 0x000000080b0b72a4 */ /* 0x002fe2000f8e02ff */
[----:B------:R-:W-:Y:S01]  /*2680*/  IADD3 R15, P1, PT, R15, 0x2, RZ ;  /* 0x000000020f0f7810 */ /* 0x000fe20007f3e0ff */
[----:B------:R-:W-:Y:S02]  /*2690*/  UIMAD.WIDE.U32 UR6, UR10, UR8, URZ ;  /* 0x000000080a0672a5 */ /* 0x000fe4000f8e00ff */
[----:B------:R-:W-:-:S02]  /*26a0*/  UIMAD UR9, UR10, UR9, UR11 ;  /* 0x000000090a0972a4 */ /* 0x000fc4000f8e020b */
[----:B------:R-:W-:Y:S01]  /*26b0*/  USHF.L.U32 UR8, UR6, 0x3, URZ ;  /* 0x0000000306087899 */ /* 0x000fe200080006ff */
[----:B------:R-:W-:Y:S01]  /*26c0*/  IMAD.X R14, RZ, RZ, R14, P1 ;  /* 0x000000ffff0e7224 */ /* 0x000fe200008e060e */
[----:B------:R-:W-:-:S04]  /*26d0*/  UIADD3 UR9, UPT, UPT, UR7, UR9, URZ ;  /* 0x0000000907097290 */ /* 0x000fc8000fffe0ff */
[----:B------:R-:W-:Y:S01]  /*26e0*/  USHF.L.U64.HI UR9, UR6, 0x3, UR9 ;  /* 0x0000000306097899 */ /* 0x000fe20008010209 */
[----:B------:R-:W-:-:S05]  /*26f0*/  IADD3 R8, P0, PT, R10, UR8, RZ ;  /* 0x000000080a087c10 */ /* 0x000fca000ff1e0ff */
[----:B------:R-:W-:Y:S02]  /*2700*/  IADD3.X R9, PT, PT, R11, UR9, RZ, P0, !PT ;  /* 0x000000090b097c10 */ /* 0x000fe400087fe4ff */
[----:B--2---:R-:W-:-:S04]  /*2710*/  IADD3 R10, P0, PT, R8, UR8, RZ ;  /* 0x00000008080a7c10 */ /* 0x004fc8000ff1e0ff */
[----:B------:R-:W-:Y:S01]  /*2720*/  IADD3.X R11, PT, PT, R9, UR9, RZ, P0, !PT ;  /* 0x00000009090b7c10 */ /* 0x000fe200087fe4ff */
[----:B---3--:R2:W-:Y:S08]  /*2730*/  STG.E.64 desc[UR16][R8.64], R6 ;  /* 0x0000000608007986 */ /* 0x0085f0000c101b10 */
.L_x_510:
[----:B------:R-:W-:Y:S05]  /*2740*/  BRA.U UP0, `(.L_x_508) ;  /* 0x0000000100c87547 */ /* 0x000fea000b800000 */
[----:B------:R-:W3:Y:S01]  /*2750*/  LDCU.64 UR6, c[0x0][0x3d8] ;  /* 0x00007b00ff0677ac */ /* 0x000ee20008000a00 */
[----:B-1----:R-:W1:Y:S01]  /*2760*/  LDC.64 R2, c[0x0][0x398] ;  /* 0x0000e600ff027b82 */ /* 0x002e620000000a00 */
[----:B------:R-:W-:Y:S01]  /*2770*/  MOV R13, R51 ;  /* 0x00000033000d7202 */ /* 0x000fe20000000f00 */
[----:B------:R-:W-:Y:S01]  /*2780*/  IMAD.MOV.U32 R12, RZ, RZ, R50 ;  /* 0x000000ffff0c7224 */ /* 0x000fe200078e0032 */
[----:B------:R-:W-:Y:S05]  /*2790*/  BSSY.RECONVERGENT B0, `(.L_x_511) ;  /* 0x0000024000007945 */ /* 0x000fea0003800200 */
[----:B--2---:R-:W2:Y:S08]  /*27a0*/  LDC.64 R8, c[0x0][0x390] ;  /* 0x0000e400ff087b82 */ /* 0x004eb00000000a00 */
[----:B------:R-:W4:Y:S01]  /*27b0*/  LDC.64 R4, c[0x0][0x3e0] ;  /* 0x0000f800ff047b82 */ /* 0x000f220000000a00 */
[----:B---3--:R-:W-:-:S02]  /*27c0*/  IMAD R14, R14, UR6, RZ ;  /* 0x000000060e0e7c24 */ /* 0x008fc4000f8e02ff */
[----:B------:R-:W-:-:S04]  /*27d0*/  IMAD.WIDE.U32 R12, R15, UR6, R12 ;  /* 0x000000060f0c7c25 */ /* 0x000fc8000f8e000c */
[----:B------:R-:W-:Y:S01]  /*27e0*/  IMAD R15, R15, UR7, R14 ;  /* 0x000000070f0f7c24 */ /* 0x000fe2000f8e020e */
[----:B-1----:R-:W-:Y:S01]  /*27f0*/  ISETP.GE.U32.AND P0, PT, R12, R2, PT ;  /* 0x000000020c00720c */ /* 0x002fe20003f06070 */
[----:B------:R-:W1:Y:S02]  /*2800*/  LDC.64 R6, c[0x0][0x3e8] ;  /* 0x0000fa00ff067b82 */ /* 0x000e640000000a00 */
[----:B------:R-:W-:Y:S01]  /*2810*/  IMAD.IADD R17, R13, 0x1, R15 ;  /* 0x000000010d117824 */ /* 0x000fe200078e020f */
[----:B------:R-:W-:Y:S02]  /*2820*/  CS2R R14, SRZ ;  /* 0x00000000000e7805 */ /* 0x000fe4000001ff00 */
[----:B--2---:R-:W-:Y:S02]  /*2830*/  ISETP.GE.U32.AND P1, PT, R22, R8, PT ;  /* 0x000000081600720c */ /* 0x004fe40003f26070 */
[----:B------:R-:W-:-:S04]  /*2840*/  ISETP.GE.AND.EX P0, PT, R17, R3, PT, P0 ;  /* 0x000000031100720c */ /* 0x000fc80003f06300 */
[C---:B------:R-:W-:Y:S02]  /*2850*/  ISETP.GE.OR.EX P0, PT, R0.reuse, R9, P0, P1 ;  /* 0x000000090000720c */ /* 0x040fe40000706710 */
[----:B------:R-:W-:-:S04]  /*2860*/  LOP3.LUT R0, R0, R17, RZ, 0xfc, !PT ;  /* 0x0000001100007212 */ /* 0x000fc800078efcff */
[----:B------:R-:W-:-:S13]  /*2870*/  ISETP.LT.OR P0, PT, R0, RZ, P0 ;  /* 0x000000ff0000720c */ /* 0x000fda0000701670 */
[----:B----4-:R-:W-:Y:S05]  /*2880*/  @P0 BRA `(.L_x_512) ;  /* 0x0000000000500947 */ /* 0x010fea0003800000 */
[----:B------:R-:W2:Y:S01]  /*2890*/  LDCU.64 UR6, c[0x0][0x3d0] ;  /* 0x00007a00ff0677ac */ /* 0x000ea20008000a00 */
[----:B------:R-:W-:Y:S02]  /*28a0*/  IMAD.MOV.U32 R14, RZ, RZ, R54 ;  /* 0x000000ffff0e7224 */ /* 0x000fe400078e0036 */
[----:B------:R-:W-:Y:S02]  /*28b0*/  IMAD.MOV.U32 R15, RZ, RZ, R53 ;  /* 0x000000ffff0f7224 */ /* 0x000fe400078e0035 */
[----:B--2---:R-:W-:Y:S02]  /*28c0*/  IMAD R0, R52, UR6, RZ ;  /* 0x0000000634007c24 */ /* 0x004fe4000f8e02ff */
[----:B------:R-:W-:-:S04]  /*28d0*/  IMAD.WIDE.U32 R14, R49, UR6, R14 ;  /* 0x00000006310e7c25 */ /* 0x000fc8000f8e000e */
[----:B------:R-:W-:Y:S01]  /*28e0*/  IMAD R13, R49, UR7, R0 ;  /* 0x00000007310d7c24 */ /* 0x000fe2000f8e0200 */
[----:B------:R-:W2:Y:S01]  /*28f0*/  LDCU.64 UR6, c[0x0][0x388] ;  /* 0x00007100ff0677ac */ /* 0x000ea20008000a00 */
[----:B------:R-:W-:-:S03]  /*2900*/  IMAD R0, R21, R8, RZ ;  /* 0x0000000815007224 */ /* 0x000fc600078e02ff */
[----:B------:R-:W-:Y:S01]  /*2910*/  IADD3 R15, PT, PT, R13, R15, RZ ;  /* 0x0000000f0d0f7210 */ /* 0x000fe20007ffe0ff */
[C---:B------:R-:W-:Y:S02]  /*2920*/  IMAD R13, R20.reuse, R9, R0 ;  /* 0x00000009140d7224 */ /* 0x040fe400078e0200 */
[----:B------:R-:W-:-:S04]  /*2930*/  IMAD.WIDE.U32 R8, R20, R8, R14 ;  /* 0x0000000814087225 */ /* 0x000fc800078e000e */
[----:B------:R-:W-:Y:S02]  /*2940*/  IMAD.IADD R9, R13, 0x1, R9 ;  /* 0x000000010d097824 */ /* 0x000fe400078e0209 */
[----:B------:R-:W-:Y:S02]  /*2950*/  IMAD.MOV.U32 R13, RZ, RZ, R17 ;  /* 0x000000ffff0d7224 */ /* 0x000fe400078e0011 */
[-C--:B------:R-:W-:Y:S02]  /*2960*/  IMAD R9, R9, R2.reuse, RZ ;  /* 0x0000000209097224 */ /* 0x080fe400078e02ff */
[----:B------:R-:W-:-:S04]  /*2970*/  IMAD.WIDE.U32 R12, R8, R2, R12 ;  /* 0x00000002080c7225 */ /* 0x000fc800078e000c */
[----:B------:R-:W-:Y:S01]  /*2980*/  IMAD R3, R8, R3, R9 ;  /* 0x0000000308037224 */ /* 0x000fe200078e0209 */
[----:B--2---:R-:W-:-:S03]  /*2990*/  LEA R14, P0, R12, UR6, 0x3 ;  /* 0x000000060c0e7c11 */ /* 0x004fc6000f8018ff */
[----:B------:R-:W-:-:S05]  /*29a0*/  IMAD.IADD R3, R13, 0x1, R3 ;  /* 0x000000010d037824 */ /* 0x000fca00078e0203 */
[----:B------:R-:W-:-:S06]  /*29b0*/  LEA.HI.X R15, R12, UR7, R3, 0x3, P0 ;  /* 0x000000070c0f7c11 */ /* 0x000fcc00080f1c03 */
[----:B------:R-:W5:Y:S02]  /*29c0*/  LDG.E.64 R14, desc[UR16][R14.64] ;  /* 0x000000100e0e7981 */ /* 0x000f64000c1e1b00 */
.L_x_512:
[----:B------:R-:W-:Y:S05]  /*29d0*/  BSYNC.RECONVERGENT B0 ;  /* 0x0000000000007941 */ /* 0x000fea0003800200 */
.L_x_511:
[----:B------:R-:W-:Y:S01]  /*29e0*/  MOV R2, R10 ;  /* 0x0000000a00027202 */ /* 0x000fe20000000f00 */
[----:B------:R-:W-:Y:S02]  /*29f0*/  IMAD.MOV.U32 R3, RZ, RZ, R11 ;  /* 0x000000ffff037224 */ /* 0x000fe400078e000b */
[-C--:B-1----:R-:W-:Y:S02]  /*2a00*/  IMAD R7, R7, R4.reuse, RZ ;  /* 0x0000000407077224 */ /* 0x082fe400078e02ff */
[C---:B------:R-:W-:Y:S01]  /*2a10*/  IMAD.WIDE.U32 R8, R6.reuse, R4, RZ ;  /* 0x0000000406087225 */ /* 0x040fe200078e00ff */
[----:B-----5:R3:W-:Y:S03]  /*2a20*/  STG.E.64 desc[UR16][R2.64], R14 ;  /* 0x0000000e02007986 */ /* 0x0207e6000c101b10 */
[----:B------:R-:W-:Y:S01]  /*2a30*/  IMAD R5, R6, R5, R7 ;  /* 0x0000000506057224 */ /* 0x000fe200078e0207 */
[----:B------:R-:W-:-:S03]  /*2a40*/  LEA R10, P0, R8, R10, 0x3 ;  /* 0x0000000a080a7211 */ /* 0x000fc600078018ff */
[----:B------:R-:W-:-:S05]  /*2a50*/  IMAD.IADD R5, R9, 0x1, R5 ;  /* 0x0000000109057824 */ /* 0x000fca00078e0205 */
[----:B------:R-:W-:-:S07]  /*2a60*/  LEA.HI.X R11, R8, R11, R5, 0x3, P0 ;  /* 0x0000000b080b7211 */ /* 0x000fce00000f1c05 */
.L_x_508:
[----:B------:R-:W4:Y:S01]  /*2a70*/  LDCU.64 UR6, c[0x0][0x3a0] ;  /* 0x00007400ff0677ac */ /* 0x000f220008000a00 */
[----:B------:R-:W-:-:S05]  /*2a80*/  IADD3 R49, P0, PT, R49, 0x1, RZ ;  /* 0x0000000131317810 */ /* 0x000fca0007f1e0ff */
[----:B------:R-:W-:Y:S01]  /*2a90*/  IMAD.X R52, RZ, RZ, R52, P0 ;  /* 0x000000ffff347224 */ /* 0x000fe200000e0634 */
[----:B----4-:R-:W-:-:S04]  /*2aa0*/  ISETP.NE.U32.AND P0, PT, R49, UR6, PT ;  /* 0x0000000631007c0c */ /* 0x010fc8000bf05070 */
[----:B------:R-:W-:-:S13]  /*2ab0*/  ISETP.NE.AND.EX P0, PT, R52, UR7, PT, P0 ;  /* 0x0000000734007c0c */ /* 0x000fda000bf05300 */
[----:B------:R-:W-:Y:S05]  /*2ac0*/  @P0 BRA `(.L_x_513) ;  /* 0xffffffe000800947 */ /* 0x000fea000383ffff */
[----:B-1-3--:R-:W3:Y:S01]  /*2ad0*/  LDL.LU R3, [R1+0x28] ;  /* 0x0000280001037983 */ /* 0x00aee20000300800 */
[----:B------:R-:W1:Y:S03]  /*2ae0*/  LDCU UR6, c[0x0][0x360] ;  /* 0x00006c00ff0677ac */ /* 0x000e660008000800 */
[----:B------:R-:W4:Y:S01]  /*2af0*/  LDL.LU R2, [R1+0x2c] ;  /* 0x00002c0001027983 */ /* 0x000f220000300800 */
[----:B------:R-:W1:Y:S01]  /*2b00*/  LDC R0, c[0x0][0x370] ;  /* 0x0000dc00ff007b82 */ /* 0x000e620000000800 */
[----:B------:R-:W5:Y:S01]  /*2b10*/  LDCU.64 UR8, c[0x0][0x380] ;  /* 0x00007000ff0877ac */ /* 0x000f620008000a00 */
[----:B-1----:R-:W-:-:S05]  /*2b20*/  IMAD R0, R0, UR6, RZ ;  /* 0x0000000600007c24 */ /* 0x002fca000f8e02ff */
[----:B---3--:R-:W-:-:S04]  /*2b30*/  IADD3 R3, P0, PT, R0, R3, RZ ;  /* 0x0000000300037210 */ /* 0x008fc80007f1e0ff */
[----:B----4-:R-:W-:Y:S01]  /*2b40*/  IADD3.X R2, PT, PT, RZ, R2, RZ, P0, !PT ;  /* 0x00000002ff027210 */ /* 0x010fe200007fe4ff */
[----:B------:R1:W-:Y:S01]  /*2b50*/  STL [R1+0x28], R3 ;  /* 0x0000280301007387 */ /* 0x0003e20000100800 */
[----:B-----5:R-:W-:-:S03]  /*2b60*/  ISETP.GE.U32.AND P0, PT, R3, UR8, PT ;  /* 0x0000000803007c0c */ /* 0x020fc6000bf06070 */
[----:B------:R1:W-:Y:S01]  /*2b70*/  STL [R1+0x2c], R2 ;  /* 0x00002c0201007387 */ /* 0x0003e20000100800 */
[----:B------:R-:W-:-:S13]  /*2b80*/  ISETP.GE.AND.EX P0, PT, R2, UR9, PT, P0 ;  /* 0x0000000902007c0c */ /* 0x000fda000bf06300 */
[----:B-1----:R-:W-:Y:S05]  /*2b90*/  @!P0 BRA `(.L_x_514) ;  /* 0xffffffd400808947 */ /* 0x002fea000383ffff */
[----:B------:R-:W-:Y:S05]  /*2ba0*/  EXIT ;  /* 0x000000000000794d */ /* 0x000fea0003800000 */
        .weak           $__internal_11_$__cuda_sm20_div_s64
        .type           $__internal_11_$__cuda_sm20_div_s64,@function
        .size           $__internal_11_$__cuda_sm20_div_s64,(.L_x_527 - $__internal_11_$__cuda_sm20_div_s64)
$__internal_11_$__cuda_sm20_div_s64:
        /* <DEDUP_REMOVED lines=8> */
[----:B0-----:R-:W-:-:S06]  /*2c30*/  VIADD R12, R10, 0x1ffffffe ;  /* 0x1ffffffe0a0c7836 */ /* 0x001fcc0000000000 */
        /* <DEDUP_REMOVED lines=48> */
[----:B------:R-:W-:Y:S02]  /*2f40*/  ISETP.GE.U32.AND.EX P0, PT, R23, R7, PT, P0 ;  /* 0x000000071700720c */ /* 0x000fe40003f06100 */
[----:B------:R-:W-:Y:S01]  /*2f50*/  IADD3 R10, P2, PT, R15, 0x1, RZ ;  /* 0x000000010f0a7810 */ /* 0x000fe20007f5e0ff */
[----:B------:R-:W-:Y:S01]  /*2f60*/  IMAD.X R19, R23, 0x1, ~R7, P1 ;  /* 0x0000000117137824 */ /* 0x000fe200008e0e07 */
[----:B------:R-:W-:Y:S02]  /*2f70*/  SEL R13, R13, R21, P0 ;  /* 0x000000150d0d7207 */ /* 0x000fe40000000000 */
[----:B------:R-:W-:Y:S01]  /*2f80*/  SEL R15, R10, R15, P0 ;  /* 0x0000000f0a0f7207 */ /* 0x000fe20000000000 */
[----:B------:R-:W-:Y:S01]  /*2f90*/  IMAD.X R12, RZ, RZ, R17, P2 ;  /* 0x000000ffff0c7224 */ /* 0x000fe200010e0611 */
[----:B------:R-:W-:-:S02]  /*2fa0*/  SEL R19, R19, R23, P0 ;  /* 0x0000001713137207 */ /* 0x000fc40000000000 */
        /* <DEDUP_REMOVED lines=11> */
[-C--:B------:R-:W-:Y:S02]  /*3060*/  IADD3.X R6, PT, PT, RZ, ~R21.reuse, RZ, P2, !PT ;  /* 0x80000015ff067210 */ /* 0x080fe400017fe4ff */
[----:B------:R-:W-:Y:S01]  /*3070*/  SEL R20, R7, R20, !P1 ;  /* 0x0000001407147207 */ /* 0x000fe20004800000 */
[----:B------:R-:W-:Y:S01]  /*3080*/  IMAD.MOV.U32 R7, RZ, RZ, 0x0 ;  /* 0x00000000ff077424 */ /* 0x000fe200078e00ff */
[----:B------:R-:W-:Y:S01]  /*3090*/  SEL R21, R6, R21, !P1 ;  /* 0x0000001506157207 */ /* 0x000fe20004800000 */
[----:B------:R-:W-:Y:S01]  /*30a0*/  IMAD.MOV.U32 R6, RZ, RZ, R2 ;  /* 0x000000ffff067224 */ /* 0x000fe200078e0002 */
[----:B------:R-:W-:-:S04]  /*30b0*/  ISETP.NE.AND.EX P0, PT, R8, RZ, PT, P0 ;  /* 0x000000ff0800720c */ /* 0x000fc80003f05300 */
[----:B------:R-:W-:Y:S02]  /*30c0*/  SEL R20, R20, 0xffffffff, P0 ;  /* 0xffffffff14147807 */ /* 0x000fe40000000000 */
[----:B------:R-:W-:Y:S01]  /*30d0*/  SEL R21, R21, 0xffffffff, P0 ;  /* 0xffffffff15157807 */ /* 0x000fe20000000000 */
[----:B------:R-:W-:Y:S06]  /*30e0*/  RET.REL.NODEC R6 `(_ZN2at6native13im2col_kernelIdEEvlPKT_llllllllllllPS2_) ;  /* 0xffffffcc06c47950 */ /* 0x000fec0003c3ffff */
.L_x_515:
        /* <DEDUP_REMOVED lines=9> */
.L_x_527:


//--------------------- .nv.shared.reserved.0     --------------------------
	.section	.nv.shared.reserved.0,"aw",@nobits
	.weak		__nv_reservedSMEM_offset_0_alias
	.size		__nv_reservedSMEM_offset_0_alias, 0, 64
	.other		__nv_reservedSMEM_offset_0_alias,@"STO_CUDA_RESERVED_SHARED STV_DEFAULT"
__nv_reservedSMEM_offset_0_alias:
	.zero		0
	.zero		64


//--------------------- .nv.global                --------------------------
	.section	.nv.global,"aw",@nobits
.nv.global:
	.type		_ZN49_INTERNAL_a5d1dc81_18_ConvolutionMM2d_cu_b01480894cuda3std3__48in_placeE,@object
	.size		_ZN49_INTERNAL_a5d1dc81_18_ConvolutionMM2d_cu_b01480894cuda3std3__48in_placeE,(_ZN49_INTERNAL_a5d1dc81_18_ConvolutionMM2d_cu_b01480894cuda3std6ranges3__45__cpo8distanceE - _ZN49_INTERNAL_a5d1dc81_18_ConvolutionMM2d_cu_b01480894cuda3std3__48in_placeE)
_ZN49_INTERNAL_a5d1dc81_18_ConvolutionMM2d_cu_b01480894cuda3std3__48in_placeE:
	.zero		1
	.type		_ZN49_INTERNAL_a5d1dc81_18_ConvolutionMM2d_cu_b01480894cuda3std6ranges3__45__cpo8distanceE,@object
	.size		_ZN49_INTERNAL_a5d1dc81_18_ConvolutionMM2d_cu_b01480894cuda3std6ranges3__45__cpo8distanceE,(_ZN49_INTERNAL_a5d1dc81_18_ConvolutionMM2d_cu_b01480894cuda3std3__45__cpo6cbeginE - _ZN49_INTERNAL_a5d1dc81_18_ConvolutionMM2d_cu_b01480894cuda3std6ranges3__45__cpo8distanceE)
_ZN49_INTERNAL_a5d1dc81_18_ConvolutionMM2d_cu_b01480894cuda3std6ranges3__45__cpo8distanceE:
	.zero		1
	.type		_ZN49_INTERNAL_a5d1dc81_18_ConvolutionMM2d_cu_b01480894cuda3std3__45__cpo6cbeginE,@object
	.size		_ZN49_INTERNAL_a5d1dc81_18_ConvolutionMM2d_cu_b01480894cuda3std3__45__cpo6cbeginE,(_ZN49_INTERNAL_a5d1dc81_18_ConvolutionMM2d_cu_b01480894cuda3std6ranges3__45__cpo7advanceE - _ZN49_INTERNAL_a5d1dc81_18_ConvolutionMM2d_cu_b01480894cuda3std3__45__cpo6cbeginE)
_ZN49_INTERNAL_a5d1dc81_18_ConvolutionMM2d_cu_b01480894cuda3std3__45__cpo6cbeginE:
	.zero		1
	.type		_ZN49_INTERNAL_a5d1dc81_18_ConvolutionMM2d_cu_b01480894cuda3std6ranges3__45__cpo7advanceE,@object
	.size		_ZN49_INTERNAL_a5d1dc81_18_ConvolutionMM2d_cu_b01480894cuda3std6ranges3__45__cpo7advanceE,(_ZN49_INTERNAL_a5d1dc81_18_ConvolutionMM2d_cu_b01480894cuda3std3__45__cpo7crbeginE - _ZN49_INTERNAL_a5d1dc81_18_ConvolutionMM2d_cu_b01480894cuda3std6ranges3__45__cpo7advanceE)
_ZN49_INTERNAL_a5d1dc81_18_ConvolutionMM2d_cu_b01480894cuda3std6ranges3__45__cpo7advanceE:
	.zero		1
	.type		_ZN49_INTERNAL_a5d1dc81_18_ConvolutionMM2d_cu_b01480894cuda3std3__45__cpo7crbeginE,@object
	.size		_ZN49_INTERNAL_a5d1dc81_18_ConvolutionMM2d_cu_b01480894cuda3std3__45__cpo7crbeginE,(_ZN49_INTERNAL_a5d1dc81_18_ConvolutionMM2d_cu_b01480894cuda3std6ranges3__45__cpo4dataE - _ZN49_INTERNAL_a5d1dc81_18_ConvolutionMM2d_cu_b01480894cuda3std3__45__cpo7crbeginE)
_ZN49_INTERNAL_a5d1dc81_18_ConvolutionMM2d_cu_b01480894cuda3std3__45__cpo7crbeginE:
	.zero		1
	.type		_ZN49_INTERNAL_a5d1dc81_18_ConvolutionMM2d_cu_b01480894cuda3std6ranges3__45__cpo4dataE,@object
	.size		_ZN49_INTERNAL_a5d1dc81_18_ConvolutionMM2d_cu_b01480894cuda3std6ranges3__45__cpo4dataE,(_ZN49_INTERNAL_a5d1dc81_18_ConvolutionMM2d_cu_b01480894cuda3std6ranges3__45__cpo5beginE - _ZN49_INTERNAL_a5d1dc81_18_ConvolutionMM2d_cu_b01480894cuda3std6ranges3__45__cpo4dataE)
_ZN49_INTERNAL_a5d1dc81_18_ConvolutionMM2d_cu_b01480894cuda3std6ranges3__45__cpo4dataE:
	.zero		1
	.type		_ZN49_INTERNAL_a5d1dc81_18_ConvolutionMM2d_cu_b01480894cuda3std6ranges3__45__cpo5beginE,@object
	.size		_ZN49_INTERNAL_a5d1dc81_18_ConvolutionMM2d_cu_b01480894cuda3std6ranges3__45__cpo5beginE,(_ZN49_INTERNAL_a5d1dc81_18_ConvolutionMM2d_cu_b01480894cuda3std3__451_GLOBAL__N__a5d1dc81_18_ConvolutionMM2d_cu_b01480896ignoreE - _ZN49_INTERNAL_a5d1dc81_18_ConvolutionMM2d_cu_b01480894cuda3std6ranges3__45__cpo5beginE)
_ZN49_INTERNAL_a5d1dc81_18_ConvolutionMM2d_cu_b01480894cuda3std6ranges3__45__cpo5beginE:
	.zero		1
	.type		_ZN49_INTERNAL_a5d1dc81_18_ConvolutionMM2d_cu_b01480894cuda3std3__451_GLOBAL__N__a5d1dc81_18_ConvolutionMM2d_cu_b01480896ignoreE,@object
	.size		_ZN49_INTERNAL_a5d1dc81_18_ConvolutionMM2d_cu_b01480894cuda3std3__451_GLOBAL__N__a5d1dc81_18_ConvolutionMM2d_cu_b01480896ignoreE,(_ZN49_INTERNAL_a5d1dc81_18_ConvolutionMM2d_cu_b01480894cuda3std6ranges3__45__cpo4sizeE - _ZN49_INTERNAL_a5d1dc81_18_ConvolutionMM2d_cu_b01480894cuda3std3__451_GLOBAL__N__a5d1dc81_18_ConvolutionMM2d_cu_b01480896ignoreE)
_ZN49_INTERNAL_a5d1dc81_18_ConvolutionMM2d_cu_b01480894cuda3std3__451_GLOBAL__N__a5d1dc81_18_ConvolutionMM2d_cu_b01480896ignoreE:
	.zero		1
	.type		_ZN49_INTERNAL_a5d1dc81_18_ConvolutionMM2d_cu_b01480894cuda3std6ranges3__45__cpo4sizeE,@object
	.size		_ZN49_INTERNAL_a5d1dc81_18_ConvolutionMM2d_cu_b01480894cuda3std6ranges3__45__cpo4sizeE,(_ZN49_INTERNAL_a5d1dc81_18_ConvolutionMM2d_cu_b01480894cuda3std3__45__cpo5beginE - _ZN49_INTERNAL_a5d1dc81_18_ConvolutionMM2d_cu_b01480894cuda3std6ranges3__45__cpo4sizeE)
_ZN49_INTERNAL_a5d1dc81_18_ConvolutionMM2d_cu_b01480894cuda3std6ranges3__45__cpo4sizeE:
	.zero		1
	.type		_ZN49_INTERNAL_a5d1dc81_18_ConvolutionMM2d_cu_b01480894cuda3std3__45__cpo5beginE,@object
	.size		_ZN49_INTERNAL_a5d1dc81_18_ConvolutionMM2d_cu_b01480894cuda3std3__45__cpo5beginE,(_ZN49_INTERNAL_a5d1dc81_18_ConvolutionMM2d_cu_b01480894cuda3std6ranges3__45__cpo6cbeginE - _ZN49_INTERNAL_a5d1dc81_18_ConvolutionMM2d_cu_b01480894cuda3std3__45__cpo5beginE)
_ZN49_INTERNAL_a5d1dc81_18_ConvolutionMM2d_cu_b01480894cuda3std3__45__cpo5beginE:
	.zero		1
	.type		_ZN49_INTERNAL_a5d1dc81_18_ConvolutionMM2d_cu_b01480894cuda3std6ranges3__45__cpo6cbeginE,@object
	.size		_ZN49_INTERNAL_a5d1dc81_18_ConvolutionMM2d_cu_b01480894cuda3std6ranges3__45__cpo6cbeginE,(_ZN49_INTERNAL_a5d1dc81_18_ConvolutionMM2d_cu_b01480894cuda3std3__45__cpo6rbeginE - _ZN49_INTERNAL_a5d1dc81_18_ConvolutionMM2d_cu_b01480894cuda3std6ranges3__45__cpo6cbeginE)
_ZN49_INTERNAL_a5d1dc81_18_ConvolutionMM2d_cu_b01480894cuda3std6ranges3__45__cpo6cbeginE:
	.zero		1
	.type		_ZN49_INTERNAL_a5d1dc81_18_ConvolutionMM2d_cu_b01480894cuda3std3__45__cpo6rbeginE,@object
	.size		_ZN49_INTERNAL_a5d1dc81_18_ConvolutionMM2d_cu_b01480894cuda3std3__45__cpo6rbeginE,(_ZN49_INTERNAL_a5d1dc81_18_ConvolutionMM2d_cu_b01480894cuda3std6ranges3__45__cpo4nextE - _ZN49_INTERNAL_a5d1dc81_18_ConvolutionMM2d_cu_b01480894cuda3std3__45__cpo6rbeginE)
_ZN49_INTERNAL_a5d1dc81_18_ConvolutionMM2d_cu_b01480894cuda3std3__45__cpo6rbeginE:
	.zero		1
	.type		_ZN49_INTERNAL_a5d1dc81_18_ConvolutionMM2d_cu_b01480894cuda3std6ranges3__45__cpo4nextE,@object
	.size		_ZN49_INTERNAL_a5d1dc81_18_ConvolutionMM2d_cu_b01480894cuda3std6ranges3__45__cpo4nextE,(_ZN49_INTERNAL_a5d1dc81_18_ConvolutionMM2d_cu_b01480894cuda3std6ranges3__45__cpo4swapE - _ZN49_INTERNAL_a5d1dc81_18_ConvolutionMM2d_cu_b01480894cuda3std6ranges3__45__cpo4nextE)
_ZN49_INTERNAL_a5d1dc81_18_ConvolutionMM2d_cu_b01480894cuda3std6ranges3__45__cpo4nextE:
	.zero		1
	.type		_ZN49_INTERNAL_a5d1dc81_18_ConvolutionMM2d_cu_b01480894cuda3std6ranges3__45__cpo4swapE,@object
	.size		_ZN49_INTERNAL_a5d1dc81_18_ConvolutionMM2d_cu_b01480894cuda3std6ranges3__45__cpo4swapE,(_ZN49_INTERNAL_a5d1dc81_18_ConvolutionMM2d_cu_b01480894cuda3std3__420unreachable_sentinelE - _ZN49_INTERNAL_a5d1dc81_18_ConvolutionMM2d_cu_b01480894cuda3std6ranges3__45__cpo4swapE)
_ZN49_INTERNAL_a5d1dc81_18_ConvolutionMM2d_cu_b01480894cuda3std6ranges3__45__cpo4swapE:
	.zero		1
	.type		_ZN49_INTERNAL_a5d1dc81_18_ConvolutionMM2d_cu_b01480894cuda3std3__420unreachable_sentinelE,@object
	.size		_ZN49_INTERNAL_a5d1dc81_18_ConvolutionMM2d_cu_b01480894cuda3std3__420unreachable_sentinelE,(_ZN49_INTERNAL_a5d1dc81_18_ConvolutionMM2d_cu_b01480896thrust24THRUST_300001_SM_1000_NS6system6detail10sequential3seqE - _ZN49_INTERNAL_a5d1dc81_18_ConvolutionMM2d_cu_b01480894cuda3std3__420unreachable_sentinelE)
_ZN49_INTERNAL_a5d1dc81_18_ConvolutionMM2d_cu_b01480894cuda3std3__420unreachable_sentinelE:
	.zero		1
	.type		_ZN49_INTERNAL_a5d1dc81_18_ConvolutionMM2d_cu_b01480896thrust24THRUST_300001_SM_1000_NS6system6detail10sequential3seqE,@object
	.size		_ZN49_INTERNAL_a5d1dc81_18_ConvolutionMM2d_cu_b01480896thrust24THRUST_300001_SM_1000_NS6system6detail10sequential3seqE,(_ZN49_INTERNAL_a5d1dc81_18_ConvolutionMM2d_cu_b01480894cuda3std3__45__cpo4cendE - _ZN49_INTERNAL_a5d1dc81_18_ConvolutionMM2d_cu_b01480896thrust24THRUST_300001_SM_1000_NS6system6detail10sequential3seqE)
_ZN49_INTERNAL_a5d1dc81_18_ConvolutionMM2d_cu_b01480896thrust24THRUST_300001_SM_1000_NS6system6detail10sequential3seqE:
	.zero		1
	.type		_ZN49_INTERNAL_a5d1dc81_18_ConvolutionMM2d_cu_b01480894cuda3std3__45__cpo4cendE,@object
	.size		_ZN49_INTERNAL_a5d1dc81_18_ConvolutionMM2d_cu_b01480894cuda3std3__45__cpo4cendE,(_ZN49_INTERNAL_a5d1dc81_18_ConvolutionMM2d_cu_b01480894cuda3std6ranges3__45__cpo9iter_swapE - _ZN49_INTERNAL_a5d1dc81_18_ConvolutionMM2d_cu_b01480894cuda3std3__45__cpo4cendE)
_ZN49_INTERNAL_a5d1dc81_18_ConvolutionMM2d_cu_b01480894cuda3std3__45__cpo4cendE:
	.zero		1
	.type		_ZN49_INTERNAL_a5d1dc81_18_ConvolutionMM2d_cu_b01480894cuda3std6ranges3__45__cpo9iter_swapE,@object
	.size		_ZN49_INTERNAL_a5d1dc81_18_ConvolutionMM2d_cu_b01480894cuda3std6ranges3__45__cpo9iter_swapE,(_ZN49_INTERNAL_a5d1dc81_18_ConvolutionMM2d_cu_b01480894cuda3std3__45__cpo5crendE - _ZN49_INTERNAL_a5d1dc81_18_ConvolutionMM2d_cu_b01480894cuda3std6ranges3__45__cpo9iter_swapE)
_ZN49_INTERNAL_a5d1dc81_18_ConvolutionMM2d_cu_b01480894cuda3std6ranges3__45__cpo9iter_swapE:
	.zero		1
	.type		_ZN49_INTERNAL_a5d1dc81_18_ConvolutionMM2d_cu_b01480894cuda3std3__45__cpo5crendE,@object
	.size		_ZN49_INTERNAL_a5d1dc81_18_ConvolutionMM2d_cu_b01480894cuda3std3__45__cpo5crendE,(_ZN49_INTERNAL_a5d1dc81_18_ConvolutionMM2d_cu_b01480894cuda3std6ranges3__45__cpo5cdataE - _ZN49_INTERNAL_a5d1dc81_18_ConvolutionMM2d_cu_b01480894cuda3std3__45__cpo5crendE)
_ZN49_INTERNAL_a5d1dc81_18_ConvolutionMM2d_cu_b01480894cuda3std3__45__cpo5crendE:
	.zero		1
	.type		_ZN49_INTERNAL_a5d1dc81_18_ConvolutionMM2d_cu_b01480894cuda3std6ranges3__45__cpo5cdataE,@object
	.size		_ZN49_INTERNAL_a5d1dc81_18_ConvolutionMM2d_cu_b01480894cuda3std6ranges3__45__cpo5cdataE,(_ZN49_INTERNAL_a5d1dc81_18_ConvolutionMM2d_cu_b01480894cuda3std6ranges3__45__cpo3endE - _ZN49_INTERNAL_a5d1dc81_18_ConvolutionMM2d_cu_b01480894cuda3std6ranges3__45__cpo5cdataE)
_ZN49_INTERNAL_a5d1dc81_18_ConvolutionMM2d_cu_b01480894cuda3std6ranges3__45__cpo5cdataE:
	.zero		1
	.type		_ZN49_INTERNAL_a5d1dc81_18_ConvolutionMM2d_cu_b01480894cuda3std6ranges3__45__cpo3endE,@object
	.size		_ZN49_INTERNAL_a5d1dc81_18_ConvolutionMM2d_cu_b01480894cuda3std6ranges3__45__cpo3endE,(_ZN49_INTERNAL_a5d1dc81_18_ConvolutionMM2d_cu_b01480894cuda3std3__419piecewise_constructE - _ZN49_INTERNAL_a5d1dc81_18_ConvolutionMM2d_cu_b01480894cuda3std6ranges3__45__cpo3endE)
_ZN49_INTERNAL_a5d1dc81_18_ConvolutionMM2d_cu_b01480894cuda3std6ranges3__45__cpo3endE:
	.zero		1
	.type		_ZN49_INTERNAL_a5d1dc81_18_ConvolutionMM2d_cu_b01480894cuda3std3__419piecewise_constructE,@object
	.size		_ZN49_INTERNAL_a5d1dc81_18_ConvolutionMM2d_cu_b01480894cuda3std3__419piecewise_constructE,(_ZN49_INTERNAL_a5d1dc81_18_ConvolutionMM2d_cu_b01480894cuda3std6ranges3__45__cpo5ssizeE - _ZN49_INTERNAL_a5d1dc81_18_ConvolutionMM2d_cu_b01480894cuda3std3__419piecewise_constructE)
_ZN49_INTERNAL_a5d1dc81_18_ConvolutionMM2d_cu_b01480894cuda3std3__419piecewise_constructE:
	.zero		1
	.type		_ZN49_INTERNAL_a5d1dc81_18_ConvolutionMM2d_cu_b01480894cuda3std6ranges3__45__cpo5ssizeE,@object
	.size		_ZN49_INTERNAL_a5d1dc81_18_ConvolutionMM2d_cu_b01480894cuda3std6ranges3__45__cpo5ssizeE,(_ZN49_INTERNAL_a5d1dc81_18_ConvolutionMM2d_cu_b01480894cuda3std3__45__cpo3endE - _ZN49_INTERNAL_a5d1dc81_18_ConvolutionMM2d_cu_b01480894cuda3std6ranges3__45__cpo5ssizeE)
_ZN49_INTERNAL_a5d1dc81_18_ConvolutionMM2d_cu_b01480894cuda3std6ranges3__45__cpo5ssizeE:
	.zero		1
	.type		_ZN49_INTERNAL_a5d1dc81_18_ConvolutionMM2d_cu_b01480894cuda3std3__45__cpo3endE,@object
	.size		_ZN49_INTERNAL_a5d1dc81_18_ConvolutionMM2d_cu_b01480894cuda3std3__45__cpo3endE,(_ZN49_INTERNAL_a5d1dc81_18_ConvolutionMM2d_cu_b01480894cuda3std6ranges3__45__cpo4cendE - _ZN49_INTERNAL_a5d1dc81_18_ConvolutionMM2d_cu_b01480894cuda3std3__45__cpo3endE)
_ZN49_INTERNAL_a5d1dc81_18_ConvolutionMM2d_cu_b01480894cuda3std3__45__cpo3endE:
	.zero		1
	.type		_ZN49_INTERNAL_a5d1dc81_18_ConvolutionMM2d_cu_b01480894cuda3std6ranges3__45__cpo4cendE,@object
	.size		_ZN49_INTERNAL_a5d1dc81_18_ConvolutionMM2d_cu_b01480894cuda3std6ranges3__45__cpo4cendE,(_ZN49_INTERNAL_a5d1dc81_18_ConvolutionMM2d_cu_b01480894cuda3std3__45__cpo4rendE - _ZN49_INTERNAL_a5d1dc81_18_ConvolutionMM2d_cu_b01480894cuda3std6ranges3__45__cpo4cendE)
_ZN49_INTERNAL_a5d1dc81_18_ConvolutionMM2d_cu_b01480894cuda3std6ranges3__45__cpo4cendE:
	.zero		1
	.type		_ZN49_INTERNAL_a5d1dc81_18_ConvolutionMM2d_cu_b01480894cuda3std3__45__cpo4rendE,@object
	.size		_ZN49_INTERNAL_a5d1dc81_18_ConvolutionMM2d_cu_b01480894cuda3std3__45__cpo4rendE,(_ZN49_INTERNAL_a5d1dc81_18_ConvolutionMM2d_cu_b01480894cuda3std6ranges3__45__cpo4prevE - _ZN49_INTERNAL_a5d1dc81_18_ConvolutionMM2d_cu_b01480894cuda3std3__45__cpo4rendE)
_ZN49_INTERNAL_a5d1dc81_18_ConvolutionMM2d_cu_b01480894cuda3std3__45__cpo4rendE:
	.zero		1
	.type		_ZN49_INTERNAL_a5d1dc81_18_ConvolutionMM2d_cu_b01480894cuda3std6ranges3__45__cpo4prevE,@object
	.size		_ZN49_INTERNAL_a5d1dc81_18_ConvolutionMM2d_cu_b01480894cuda3std6ranges3__45__cpo4prevE,(_ZN49_INTERNAL_a5d1dc81_18_ConvolutionMM2d_cu_b01480894cuda3std6ranges3__45__cpo9iter_moveE - _ZN49_INTERNAL_a5d1dc81_18_ConvolutionMM2d_cu_b01480894cuda3std6ranges3__45__cpo4prevE)
_ZN49_INTERNAL_a5d1dc81_18_ConvolutionMM2d_cu_b01480894cuda3std6ranges3__45__cpo4prevE:
	.zero		1
	.type		_ZN49_INTERNAL_a5d1dc81_18_ConvolutionMM2d_cu_b01480894cuda3std6ranges3__45__cpo9iter_moveE,@object
	.size		_ZN49_INTERNAL_a5d1dc81_18_ConvolutionMM2d_cu_b01480894cuda3std6ranges3__45__cpo9iter_moveE,(.L_13 - _ZN49_INTERNAL_a5d1dc81_18_ConvolutionMM2d_cu_b01480894cuda3std6ranges3__45__cpo9iter_moveE)
_ZN49_INTERNAL_a5d1dc81_18_ConvolutionMM2d_cu_b01480894cuda3std6ranges3__45__cpo9iter_moveE:
	.zero		1
.L_13:


//--------------------- .nv.constant0._ZN2at6native13col2im_kernelIN3c108BFloat16EfEEvlPKT_llllllllllllPS4_ --------------------------
	.section	.nv.constant0._ZN2at6native13col2im_kernelIN3c108BFloat16EfEEvlPKT_llllllllllllPS4_,"a",@progbits
	.sectionflags	@""
	.align	4
.nv.constant0._ZN2at6native13col2im_kernelIN3c108BFloat16EfEEvlPKT_llllllllllllPS4_:
	.zero		1016


//--------------------- .nv.constant0._ZN2at6native13col2im_kernelIN3c104HalfEfEEvlPKT_llllllllllllPS4_ --------------------------
	.section	.nv.constant0._ZN2at6native13col2im_kernelIN3c104HalfEfEEvlPKT_llllllllllllPS4_,"a",@progbits
	.sectionflags	@""
	.align	4
.nv.constant0._ZN2at6native13col2im_kernelIN3c104HalfEfEEvlPKT_llllllllllllPS4_:
	.zero		1016


//--------------------- .nv.constant0._ZN2at6native13col2im_kernelIffEEvlPKT_llllllllllllPS2_ --------------------------
	.section	.nv.constant0._ZN2at6native13col2im_kernelIffEEvlPKT_llllllllllllPS2_,"a",@progbits
	.sectionflags	@""
	.align	4
.nv.constant0._ZN2at6native13col2im_kernelIffEEvlPKT_llllllllllllPS2_:
	.zero		1016


//--------------------- .nv.constant0._ZN2at6native13col2im_kernelIddEEvlPKT_llllllllllllPS2_ --------------------------
	.section	.nv.constant0._ZN2at6native13col2im_kernelIddEEvlPKT_llllllllllllPS2_,"a",@progbits
	.sectionflags	@""
	.align	4
.nv.constant0._ZN2at6native13col2im_kernelIddEEvlPKT_llllllllllllPS2_:
	.zero		1016


//--------------------- .nv.constant0._ZN2at6native13im2col_kernelIN3c108BFloat16EEEvlPKT_llllllllllllPS4_ --------------------------
	.section	.nv.constant0._ZN2at6native13im2col_kernelIN3c108BFloat16EEEvlPKT_llllllllllllPS4_,"a",@progbits
	.sectionflags	@""
	.align	4
.nv.constant0._ZN2at6native13im2col_kernelIN3c108BFloat16EEEvlPKT_llllllllllllPS4_:
	.zero		1016


//--------------------- .nv.constant0._ZN2at6native13im2col_kernelIN3c104HalfEEEvlPKT_llllllllllllPS4_ --------------------------
	.section	.nv.constant0._ZN2at6native13im2col_kernelIN3c104HalfEEEvlPKT_llllllllllllPS4_,"a",@progbits
	.sectionflags	@""
	.align	4
.nv.constant0._ZN2at6native13im2col_kernelIN3c104HalfEEEvlPKT_llllllllllllPS4_:
	.zero		1016


//--------------------- .nv.constant0._ZN2at6native13im2col_kernelIfEEvlPKT_llllllllllllPS2_ --------------------------
	.section	.nv.constant0._ZN2at6native13im2col_kernelIfEEvlPKT_llllllllllllPS2_,"a",@progbits
	.sectionflags	@""
	.align	4
.nv.constant0._ZN2at6native13im2col_kernelIfEEvlPKT_llllllllllllPS2_:
	.zero		1016


//--------------------- .nv.constant0._ZN2at6native13im2col_kernelIdEEvlPKT_llllllllllllPS2_ --------------------------
	.section	.nv.constant0._ZN2at6native13im2col_kernelIdEEvlPKT_llllllllllllPS2_,"a",@progbits
	.sectionflags	@""
	.align	4
.nv.constant0._ZN2at6native13im2col_kernelIdEEvlPKT_llllllllllllPS2_:
	.zero		1016


//--------------------- SYMBOLS --------------------------

	.type		.nv.reservedSmem.offset0,@object
	.size		.nv.reservedSmem.offset0,0x4
